// auto-generated by cutlass_sweep.gemm — config: {"arch": "sm_90", "cluster_m": 1, "cluster_n": 1, "dtype": "int8", "dtype_b": "int8", "layout": "nt", "stages": 0, "tile_k": 64, "tile_m": 512, "tile_n": 384}
#include "cutlass/cutlass.h"
#include "cutlass/gemm/collective/collective_builder.hpp"
#include "cutlass/gemm/device/gemm_universal_adapter.h"
#include "cutlass/gemm/kernel/gemm_universal.hpp"
#include "cutlass/epilogue/collective/collective_builder.hpp"

using ElemA = int8_t;
using ElemB = int8_t;
using ElemCD = int8_t;
using Acc  = int32_t;
using TileShape    = cute::Shape<cute::_512, cute::_384, cute::_64>;
using ClusterShape = cute::Shape<cute::_1, cute::_1, cute::_1>;

using CollectiveEpilogue = typename cutlass::epilogue::collective::CollectiveBuilder<
    cutlass::arch::Sm90, cutlass::arch::OpClassTensorOp,
    TileShape, ClusterShape,
    cutlass::epilogue::collective::EpilogueTileAuto,
    Acc, Acc,
    ElemCD, cutlass::layout::RowMajor, 128 / cutlass::sizeof_bits<ElemCD>::value,
    ElemCD, cutlass::layout::RowMajor, 128 / cutlass::sizeof_bits<ElemCD>::value,
    cutlass::epilogue::collective::EpilogueScheduleAuto
  >::CollectiveOp;

using CollectiveMainloop = typename cutlass::gemm::collective::CollectiveBuilder<
    cutlass::arch::Sm90, cutlass::arch::OpClassTensorOp,
    ElemA, cutlass::layout::RowMajor, 128 / cutlass::sizeof_bits<ElemA>::value,
    ElemB, cutlass::layout::ColumnMajor, 128 / cutlass::sizeof_bits<ElemB>::value,
    Acc,
    TileShape, ClusterShape,
    cutlass::gemm::collective::StageCountAutoCarveout<static_cast<int>(sizeof(typename CollectiveEpilogue::SharedStorage))>,
    cutlass::gemm::collective::KernelScheduleAuto
  >::CollectiveOp;

using GemmKernel = cutlass::gemm::kernel::GemmUniversal<
    cute::Shape<int,int,int,int>,
    CollectiveMainloop,
    CollectiveEpilogue
>;
using Gemm = cutlass::gemm::device::GemmUniversalAdapter<GemmKernel>;

// Force the device kernel symbol into the cubin without needing a host main.
auto* _anchor = &cutlass::device_kernel<GemmKernel>;


// ===== COMPILED SASS (sm_90a) =====

	.target	sm_90a

	.elftype	@"ET_EXEC"


//--------------------- .note.nv.tkinfo           --------------------------
	.section	.note.nv.tkinfo,"",@"SHT_NOTE"
	.sectionflags	@"SHF_NOTE_NV_TKINFO"
	.tkinfo
        /*0018*/ 	.word	0x00000002
        /*0030*/ 	.string	""
        /*0030*/ 	.string	"ptxas"
        /*0030*/ 	.string	"Cuda compilation tools, release 13.0, V13.0.88"
        /*0030*/ 	.string	"Build cuda_13.0.r13.0/compiler.36424714_0"
        /*0030*/ 	.string	"-arch sm_90a -m 64 "



//--------------------- .note.nv.cuinfo           --------------------------
	.section	.note.nv.cuinfo,"",@"SHT_NOTE"
	.sectionflags	@"SHF_NOTE_NV_CUINFO"
        /*0018*/ 	.short	0x0002
        /*001a*/ 	.short	0x005a
        /*001c*/ 	.short	0x0082
	.zero		2


//--------------------- .nv.info                  --------------------------
	.section	.nv.info,"",@"SHT_CUDA_INFO"
	.align	4


	//----- nvinfo : EIATTR_REGCOUNT
	.align		4
        /*0000*/ 	.byte	0x04, 0x2f
        /*0002*/ 	.short	(.L_15 - .L_14)
	.align		4
.L_14:
        /*0004*/ 	.word	index@(_ZN7cutlass13device_kernelINS_4gemm6kernel13GemmUniversalIN4cute5tupleIJiiiiEEENS1_10collective13CollectiveMmaINS1_34MainloopSm90TmaGmmaWarpSpecializedILi4ENS5_IJNS4_1CILi1EEESB_SB_EEENS1_35KernelTmaWarpSpecializedCooperativeEEENS5_IJNSA_ILi512EEENSA_ILi384EEENSA_ILi64EEEEEEaNS5_IJlSB_lEEEaSJ_NS4_8TiledMMAINS4_8MMA_AtomIJNS4_4SM904GMMA27MMA_64x192x32_S32S8S8_SS_TNEEEENS4_6LayoutINS5_IJNSA_ILi2EEESB_SB_EEENS5_IJSB_NSA_ILi0EEEST_EEEEENS5_IJNS4_10UnderscoreESW_SW_EEEEENS4_13SM90_TMA_LOADENS4_14ComposedLayoutINS4_7SwizzleILi2ELi4ELi3EEENS4_18smem_ptr_flag_bitsILi8EEENSQ_INS5_IJNSA_ILi8EEESH_EEENS5_IJSH_SB_EEEEEEEvNS4_8identityESZ_S19_vS1A_EENS_8epilogue10collective6detail29Sm90TmaWarpSpecializedAdapterINS1D_15DefaultEpilogueIaSJ_SJ_NS1C_6thread17LinearCombinationIaLi1EiiLNS1H_9ScaleType4KindE0ELNS_15FloatRoundStyleE2EaEENS1_15EpilogueDefaultEEEEEvvEEEEvNT_6ParamsE)
        /*0008*/ 	.word	0x000000a8


	//----- nvinfo : EIATTR_FRAME_SIZE
	.align		4
.L_15:
        /*000c*/ 	.byte	0x04, 0x11
        /*000e*/ 	.short	(.L_17 - .L_16)
	.align		4
.L_16:
        /*0010*/ 	.word	index@(_ZN7cutlass13device_kernelINS_4gemm6kernel13GemmUniversalIN4cute5tupleIJiiiiEEENS1_10collective13CollectiveMmaINS1_34MainloopSm90TmaGmmaWarpSpecializedILi4ENS5_IJNS4_1CILi1EEESB_SB_EEENS1_35KernelTmaWarpSpecializedCooperativeEEENS5_IJNSA_ILi512EEENSA_ILi384EEENSA_ILi64EEEEEEaNS5_IJlSB_lEEEaSJ_NS4_8TiledMMAINS4_8MMA_AtomIJNS4_4SM904GMMA27MMA_64x192x32_S32S8S8_SS_TNEEEENS4_6LayoutINS5_IJNSA_ILi2EEESB_SB_EEENS5_IJSB_NSA_ILi0EEEST_EEEEENS5_IJNS4_10UnderscoreESW_SW_EEEEENS4_13SM90_TMA_LOADENS4_14ComposedLayoutINS4_7SwizzleILi2ELi4ELi3EEENS4_18smem_ptr_flag_bitsILi8EEENSQ_INS5_IJNSA_ILi8EEESH_EEENS5_IJSH_SB_EEEEEEEvNS4_8identityESZ_S19_vS1A_EENS_8epilogue10collective6detail29Sm90TmaWarpSpecializedAdapterINS1D_15DefaultEpilogueIaSJ_SJ_NS1C_6thread17LinearCombinationIaLi1EiiLNS1H_9ScaleType4KindE0ELNS_15FloatRoundStyleE2EaEENS1_15EpilogueDefaultEEEEEvvEEEEvNT_6ParamsE)
        /*0014*/ 	.word	0x00001ab0


	//----- nvinfo : EIATTR_MIN_STACK_SIZE
	.align		4
.L_17:
        /*0018*/ 	.byte	0x04, 0x12
        /*001a*/ 	.short	(.L_19 - .L_18)
	.align		4
.L_18:
        /*001c*/ 	.word	index@(_ZN7cutlass13device_kernelINS_4gemm6kernel13GemmUniversalIN4cute5tupleIJiiiiEEENS1_10collective13CollectiveMmaINS1_34MainloopSm90TmaGmmaWarpSpecializedILi4ENS5_IJNS4_1CILi1EEESB_SB_EEENS1_35KernelTmaWarpSpecializedCooperativeEEENS5_IJNSA_ILi512EEENSA_ILi384EEENSA_ILi64EEEEEEaNS5_IJlSB_lEEEaSJ_NS4_8TiledMMAINS4_8MMA_AtomIJNS4_4SM904GMMA27MMA_64x192x32_S32S8S8_SS_TNEEEENS4_6LayoutINS5_IJNSA_ILi2EEESB_SB_EEENS5_IJSB_NSA_ILi0EEEST_EEEEENS5_IJNS4_10UnderscoreESW_SW_EEEEENS4_13SM90_TMA_LOADENS4_14ComposedLayoutINS4_7SwizzleILi2ELi4ELi3EEENS4_18smem_ptr_flag_bitsILi8EEENSQ_INS5_IJNSA_ILi8EEESH_EEENS5_IJSH_SB_EEEEEEEvNS4_8identityESZ_S19_vS1A_EENS_8epilogue10collective6detail29Sm90TmaWarpSpecializedAdapterINS1D_15DefaultEpilogueIaSJ_SJ_NS1C_6thread17LinearCombinationIaLi1EiiLNS1H_9ScaleType4KindE0ELNS_15FloatRoundStyleE2EaEENS1_15EpilogueDefaultEEEEEvvEEEEvNT_6ParamsE)
        /*0020*/ 	.word	0x00001ab0
.L_19:


//--------------------- .nv.compat                --------------------------
	.section	.nv.compat,"",@"SHT_CUDA_COMPAT_INFO"
	.align	4
        /*0000*/ 	.byte	0x02, 0x09, 0x01, 0x00, 0x02, 0x02, 0x04, 0x00, 0x02, 0x05, 0x05, 0x00, 0x03, 0x07, 0x01, 0x01
        /*0010*/ 	.byte	0x02, 0x03, 0x01, 0x00, 0x02, 0x06, 0x01, 0x00, 0x04, 0x0b, 0x08, 0x00, 0x00, 0x00, 0x00, 0x00
        /*0020*/ 	.byte	0x00, 0x00, 0x00, 0x00


//--------------------- .nv.info._ZN7cutlass13device_kernelINS_4gemm6kernel13GemmUniversalIN4cute5tupleIJiiiiEEENS1_10collective13CollectiveMmaINS1_34MainloopSm90TmaGmmaWarpSpecializedILi4ENS5_IJNS4_1CILi1EEESB_SB_EEENS1_35KernelTmaWarpSpecializedCooperativeEEENS5_IJNSA_ILi512EEENSA_ILi384EEENSA_ILi64EEEEEEaNS5_IJlSB_lEEEaSJ_NS4_8TiledMMAINS4_8MMA_AtomIJNS4_4SM904GMMA27MMA_64x192x32_S32S8S8_SS_TNEEEENS4_6LayoutINS5_IJNSA_ILi2EEESB_SB_EEENS5_IJSB_NSA_ILi0EEEST_EEEEENS5_IJNS4_10UnderscoreESW_SW_EEEEENS4_13SM90_TMA_LOADENS4_14ComposedLayoutINS4_7SwizzleILi2ELi4ELi3EEENS4_18smem_ptr_flag_bitsILi8EEENSQ_INS5_IJNSA_ILi8EEESH_EEENS5_IJSH_SB_EEEEEEEvNS4_8identityESZ_S19_vS1A_EENS_8epilogue10collective6detail29Sm90TmaWarpSpecializedAdapterINS1D_15DefaultEpilogueIaSJ_SJ_NS1C_6thread17LinearCombinationIaLi1EiiLNS1H_9ScaleType4KindE0ELNS_15FloatRoundStyleE2EaEENS1_15EpilogueDefaultEEEEEvvEEEEvNT_6ParamsE --------------------------
	.section	.nv.info._ZN7cutlass13device_kernelINS_4gemm6kernel13GemmUniversalIN4cute5tupleIJiiiiEEENS1_10collective13CollectiveMmaINS1_34MainloopSm90TmaGmmaWarpSpecializedILi4ENS5_IJNS4_1CILi1EEESB_SB_EEENS1_35KernelTmaWarpSpecializedCooperativeEEENS5_IJNSA_ILi512EEENSA_ILi384EEENSA_ILi64EEEEEEaNS5_IJlSB_lEEEaSJ_NS4_8TiledMMAINS4_8MMA_AtomIJNS4_4SM904GMMA27MMA_64x192x32_S32S8S8_SS_TNEEEENS4_6LayoutINS5_IJNSA_ILi2EEESB_SB_EEENS5_IJSB_NSA_ILi0EEEST_EEEEENS5_IJNS4_10UnderscoreESW_SW_EEEEENS4_13SM90_TMA_LOADENS4_14ComposedLayoutINS4_7SwizzleILi2ELi4ELi3EEENS4_18smem_ptr_flag_bitsILi8EEENSQ_INS5_IJNSA_ILi8EEESH_EEENS5_IJSH_SB_EEEEEEEvNS4_8identityESZ_S19_vS1A_EENS_8epilogue10collective6detail29Sm90TmaWarpSpecializedAdapterINS1D_15DefaultEpilogueIaSJ_SJ_NS1C_6thread17LinearCombinationIaLi1EiiLNS1H_9ScaleType4KindE0ELNS_15FloatRoundStyleE2EaEENS1_15EpilogueDefaultEEEEEvvEEEEvNT_6ParamsE,"",@"SHT_CUDA_INFO"
	.sectionflags	@""
	.align	4


	//----- nvinfo : EIATTR_CUDA_API_VERSION
	.align		4
        /*0000*/ 	.byte	0x04, 0x37
        /*0002*/ 	.short	(.L_21 - .L_20)
.L_20:
        /*0004*/ 	.word	0x00000082


	//----- nvinfo : EIATTR_KPARAM_INFO
	.align		4
.L_21:
        /*0008*/ 	.byte	0x04, 0x17
        /*000a*/ 	.short	(.L_23 - .L_22)
.L_22:
        /*000c*/ 	.word	0x00000000
        /*0010*/ 	.short	0x0000
        /*0012*/ 	.short	0x0070
        /*0014*/ 	.byte	0x00, 0xf0, 0x01, 0x10


	//----- nvinfo : EIATTR_SPARSE_MMA_MASK
	.align		4
.L_23:
        /*0018*/ 	.byte	0x03, 0x50
        /*001a*/ 	.short	0x0000


	//----- nvinfo : EIATTR_MAXREG_COUNT
	.align		4
        /*001c*/ 	.byte	0x03, 0x1b
        /*001e*/ 	.short	0x00a8


	//----- nvinfo : EIATTR_NUM_BARRIERS
	.align		4
        /*0020*/ 	.byte	0x02, 0x4c
        /*0022*/ 	.byte	0x01
	.zero		1


	//----- nvinfo : EIATTR_EXTERNS
	.align		4
        /*0024*/ 	.byte	0x04, 0x0f
        /*0026*/ 	.short	(.L_25 - .L_24)


	//   ....[0]....
	.align		4
.L_24:
        /*0028*/ 	.word	index@(__assertfail)


	//----- nvinfo : EIATTR_ANNOTATIONS
	.align		4
.L_25:
        /*002c*/ 	.byte	0x04, 0x55
        /*002e*/ 	.short	(.L_27 - .L_26)


	//   ....[0]....
.L_26:
        /*0030*/ 	.word	0x00000001
        /*0034*/ 	.byte	0x90, 0x06, 0x00, 0x00, 0x01, 0x00, 0x00, 0x00, 0xb0, 0x06, 0x00, 0x00, 0x01, 0x00, 0x00, 0x00
        /* <DEDUP_REMOVED lines=2566> */
        /*a0a4*/ 	.byte	0xb0, 0xbb, 0x04, 0x00, 0x01, 0x00, 0x00, 0x00, 0xd0, 0xbb, 0x04, 0x00


	//----- nvinfo : EIATTR_MERCURY_ISA_VERSION
	.align		4
.L_27:
        /*a0b0*/ 	.byte	0x03, 0x5f
        /*a0b2*/ 	.short	0x0101


	//----- nvinfo : EIATTR_INT_WARP_WIDE_INSTR_OFFSETS
	.align		4
        /*a0b4*/ 	.byte	0x04, 0x31
        /*a0b6*/ 	.short	(.L_29 - .L_28)


	//   ....[0]....
.L_28:
        /*a0b8*/ 	.word	0x00000500


	//   ....[1]....
        /*a0bc*/ 	.word	0x00000510


	//   ....[2]....
        /*a0c0*/ 	.word	0x000005a0


	//----- nvinfo : EIATTR_COOP_GROUP_MASK_REGIDS
	.align		4
.L_29:
        /*a0c4*/ 	.byte	0x04, 0x29
        /*a0c6*/ 	.short	(.L_31 - .L_30)


	//   ....[0]....
.L_30:
        /*a0c8*/ 	.word	0xffffffff


	//   ....[1]....
        /*a0cc*/ 	.word	0xffffffff


	//   ....[2]....
        /*a0d0*/ 	.word	0xffffffff


	//   ....[3]....
        /*a0d4*/ 	.word	0xffffffff


	//   ....[4]....
        /*a0d8*/ 	.word	0xffffffff


	//----- nvinfo : EIATTR_COOP_GROUP_INSTR_OFFSETS
	.align		4
.L_31:
        /*a0dc*/ 	.byte	0x04, 0x28
        /*a0de*/ 	.short	(.L_33 - .L_32)


	//   ....[0]....
.L_32:
        /*a0e0*/ 	.word	0x00000070


	//   ....[1]....
        /*a0e4*/ 	.word	0x00000080


	//   ....[2]....
        /*a0e8*/ 	.word	0x000001a0


	//   ....[3]....
        /*a0ec*/ 	.word	0x000003b0


	//   ....[4]....
        /*a0f0*/ 	.word	0x000011a0


	//----- nvinfo : EIATTR_REG_RECONFIG
	.align		4
.L_33:
        /*a0f4*/ 	.byte	0x01, 0x54
	.zero		2


	//----- nvinfo : EIATTR_SYSCALL_OFFSETS
	.align		4
        /*a0f8*/ 	.byte	0x04, 0x46
        /*a0fa*/ 	.short	(.L_35 - .L_34)


	//   ....[0]....
.L_34:
        /*a0fc*/ 	.word	0x00001350


	//----- nvinfo : EIATTR_MBARRIER_INSTR_OFFSETS
	.align		4
.L_35:
        /*a100*/ 	.byte	0x04, 0x39
        /*a102*/ 	.short	(.L_37 - .L_36)


	//   ....[0]....
.L_36:
        /*a104*/ 	.word	0x00000320
        /*a108*/ 	.word	0x000000ff
        /*a10c*/ 	.word	0x00000000
        /*a110*/ 	.short	0x0100
        /*a112*/ 	.byte	0x08
	.zero		1


	//   ....[1]....
        /*a114*/ 	.word	0x00000330
        /*a118*/ 	.word	0x000000ff
        /*a11c*/ 	.word	0x00000020
        /*a120*/ 	.short	0x0100
        /*a122*/ 	.byte	0x08
	.zero		1


	//   ....[2]....
        /*a124*/ 	.word	0x00000340
        /*a128*/ 	.word	0x000000ff
        /*a12c*/ 	.word	0x00000008
        /*a130*/ 	.short	0x0100
        /*a132*/ 	.byte	0x08
	.zero		1


	//   ....[3]....
        /*a134*/ 	.word	0x00000350
        /*a138*/ 	.word	0x000000ff
        /*a13c*/ 	.word	0x00000028
        /*a140*/ 	.short	0x0100
        /*a142*/ 	.byte	0x08
	.zero		1


	//   ....[4]....
        /*a144*/ 	.word	0x00000360
        /*a148*/ 	.word	0x000000ff
        /*a14c*/ 	.word	0x00000010
        /*a150*/ 	.short	0x0100
        /*a152*/ 	.byte	0x08
	.zero		1


	//   ....[5]....
        /*a154*/ 	.word	0x00000370
        /*a158*/ 	.word	0x000000ff
        /*a15c*/ 	.word	0x00000030
        /*a160*/ 	.short	0x0100
        /*a162*/ 	.byte	0x08
	.zero		1


	//   ....[6]....
        /*a164*/ 	.word	0x00000380
        /*a168*/ 	.word	0x000000ff
        /*a16c*/ 	.word	0x00000018
        /*a170*/ 	.short	0x0100
        /*a172*/ 	.byte	0x08
	.zero		1


	//   ....[7]....
        /*a174*/ 	.word	0x00000390
        /*a178*/ 	.word	0x000000ff
        /*a17c*/ 	.word	0x00000038
        /*a180*/ 	.short	0x0100
        /*a182*/ 	.byte	0x08
	.zero		1


	//   ....[8]....
        /*a184*/ 	.word	0x00000620
        /*a188*/ 	.word	0x000000ff
        /*a18c*/ 	.word	0x00000050
        /*a190*/ 	.short	0x0100
        /*a192*/ 	.byte	0x10
	.zero		1


	//   ....[9]....
        /*a194*/ 	.word	0x000006c0
        /*a198*/ 	.word	0x000000ff
        /*a19c*/ 	.word	0x00000058
        /*a1a0*/ 	.short	0x0100
        /*a1a2*/ 	.byte	0x10
	.zero		1


	//   ....[10]....
        /*a1a4*/ 	.word	0x00001430
        /*a1a8*/ 	.word	0x00000004
        /*a1ac*/ 	.word	0x00000000
        /*a1b0*/ 	.short	0x010a
        /*a1b2*/ 	.byte	0x3f
	.zero		1


	//   ....[11]....
        /*a1b4*/ 	.word	0x00001470
        /*a1b8*/ 	.word	0x00000004
        /*a1bc*/ 	.word	0x00000000
        /*a1c0*/ 	.short	0x010a
        /*a1c2*/ 	.byte	0x3f
	.zero		1


	//   ....[12]....
        /*a1c4*/ 	.word	0x0000b7d0
        /*a1c8*/ 	.word	0x00000005
        /*a1cc*/ 	.word	0x00000000
        /*a1d0*/ 	.short	0x010a
        /*a1d2*/ 	.byte	0x3f
	.zero		1


	//   ....[13]....
        /*a1d4*/ 	.word	0x0000b810
        /*a1d8*/ 	.word	0x00000005
        /*a1dc*/ 	.word	0x00000000
        /*a1e0*/ 	.short	0x010a
        /*a1e2*/ 	.byte	0x3f
	.zero		1


	//   ....[14]....
        /*a1e4*/ 	.word	0x00017bf0
        /*a1e8*/ 	.word	0x00000005
        /*a1ec*/ 	.word	0x00000000
        /*a1f0*/ 	.short	0x0101
        /*a1f2*/ 	.byte	0x3f
	.zero		1


	//   ....[15]....
        /*a1f4*/ 	.word	0x00017dc0
        /*a1f8*/ 	.word	0x00000000
        /*a1fc*/ 	.word	0x00000000
        /*a200*/ 	.short	0x0101
        /*a202*/ 	.byte	0x3f
	.zero		1


	//   ....[16]....
        /*a204*/ 	.word	0x0004b760
        /*a208*/ 	.word	0x0000000f
        /*a20c*/ 	.word	0x00000020
        /*a210*/ 	.short	0x010a
        /*a212*/ 	.byte	0x3f
	.zero		1


	//   ....[17]....
        /*a214*/ 	.word	0x0004bb40
        /*a218*/ 	.word	0x00000002
        /*a21c*/ 	.word	0x00000058
        /*a220*/ 	.short	0x0101
        /*a222*/ 	.byte	0x3f
	.zero		1


	//   ....[18]....
        /*a224*/ 	.word	0x0004c2e0
        /*a228*/ 	.word	0x00000005
        /*a22c*/ 	.word	0x00000000
        /*a230*/ 	.short	0x010a
        /*a232*/ 	.byte	0x3f
	.zero		1


	//   ....[19]....
        /*a234*/ 	.word	0x0004c370
        /*a238*/ 	.word	0x00000007
        /*a23c*/ 	.word	0x00000000
        /*a240*/ 	.short	0x010a
        /*a242*/ 	.byte	0x3f
	.zero		1


	//   ....[20]....
        /*a244*/ 	.word	0x0004c400
        /*a248*/ 	.word	0x00000007
        /*a24c*/ 	.word	0x00000000
        /*a250*/ 	.short	0x010a
        /*a252*/ 	.byte	0x3f
	.zero		1


	//   ....[21]....
        /*a254*/ 	.word	0x0004c490
        /*a258*/ 	.word	0x00000003
        /*a25c*/ 	.word	0x00000000
        /*a260*/ 	.short	0x010a
        /*a262*/ 	.byte	0x3f
	.zero		1


	//   ....[22]....
        /*a264*/ 	.word	0x0004c4f0
        /*a268*/ 	.word	0x00000004
        /*a26c*/ 	.word	0x00000000
        /*a270*/ 	.short	0x010a
        /*a272*/ 	.byte	0x3f
	.zero		1


	//   ....[23]....
        /*a274*/ 	.word	0x0004c540
        /*a278*/ 	.word	0x00000005
        /*a27c*/ 	.word	0x00000000
        /*a280*/ 	.short	0x010a
        /*a282*/ 	.byte	0x3f
	.zero		1


	//   ....[24]....
        /*a284*/ 	.word	0x0004c610
        /*a288*/ 	.word	0x0000000f
        /*a28c*/ 	.word	0x00000020
        /*a290*/ 	.short	0x010a
        /*a292*/ 	.byte	0x3f
	.zero		1


	//   ....[25]....
        /*a294*/ 	.word	0x0004c6e0
        /*a298*/ 	.word	0x00000005
        /*a29c*/ 	.word	0x00000000
        /*a2a0*/ 	.short	0x010a
        /*a2a2*/ 	.byte	0x3f
	.zero		1


	//   ....[26]....
        /*a2a4*/ 	.word	0x0004c730
        /*a2a8*/ 	.word	0x00000007
        /*a2ac*/ 	.word	0x00000000
        /*a2b0*/ 	.short	0x010a
        /*a2b2*/ 	.byte	0x3f
	.zero		1


	//   ....[27]....
        /*a2b4*/ 	.word	0x0004c780
        /*a2b8*/ 	.word	0x00000007
        /*a2bc*/ 	.word	0x00000000
        /*a2c0*/ 	.short	0x010a
        /*a2c2*/ 	.byte	0x3f
	.zero		1


	//----- nvinfo : EIATTR_NUM_MBARRIERS
	.align		4
.L_37:
        /*a2c4*/ 	.byte	0x03, 0x38
        /*a2c6*/ 	.short	0x000a


	//----- nvinfo : EIATTR_EXIT_INSTR_OFFSETS
	.align		4
        /*a2c8*/ 	.byte	0x04, 0x1c
        /*a2ca*/ 	.short	(.L_39 - .L_38)


	//   ....[0]....
.L_38:
        /*a2cc*/ 	.word	0x00000720


	//   ....[1]....
        /*a2d0*/ 	.word	0x00001090


	//   ....[2]....
        /*a2d4*/ 	.word	0x0004ace0


	//   ....[3]....
        /*a2d8*/ 	.word	0x0004b3f0


	//   ....[4]....
        /*a2dc*/ 	.word	0x0004c4e0


	//----- nvinfo : EIATTR_MAX_THREADS
	.align		4
.L_39:
        /*a2e0*/ 	.byte	0x04, 0x05
        /*a2e2*/ 	.short	(.L_41 - .L_40)
.L_40:
        /*a2e4*/ 	.word	0x00000180
        /*a2e8*/ 	.word	0x00000001
        /*a2ec*/ 	.word	0x00000001


	//----- nvinfo : EIATTR_CRS_STACK_SIZE
	.align		4
.L_41:
        /*a2f0*/ 	.byte	0x04, 0x1e
        /*a2f2*/ 	.short	(.L_43 - .L_42)
.L_42:
        /*a2f4*/ 	.word	0x00000000


	//----- nvinfo : EIATTR_CBANK_PARAM_SIZE
	.align		4
.L_43:
        /*a2f8*/ 	.byte	0x03, 0x19
        /*a2fa*/ 	.short	0x0470


	//----- nvinfo : EIATTR_PARAM_CBANK
	.align		4
        /*a2fc*/ 	.byte	0x04, 0x0a
        /*a2fe*/ 	.short	(.L_45 - .L_44)
	.align		4
.L_44:
        /*a300*/ 	.word	index@(.nv.constant0._ZN7cutlass13device_kernelINS_4gemm6kernel13GemmUniversalIN4cute5tupleIJiiiiEEENS1_10collective13CollectiveMmaINS1_34MainloopSm90TmaGmmaWarpSpecializedILi4ENS5_IJNS4_1CILi1EEESB_SB_EEENS1_35KernelTmaWarpSpecializedCooperativeEEENS5_IJNSA_ILi512EEENSA_ILi384EEENSA_ILi64EEEEEEaNS5_IJlSB_lEEEaSJ_NS4_8TiledMMAINS4_8MMA_AtomIJNS4_4SM904GMMA27MMA_64x192x32_S32S8S8_SS_TNEEEENS4_6LayoutINS5_IJNSA_ILi2EEESB_SB_EEENS5_IJSB_NSA_ILi0EEEST_EEEEENS5_IJNS4_10UnderscoreESW_SW_EEEEENS4_13SM90_TMA_LOADENS4_14ComposedLayoutINS4_7SwizzleILi2ELi4ELi3EEENS4_18smem_ptr_flag_bitsILi8EEENSQ_INS5_IJNSA_ILi8EEESH_EEENS5_IJSH_SB_EEEEEEEvNS4_8identityESZ_S19_vS1A_EENS_8epilogue10collective6detail29Sm90TmaWarpSpecializedAdapterINS1D_15DefaultEpilogueIaSJ_SJ_NS1C_6thread17LinearCombinationIaLi1EiiLNS1H_9ScaleType4KindE0ELNS_15FloatRoundStyleE2EaEENS1_15EpilogueDefaultEEEEEvvEEEEvNT_6ParamsE)
        /*a304*/ 	.short	0x0210
        /*a306*/ 	.short	0x0470


	//----- nvinfo : EIATTR_SW_WAR
	.align		4
.L_45:
        /*a308*/ 	.byte	0x04, 0x36
        /*a30a*/ 	.short	(.L_47 - .L_46)
.L_46:
        /*a30c*/ 	.word	0x00000008
.L_47:


//--------------------- .nv.callgraph             --------------------------
	.section	.nv.callgraph,"",@"SHT_CUDA_CALLGRAPH"
	.align	4
	.sectionentsize	8
	.align		4
        /*0000*/ 	.word	0x00000000
	.align		4
        /*0004*/ 	.word	0xffffffff
	.align		4
        /*0008*/ 	.word	index@(_ZN7cutlass13device_kernelINS_4gemm6kernel13GemmUniversalIN4cute5tupleIJiiiiEEENS1_10collective13CollectiveMmaINS1_34MainloopSm90TmaGmmaWarpSpecializedILi4ENS5_IJNS4_1CILi1EEESB_SB_EEENS1_35KernelTmaWarpSpecializedCooperativeEEENS5_IJNSA_ILi512EEENSA_ILi384EEENSA_ILi64EEEEEEaNS5_IJlSB_lEEEaSJ_NS4_8TiledMMAINS4_8MMA_AtomIJNS4_4SM904GMMA27MMA_64x192x32_S32S8S8_SS_TNEEEENS4_6LayoutINS5_IJNSA_ILi2EEESB_SB_EEENS5_IJSB_NSA_ILi0EEEST_EEEEENS5_IJNS4_10UnderscoreESW_SW_EEEEENS4_13SM90_TMA_LOADENS4_14ComposedLayoutINS4_7SwizzleILi2ELi4ELi3EEENS4_18smem_ptr_flag_bitsILi8EEENSQ_INS5_IJNSA_ILi8EEESH_EEENS5_IJSH_SB_EEEEEEEvNS4_8identityESZ_S19_vS1A_EENS_8epilogue10collective6detail29Sm90TmaWarpSpecializedAdapterINS1D_15DefaultEpilogueIaSJ_SJ_NS1C_6thread17LinearCombinationIaLi1EiiLNS1H_9ScaleType4KindE0ELNS_15FloatRoundStyleE2EaEENS1_15EpilogueDefaultEEEEEvvEEEEvNT_6ParamsE)
	.align		4
        /*000c*/ 	.word	index@(__assertfail)
	.align		4
        /*0010*/ 	.word	0x00000000
	.align		4
        /*0014*/ 	.word	0xfffffffe
	.align		4
        /*0018*/ 	.word	0x00000000
	.align		4
        /*001c*/ 	.word	0xfffffffd
	.align		4
        /*0020*/ 	.word	0x00000000
	.align		4
        /*0024*/ 	.word	0xfffffffc


//--------------------- .nv.constant4             --------------------------
	.section	.nv.constant4,"a",@progbits
	.align	8
	.align		8
.nv.constant4:
        /*0000*/ 	.dword	__assertfail
	.align		8
        /*0008*/ 	.dword	__unnamed_1
	.align		8
        /*0010*/ 	.dword	_ZN39_INTERNAL_1c547bcc_4_k_cu_918dbe9e_87684cuda3std3__45__cpo5beginE
	.align		8
        /*0018*/ 	.dword	_ZN39_INTERNAL_1c547bcc_4_k_cu_918dbe9e_87684cuda3std3__45__cpo3endE
	.align		8
        /*0020*/ 	.dword	_ZN39_INTERNAL_1c547bcc_4_k_cu_918dbe9e_87684cuda3std3__45__cpo6cbeginE
	.align		8
        /*0028*/ 	.dword	_ZN39_INTERNAL_1c547bcc_4_k_cu_918dbe9e_87684cuda3std3__45__cpo4cendE
	.align		8
        /*0030*/ 	.dword	_ZN39_INTERNAL_1c547bcc_4_k_cu_918dbe9e_87684cuda3std3__441_GLOBAL__N__1c547bcc_4_k_cu_918dbe9e_87686ignoreE
	.align		8
        /*0038*/ 	.dword	_ZN39_INTERNAL_1c547bcc_4_k_cu_918dbe9e_87684cuda3std3__419piecewise_constructE
	.align		8
        /*0040*/ 	.dword	_ZN39_INTERNAL_1c547bcc_4_k_cu_918dbe9e_87684cuda3std3__48in_placeE
	.align		8
        /*0048*/ 	.dword	_ZN39_INTERNAL_1c547bcc_4_k_cu_918dbe9e_87684cuda3std6ranges3__45__cpo4swapE
	.align		8
        /*0050*/ 	.dword	_ZN39_INTERNAL_1c547bcc_4_k_cu_918dbe9e_87684cuda3std6ranges3__45__cpo9iter_moveE
	.align		8
        /*0058*/ 	.dword	_ZN39_INTERNAL_1c547bcc_4_k_cu_918dbe9e_87684cute7productE
	.align		8
        /*0060*/ 	.dword	_ZN39_INTERNAL_1c547bcc_4_k_cu_918dbe9e_87684cute1_E
	.align		8
        /*0068*/ 	.dword	$str$22
	.align		8
        /*0070*/ 	.dword	$str$23


//--------------------- .text._ZN7cutlass13device_kernelINS_4gemm6kernel13GemmUniversalIN4cute5tupleIJiiiiEEENS1_10collective13CollectiveMmaINS1_34MainloopSm90TmaGmmaWarpSpecializedILi4ENS5_IJNS4_1CILi1EEESB_SB_EEENS1_35KernelTmaWarpSpecializedCooperativeEEENS5_IJNSA_ILi512EEENSA_ILi384EEENSA_ILi64EEEEEEaNS5_IJlSB_lEEEaSJ_NS4_8TiledMMAINS4_8MMA_AtomIJNS4_4SM904GMMA27MMA_64x192x32_S32S8S8_SS_TNEEEENS4_6LayoutINS5_IJNSA_ILi2EEESB_SB_EEENS5_IJSB_NSA_ILi0EEEST_EEEEENS5_IJNS4_10UnderscoreESW_SW_EEEEENS4_13SM90_TMA_LOADENS4_14ComposedLayoutINS4_7SwizzleILi2ELi4ELi3EEENS4_18smem_ptr_flag_bitsILi8EEENSQ_INS5_IJNSA_ILi8EEESH_EEENS5_IJSH_SB_EEEEEEEvNS4_8identityESZ_S19_vS1A_EENS_8epilogue10collective6detail29Sm90TmaWarpSpecializedAdapterINS1D_15DefaultEpilogueIaSJ_SJ_NS1C_6thread17LinearCombinationIaLi1EiiLNS1H_9ScaleType4KindE0ELNS_15FloatRoundStyleE2EaEENS1_15EpilogueDefaultEEEEEvvEEEEvNT_6ParamsE --------------------------
	.section	.text._ZN7cutlass13device_kernelINS_4gemm6kernel13GemmUniversalIN4cute5tupleIJiiiiEEENS1_10collective13CollectiveMmaINS1_34MainloopSm90TmaGmmaWarpSpecializedILi4ENS5_IJNS4_1CILi1EEESB_SB_EEENS1_35KernelTmaWarpSpecializedCooperativeEEENS5_IJNSA_ILi512EEENSA_ILi384EEENSA_ILi64EEEEEEaNS5_IJlSB_lEEEaSJ_NS4_8TiledMMAINS4_8MMA_AtomIJNS4_4SM904GMMA27MMA_64x192x32_S32S8S8_SS_TNEEEENS4_6LayoutINS5_IJNSA_ILi2EEESB_SB_EEENS5_IJSB_NSA_ILi0EEEST_EEEEENS5_IJNS4_10UnderscoreESW_SW_EEEEENS4_13SM90_TMA_LOADENS4_14ComposedLayoutINS4_7SwizzleILi2ELi4ELi3EEENS4_18smem_ptr_flag_bitsILi8EEENSQ_INS5_IJNSA_ILi8EEESH_EEENS5_IJSH_SB_EEEEEEEvNS4_8identityESZ_S19_vS1A_EENS_8epilogue10collective6detail29Sm90TmaWarpSpecializedAdapterINS1D_15DefaultEpilogueIaSJ_SJ_NS1C_6thread17LinearCombinationIaLi1EiiLNS1H_9ScaleType4KindE0ELNS_15FloatRoundStyleE2EaEENS1_15EpilogueDefaultEEEEEvvEEEEvNT_6ParamsE,"ax",@progbits
	.align	128
.text._ZN7cutlass13device_kernelINS_4gemm6kernel13GemmUniversalIN4cute5tupleIJiiiiEEENS1_10collective13CollectiveMmaINS1_34MainloopSm90TmaGmmaWarpSpecializedILi4ENS5_IJNS4_1CILi1EEESB_SB_EEENS1_35KernelTmaWarpSpecializedCooperativeEEENS5_IJNSA_ILi512EEENSA_ILi384EEENSA_ILi64EEEEEEaNS5_IJlSB_lEEEaSJ_NS4_8TiledMMAINS4_8MMA_AtomIJNS4_4SM904GMMA27MMA_64x192x32_S32S8S8_SS_TNEEEENS4_6LayoutINS5_IJNSA_ILi2EEESB_SB_EEENS5_IJSB_NSA_ILi0EEEST_EEEEENS5_IJNS4_10UnderscoreESW_SW_EEEEENS4_13SM90_TMA_LOADENS4_14ComposedLayoutINS4_7SwizzleILi2ELi4ELi3EEENS4_18smem_ptr_flag_bitsILi8EEENSQ_INS5_IJNSA_ILi8EEESH_EEENS5_IJSH_SB_EEEEEEEvNS4_8identityESZ_S19_vS1A_EENS_8epilogue10collective6detail29Sm90TmaWarpSpecializedAdapterINS1D_15DefaultEpilogueIaSJ_SJ_NS1C_6thread17LinearCombinationIaLi1EiiLNS1H_9ScaleType4KindE0ELNS_15FloatRoundStyleE2EaEENS1_15EpilogueDefaultEEEEEvvEEEEvNT_6ParamsE:
        .type           _ZN7cutlass13device_kernelINS_4gemm6kernel13GemmUniversalIN4cute5tupleIJiiiiEEENS1_10collective13CollectiveMmaINS1_34MainloopSm90TmaGmmaWarpSpecializedILi4ENS5_IJNS4_1CILi1EEESB_SB_EEENS1_35KernelTmaWarpSpecializedCooperativeEEENS5_IJNSA_ILi512EEENSA_ILi384EEENSA_ILi64EEEEEEaNS5_IJlSB_lEEEaSJ_NS4_8TiledMMAINS4_8MMA_AtomIJNS4_4SM904GMMA27MMA_64x192x32_S32S8S8_SS_TNEEEENS4_6LayoutINS5_IJNSA_ILi2EEESB_SB_EEENS5_IJSB_NSA_ILi0EEEST_EEEEENS5_IJNS4_10UnderscoreESW_SW_EEEEENS4_13SM90_TMA_LOADENS4_14ComposedLayoutINS4_7SwizzleILi2ELi4ELi3EEENS4_18smem_ptr_flag_bitsILi8EEENSQ_INS5_IJNSA_ILi8EEESH_EEENS5_IJSH_SB_EEEEEEEvNS4_8identityESZ_S19_vS1A_EENS_8epilogue10collective6detail29Sm90TmaWarpSpecializedAdapterINS1D_15DefaultEpilogueIaSJ_SJ_NS1C_6thread17LinearCombinationIaLi1EiiLNS1H_9ScaleType4KindE0ELNS_15FloatRoundStyleE2EaEENS1_15EpilogueDefaultEEEEEvvEEEEvNT_6ParamsE,@function
        .size           _ZN7cutlass13device_kernelINS_4gemm6kernel13GemmUniversalIN4cute5tupleIJiiiiEEENS1_10collective13CollectiveMmaINS1_34MainloopSm90TmaGmmaWarpSpecializedILi4ENS5_IJNS4_1CILi1EEESB_SB_EEENS1_35KernelTmaWarpSpecializedCooperativeEEENS5_IJNSA_ILi512EEENSA_ILi384EEENSA_ILi64EEEEEEaNS5_IJlSB_lEEEaSJ_NS4_8TiledMMAINS4_8MMA_AtomIJNS4_4SM904GMMA27MMA_64x192x32_S32S8S8_SS_TNEEEENS4_6LayoutINS5_IJNSA_ILi2EEESB_SB_EEENS5_IJSB_NSA_ILi0EEEST_EEEEENS5_IJNS4_10UnderscoreESW_SW_EEEEENS4_13SM90_TMA_LOADENS4_14ComposedLayoutINS4_7SwizzleILi2ELi4ELi3EEENS4_18smem_ptr_flag_bitsILi8EEENSQ_INS5_IJNSA_ILi8EEESH_EEENS5_IJSH_SB_EEEEEEEvNS4_8identityESZ_S19_vS1A_EENS_8epilogue10collective6detail29Sm90TmaWarpSpecializedAdapterINS1D_15DefaultEpilogueIaSJ_SJ_NS1C_6thread17LinearCombinationIaLi1EiiLNS1H_9ScaleType4KindE0ELNS_15FloatRoundStyleE2EaEENS1_15EpilogueDefaultEEEEEvvEEEEvNT_6ParamsE,(.L_x_1600 - _ZN7cutlass13device_kernelINS_4gemm6kernel13GemmUniversalIN4cute5tupleIJiiiiEEENS1_10collective13CollectiveMmaINS1_34MainloopSm90TmaGmmaWarpSpecializedILi4ENS5_IJNS4_1CILi1EEESB_SB_EEENS1_35KernelTmaWarpSpecializedCooperativeEEENS5_IJNSA_ILi512EEENSA_ILi384EEENSA_ILi64EEEEEEaNS5_IJlSB_lEEEaSJ_NS4_8TiledMMAINS4_8MMA_AtomIJNS4_4SM904GMMA27MMA_64x192x32_S32S8S8_SS_TNEEEENS4_6LayoutINS5_IJNSA_ILi2EEESB_SB_EEENS5_IJSB_NSA_ILi0EEEST_EEEEENS5_IJNS4_10UnderscoreESW_SW_EEEEENS4_13SM90_TMA_LOADENS4_14ComposedLayoutINS4_7SwizzleILi2ELi4ELi3EEENS4_18smem_ptr_flag_bitsILi8EEENSQ_INS5_IJNSA_ILi8EEESH_EEENS5_IJSH_SB_EEEEEEEvNS4_8identityESZ_S19_vS1A_EENS_8epilogue10collective6detail29Sm90TmaWarpSpecializedAdapterINS1D_15DefaultEpilogueIaSJ_SJ_NS1C_6thread17LinearCombinationIaLi1EiiLNS1H_9ScaleType4KindE0ELNS_15FloatRoundStyleE2EaEENS1_15EpilogueDefaultEEEEEvvEEEEvNT_6ParamsE)
        .other          _ZN7cutlass13device_kernelINS_4gemm6kernel13GemmUniversalIN4cute5tupleIJiiiiEEENS1_10collective13CollectiveMmaINS1_34MainloopSm90TmaGmmaWarpSpecializedILi4ENS5_IJNS4_1CILi1EEESB_SB_EEENS1_35KernelTmaWarpSpecializedCooperativeEEENS5_IJNSA_ILi512EEENSA_ILi384EEENSA_ILi64EEEEEEaNS5_IJlSB_lEEEaSJ_NS4_8TiledMMAINS4_8MMA_AtomIJNS4_4SM904GMMA27MMA_64x192x32_S32S8S8_SS_TNEEEENS4_6LayoutINS5_IJNSA_ILi2EEESB_SB_EEENS5_IJSB_NSA_ILi0EEEST_EEEEENS5_IJNS4_10UnderscoreESW_SW_EEEEENS4_13SM90_TMA_LOADENS4_14ComposedLayoutINS4_7SwizzleILi2ELi4ELi3EEENS4_18smem_ptr_flag_bitsILi8EEENSQ_INS5_IJNSA_ILi8EEESH_EEENS5_IJSH_SB_EEEEEEEvNS4_8identityESZ_S19_vS1A_EENS_8epilogue10collective6detail29Sm90TmaWarpSpecializedAdapterINS1D_15DefaultEpilogueIaSJ_SJ_NS1C_6thread17LinearCombinationIaLi1EiiLNS1H_9ScaleType4KindE0ELNS_15FloatRoundStyleE2EaEENS1_15EpilogueDefaultEEEEEvvEEEEvNT_6ParamsE,@"STO_CUDA_ENTRY STV_DEFAULT"
_ZN7cutlass13device_kernelINS_4gemm6kernel13GemmUniversalIN4cute5tupleIJiiiiEEENS1_10collective13CollectiveMmaINS1_34MainloopSm90TmaGmmaWarpSpecializedILi4ENS5_IJNS4_1CILi1EEESB_SB_EEENS1_35KernelTmaWarpSpecializedCooperativeEEENS5_IJNSA_ILi512EEENSA_ILi384EEENSA_ILi64EEEEEEaNS5_IJlSB_lEEEaSJ_NS4_8TiledMMAINS4_8MMA_AtomIJNS4_4SM904GMMA27MMA_64x192x32_S32S8S8_SS_TNEEEENS4_6LayoutINS5_IJNSA_ILi2EEESB_SB_EEENS5_IJSB_NSA_ILi0EEEST_EEEEENS5_IJNS4_10UnderscoreESW_SW_EEEEENS4_13SM90_TMA_LOADENS4_14ComposedLayoutINS4_7SwizzleILi2ELi4ELi3EEENS4_18smem_ptr_flag_bitsILi8EEENSQ_INS5_IJNSA_ILi8EEESH_EEENS5_IJSH_SB_EEEEEEEvNS4_8identityESZ_S19_vS1A_EENS_8epilogue10collective6detail29Sm90TmaWarpSpecializedAdapterINS1D_15DefaultEpilogueIaSJ_SJ_NS1C_6thread17LinearCombinationIaLi1EiiLNS1H_9ScaleType4KindE0ELNS_15FloatRoundStyleE2EaEENS1_15EpilogueDefaultEEEEEvvEEEEvNT_6ParamsE:
[----:B------:R-:W0:Y:S02]  /*0000*/  LDC R1, c[0x0][0x28] ;  /* 0x00000a00ff017b82 */ /* 0x000e240000000800 */
[----:B0-----:R-:W-:Y:S01]  /*0010*/  VIADD R1, R1, 0xffffe550 ;  /* 0xffffe55001017836 */ /* 0x001fe20000000000 */
[----:B------:R-:W0:Y:S01]  /*0020*/  S2R R2, SR_TID.X ;  /* 0x0000000000027919 */ /* 0x000e220000002100 */
[----:B------:R-:W-:Y:S01]  /*0030*/  ELECT P0, URZ, PT ;  /* 0x00000000003f782f */ /* 0x000fe20003800000 */
[----:B------:R-:W-:Y:S01]  /*0040*/  BSSY B0, `(.L_x_0) ;  /* 0x0000015000007945 */ /* 0x000fe20003800000 */
[--C-:B0-----:R-:W-:Y:S02]  /*0050*/  SHF.R.U32.HI R0, RZ, 0x5, R2.reuse ;  /* 0x00000005ff007819 */ /* 0x101fe40000011602 */
[----:B------:R-:W-:-:S03]  /*0060*/  SHF.R.U32.HI R2, RZ, 0x7, R2 ;  /* 0x00000007ff027819 */ /* 0x000fc60000011602 */
[----:B------:R-:W0:Y:S04]  /*0070*/  SHFL.IDX PT, R3, R0, RZ, 0x1f ;  /* 0x00001fff00037589 */ /* 0x000e2800000e0000 */
[----:B------:R-:W1:Y:S01]  /*0080*/  SHFL.IDX PT, R2, R2, RZ, 0x1f ;  /* 0x00001fff02027589 */ /* 0x000e6200000e0000 */
[----:B0-----:R-:W-:Y:S02]  /*0090*/  R2UR UR10, R3 ;  /* 0x00000000030a72ca */ /* 0x001fe400000e0000 */
[----:B-1----:R-:W-:-:S11]  /*00a0*/  R2UR UR5, R2 ;  /* 0x00000000020572ca */ /* 0x002fd600000e0000 */
[----:B------:R-:W-:Y:S02]  /*00b0*/  USHF.R.S32.HI UR4, URZ, 0x1f, UR10 ;  /* 0x0000001f3f047899 */ /* 0x000fe4000801140a */
[----:B------:R-:W-:Y:S02]  /*00c0*/  ISETP.NE.OR P0, PT, RZ, UR10, !P0 ;  /* 0x0000000aff007c0c */ /* 0x000fe4000c705670 */
[----:B------:R-:W-:-:S04]  /*00d0*/  ULEA.HI UR4, UR4, UR10, URZ, 0x2 ;  /* 0x0000000a04047291 */ /* 0x000fc8000f8f103f */
[----:B------:R-:W-:-:S04]  /*00e0*/  ULOP3.LUT UR4, UR4, 0xfffffffc, URZ, 0xc0, !UPT ;  /* 0xfffffffc04047892 */ /* 0x000fc8000f8ec03f */
[----:B------:R-:W-:-:S03]  /*00f0*/  UIADD3 UR10, UR10, -UR4, URZ ;  /* 0x800000040a0a7290 */ /* 0x000fc6000fffe03f */
[----:B------:R-:W-:Y:S09]  /*0100*/  @P0 BRA `(.L_x_1) ;  /* 0x0000000000200947 */ /* 0x000ff20003800000 */
[----:B------:R-:W-:Y:S02]  /*0110*/  ULDC.64 UR6, c[0x0][0x198] ;  /* 0x0000660000067ab9 */ /* 0x000fe40000000a00 */
[----:B------:R-:W-:Y:S02]  /*0120*/  UIADD3 UR8, UP0, UR6, 0xf0, URZ ;  /* 0x000000f006087890 */ /* 0x000fe4000ff1e03f */
[----:B------:R-:W-:Y:S02]  /*0130*/  UIADD3 UR6, UP1, UR6, 0x1f0, URZ ;  /* 0x000001f006067890 */ /* 0x000fe4000ff3e03f */
[----:B------:R-:W-:Y:S02]  /*0140*/  UIADD3.X UR9, URZ, UR7, URZ, UP0, !UPT ;  /* 0x000000073f097290 */ /* 0x000fe400087fe43f */
[----:B------:R-:W-:-:S07]  /*0150*/  UIADD3.X UR7, URZ, UR7, URZ, UP1, !UPT ;  /* 0x000000073f077290 */ /* 0x000fce0008ffe43f */
[----:B------:R0:W-:Y:S02]  /*0160*/  UTMACCTL.PF [UR8] ;  /* 0x00000000080079b9 */ /* 0x0001e40008040000 */
[----:B------:R0:W-:Y:S02]  /*0170*/  UTMACCTL.PF [UR6] ;  /* 0x00000000060079b9 */ /* 0x0001e40008040000 */
[----:B0-----:R-:W-:Y:S01]  /*0180*/  NOP ;  /* 0x0000000000007918 */ /* 0x001fe20000000000 */
.L_x_1:
[----:B------:R-:W-:Y:S05]  /*0190*/  BSYNC B0 ;  /* 0x0000000000007941 */ /* 0x000fea0003800000 */
.L_x_0:
[----:B------:R-:W0:Y:S01]  /*01a0*/  SHFL.IDX PT, R2, R0, RZ, 0x1f ;  /* 0x00001fff00027589 */ /* 0x000e2200000e0000 */
[----:B------:R-:W-:Y:S01]  /*01b0*/  UISETP.NE.AND UP0, UPT, UR10, 0x3, UPT ;  /* 0x000000030a00788c */ /* 0x000fe2000bf05270 */
[----:B------:R-:W-:Y:S01]  /*01c0*/  ISETP.NE.AND P1, PT, RZ, UR5, PT ;  /* 0x00000005ff007c0c */ /* 0x000fe2000bf25270 */
[----:B------:R-:W-:Y:S02]  /*01d0*/  UIADD3 UR18, UR5, -0x1, URZ ;  /* 0xffffffff05127890 */ /* 0x000fe4000fffe03f */
[----:B------:R-:W-:Y:S02]  /*01e0*/  UISETP.EQ.OR UP0, UPT, UR10, URZ, !UP0 ;  /* 0x0000003f0a00728c */ /* 0x000fe4000c702670 */
[----:B------:R-:W-:Y:S02]  /*01f0*/  UISETP.GE.U32.AND UP1, UPT, UR18, 0x2, UPT ;  /* 0x000000021200788c */ /* 0x000fe4000bf26070 */
[----:B------:R-:W-:-:S04]  /*0200*/  UISETP.EQ.AND UP0, UPT, UR5, URZ, UP0 ;  /* 0x0000003f0500728c */ /* 0x000fc80008702270 */
[----:B------:R-:W-:-:S04]  /*0210*/  USEL UR38, URZ, 0x1, !UP0 ;  /* 0x000000013f267887 */ /* 0x000fc8000c000000 */
[----:B------:R-:W-:Y:S01]  /*0220*/  USEL UR38, UR38, 0x2, UP1 ;  /* 0x0000000226267887 */ /* 0x000fe20008800000 */
[----:B0-----:R-:W-:-:S13]  /*0230*/  ISETP.NE.AND P0, PT, R2, RZ, PT ;  /* 0x000000ff0200720c */ /* 0x001fda0003f05270 */
[----:B------:R-:W-:Y:S05]  /*0240*/  @P0 BRA `(.L_x_2) ;  /* 0x0000000000580947 */ /* 0x000fea0003800000 */
[----:B------:R-:W0:Y:S01]  /*0250*/  S2UR UR8, SR_CgaCtaId ;  /* 0x00000000000879c3 */ /* 0x000e220000008800 */
[----:B------:R-:W-:Y:S01]  /*0260*/  UMOV UR4, 0x400 ;  /* 0x0000040000047882 */ /* 0x000fe20000000000 */
[----:B------:R-:W-:Y:S01]  /*0270*/  UMOV UR5, 0x1 ;  /* 0x0000000100057882 */ /* 0x000fe20000000000 */
[----:B------:R-:W-:Y:S01]  /*0280*/  UMOV UR6, 0x100 ;  /* 0x0000010000067882 */ /* 0x000fe20000000000 */
[----:B------:R-:W-:Y:S01]  /*0290*/  ELECT P0, URZ, PT ;  /* 0x00000000003f782f */ /* 0x000fe20003800000 */
[----:B------:R-:W-:-:S04]  /*02a0*/  UIADD3 UR6, -UR6, 0x100000, URZ ;  /* 0x0010000006067890 */ /* 0x000fc8000fffe13f */
[----:B------:R-:W-:Y:S02]  /*02b0*/  USHF.L.U32 UR7, UR6, 0xb, URZ ;  /* 0x0000000b06077899 */ /* 0x000fe4000800063f */
[----:B------:R-:W-:Y:S02]  /*02c0*/  USHF.L.U32 UR6, UR6, 0x1, URZ ;  /* 0x0000000106067899 */ /* 0x000fe4000800063f */
[----:B0-----:R-:W-:Y:S02]  /*02d0*/  ULEA UR8, UR8, UR4, 0x18 ;  /* 0x0000000408087291 */ /* 0x001fe4000f8ec03f */
[----:B------:R-:W-:-:S04]  /*02e0*/  UIADD3 UR4, -UR5, 0x100000, URZ ;  /* 0x0010000005047890 */ /* 0x000fc8000fffe13f */
[----:B------:R-:W-:Y:S02]  /*02f0*/  USHF.L.U32 UR5, UR4, 0xb, URZ ;  /* 0x0000000b04057899 */ /* 0x000fe4000800063f */
[----:B------:R-:W-:Y:S01]  /*0300*/  USHF.L.U32 UR4, UR4, 0x1, URZ ;  /* 0x0000000104047899 */ /* 0x000fe2000800063f */
[----:B------:R-:W0:Y:S11]  /*0310*/  FENCE.VIEW.ASYNC.S ;  /* 0x00000000000073c6 */ /* 0x000e360000000000 */
[----:B0-----:R0:W1:Y:S01]  /*0320*/  SYNCS.EXCH.64 URZ, [UR8], UR4 ;  /* 0x00000004083f75b2 */ /* 0x0010620008000100 */
[----:B------:R0:W2:Y:S01]  /*0330*/  SYNCS.EXCH.64 URZ, [UR8+0x20], UR6 ;  /* 0x00002006083f75b2 */ /* 0x0000a20008000100 */
[----:B------:R0:W3:Y:S01]  /*0340*/  SYNCS.EXCH.64 URZ, [UR8+0x8], UR4 ;  /* 0x00000804083f75b2 */ /* 0x0000e20008000100 */
[----:B------:R0:W4:Y:S01]  /*0350*/  SYNCS.EXCH.64 URZ, [UR8+0x28], UR6 ;  /* 0x00002806083f75b2 */ /* 0x0001220008000100 */
[----:B------:R0:W0:Y:S01]  /*0360*/  SYNCS.EXCH.64 URZ, [UR8+0x10], UR4 ;  /* 0x00001004083f75b2 */ /* 0x0000220008000100 */
[----:B------:R0:W0:Y:S01]  /*0370*/  SYNCS.EXCH.64 URZ, [UR8+0x30], UR6 ;  /* 0x00003006083f75b2 */ /* 0x0000220008000100 */
[----:B------:R0:W0:Y:S01]  /*0380*/  SYNCS.EXCH.64 URZ, [UR8+0x18], UR4 ;  /* 0x00001804083f75b2 */ /* 0x0000220008000100 */
[----:B------:R0:W0:Y:S01]  /*0390*/  SYNCS.EXCH.64 URZ, [UR8+0x38], UR6 ;  /* 0x00003806083f75b2 */ /* 0x0000220008000100 */
[----:B------:R-:W-:Y:S01]  /*03a0*/  NOP ;  /* 0x0000000000007918 */ /* 0x000fe20000000000 */
.L_x_2:
[----:B------:R-:W5:Y:S01]  /*03b0*/  SHFL.IDX PT, R0, R0, RZ, 0x1f ;  /* 0x00001fff00007589 */ /* 0x000f6200000e0000 */
[----:B------:R-:W-:Y:S01]  /*03c0*/  ELECT P0, URZ, PT ;  /* 0x00000000003f782f */ /* 0x000fe20003800000 */
[----:B------:R-:W1:Y:S01]  /*03d0*/  S2UR UR17, SR_CTAID.Y ;  /* 0x00000000001179c3 */ /* 0x000e620000002600 */
[----:B0-----:R-:W-:Y:S01]  /*03e0*/  ULDC UR5, c[0x0][0x65c] ;  /* 0x0001970000057ab9 */ /* 0x001fe20000000800 */
[----:B------:R-:W-:Y:S01]  /*03f0*/  UMOV UR12, 0x20 ;  /* 0x00000020000c7882 */ /* 0x000fe20000000000 */
[----:B------:R-:W-:Y:S01]  /*0400*/  UISETP.NE.AND UP2, UPT, UR5, 0x1, UPT ;  /* 0x000000010500788c */ /* 0x000fe2000bf45270 */
[----:B------:R-:W-:Y:S01]  /*0410*/  NOP ;  /* 0x0000000000007918 */ /* 0x000fe20000000000 */
[----:B------:R-:W-:Y:S02]  /*0420*/  NOP ;  /* 0x0000000000007918 */ /* 0x000fe40000000000 */
[----:B------:R-:W-:Y:S01]  /*0430*/  UP2UR UR39, UPR, URZ, 0x4 ;  /* 0x000000043f277883 */ /* 0x000fe20008000000 */
[----:B------:R-:W0:Y:S01]  /*0440*/  S2UR UR4, SR_CTAID.X ;  /* 0x00000000000479c3 */ /* 0x000e220000002500 */
[----:B------:R-:W-:-:S02]  /*0450*/  PLOP3.LUT P2, PT, PT, PT, UP2, 0x80, 0x0 ;  /* 0x000000000000781c */ /* 0x000fc40003f4f028 */
[----:B------:R-:W-:Y:S02]  /*0460*/  PLOP3.LUT P4, PT, PT, PT, UP2, 0x80, 0x0 ;  /* 0x000000000000781c */ /* 0x000fe40003f8f028 */
[----:B------:R-:W-:Y:S01]  /*0470*/  PLOP3.LUT P3, PT, PT, PT, UP2, 0x80, 0x0 ;  /* 0x000000000000781c */ /* 0x000fe20003f6f028 */
[----:B------:R-:W-:Y:S01]  /*0480*/  @UP2 ULDC UR14, c[0x0][0x10] ;  /* 0x00000400000e2ab9 */ /* 0x000fe20000000800 */
[----:B------:R-:W-:Y:S01]  /*0490*/  @UP2 UMOV UR9, URZ ;  /* 0x0000003f00092c82 */ /* 0x000fe20008000000 */
[----:B------:R-:W-:Y:S01]  /*04a0*/  @!UP2 ULDC UR11, c[0x0][0xc] ;  /* 0x00000300000baab9 */ /* 0x000fe20000000800 */
[----:B-----5:R-:W-:Y:S01]  /*04b0*/  ISETP.NE.OR P0, PT, R0, RZ, !P0 ;  /* 0x000000ff0000720c */ /* 0x020fe20004705670 */
[----:B-1----:R-:W-:Y:S02]  /*04c0*/  @UP2 UMOV UR7, UR17 ;  /* 0x0000001100072c82 */ /* 0x002fe40008000000 */
[----:B------:R-:W-:Y:S01]  /*04d0*/  @UP2 UMOV UR8, UR7 ;  /* 0x0000000700082c82 */ /* 0x000fe20008000000 */
[----:B------:R-:W-:Y:S01]  /*04e0*/  @!UP2 UMOV UR7, UR17 ;  /* 0x000000110007ac82 */ /* 0x000fe20008000000 */
[----:B0-----:R-:W-:-:S08]  /*04f0*/  @UP2 UIMAD.WIDE.U32 UR14, UR4, UR14, UR8 ;  /* 0x0000000e040e22a5 */ /* 0x001fd0000f8e0008 */
[----:B------:R-:W-:Y:S01]  /*0500*/  VOTEU.ALL UP0, P0 ;  /* 0x00000000003f7886 */ /* 0x000fe20000000000 */
[----:B------:R-:W-:Y:S01]  /*0510*/  VOTEU.ALL UP1, P0 ;  /* 0x00000000003f7886 */ /* 0x000fe20000020000 */
[----:B------:R-:W-:-:S03]  /*0520*/  IMAD.U32 R2, RZ, RZ, UR14 ;  /* 0x0000000eff027e24 */ /* 0x000fc6000f8e00ff */
[----:B------:R-:W0:Y:S01]  /*0530*/  @!UP0 S2UR UR6, SR_CgaCtaId ;  /* 0x00000000000689c3 */ /* 0x000e220000008800 */
[----:B------:R-:W-:Y:S01]  /*0540*/  @!UP0 UMOV UR5, 0x400 ;  /* 0x0000040000058882 */ /* 0x000fe20000000000 */
[----:B------:R-:W-:-:S04]  /*0550*/  @!UP0 UIADD3 UR12, -UR12, 0x100000, URZ ;  /* 0x001000000c0c8890 */ /* 0x000fc8000fffe13f */
[----:B------:R-:W-:Y:S02]  /*0560*/  @!UP0 USHF.L.U32 UR13, UR12, 0xb, URZ ;  /* 0x0000000b0c0d8899 */ /* 0x000fe4000800063f */
[----:B------:R-:W-:Y:S01]  /*0570*/  @!UP0 USHF.L.U32 UR12, UR12, 0x1, URZ ;  /* 0x000000010c0c8899 */ /* 0x000fe2000800063f */
[----:B------:R-:W-:Y:S01]  /*0580*/  IMAD.U32 R3, RZ, RZ, UR15 ;  /* 0x0000000fff037e24 */ /* 0x000fe2000f8e00ff */
[----:B0-----:R-:W-:Y:S01]  /*0590*/  @!UP0 ULEA UR16, UR6, UR5, 0x18 ;  /* 0x0000000506108291 */ /* 0x001fe2000f8ec03f */
[----:B------:R-:W-:Y:S01]  /*05a0*/  VOTEU.ALL UP0, P0 ;  /* 0x00000000003f7886 */ /* 0x000fe20000000000 */
[----:B------:R-:W-:Y:S01]  /*05b0*/  PLOP3.LUT P0, PT, PT, PT, UP2, 0x80, 0x0 ;  /* 0x000000000000781c */ /* 0x000fe20003f0f028 */
[----:B------:R-:W-:Y:S01]  /*05c0*/  UMOV UR5, URZ ;  /* 0x0000003f00057c82 */ /* 0x000fe20008000000 */
[----:B------:R-:W-:Y:S01]  /*05d0*/  @UP2 UMOV UR6, URZ ;  /* 0x0000003f00062c82 */ /* 0x000fe20008000000 */
[----:B------:R-:W-:Y:S02]  /*05e0*/  @!UP2 UIMAD.WIDE.U32 UR8, UR11, UR7, UR4 ;  /* 0x000000070b08a2a5 */ /* 0x000fe4000f8e0004 */
[----:B------:R-:W-:-:S04]  /*05f0*/  @UP2 UIADD3 UR6, UR15, UR6, URZ ;  /* 0x000000060f062290 */ /* 0x000fc8000fffe03f */
[----:B------:R-:W-:Y:S01]  /*0600*/  IMAD.U32 R5, RZ, RZ, UR9 ;  /* 0x00000009ff057e24 */ /* 0x000fe2000f8e00ff */
[----:B------:R-:W0:Y:S02]  /*0610*/  FENCE.VIEW.ASYNC.S ;  /* 0x00000000000073c6 */ /* 0x000e240000000000 */
[----:B0-----:R0:W2:Y:S01]  /*0620*/  @!UP0 SYNCS.EXCH.64 URZ, [UR16+0x50], UR12 ;  /* 0x0000500c103f85b2 */ /* 0x0010a20008000100 */
[----:B------:R-:W-:Y:S02]  /*0630*/  @P2 IMAD.U32 R6, RZ, RZ, UR6 ;  /* 0x00000006ff062e24 */ /* 0x000fe4000f8e00ff */
[----:B------:R-:W-:Y:S02]  /*0640*/  @P0 IMAD.MOV.U32 R7, RZ, RZ, R2 ;  /* 0x000000ffff070224 */ /* 0x000fe400078e0002 */
[----:B------:R-:W-:Y:S02]  /*0650*/  IMAD.U32 R2, RZ, RZ, UR8 ;  /* 0x00000008ff027e24 */ /* 0x000fe4000f8e00ff */
[----:B------:R-:W-:-:S02]  /*0660*/  @!P4 IMAD.MOV.U32 R6, RZ, RZ, R5 ;  /* 0x000000ffff06c224 */ /* 0x000fc400078e0005 */
[----:B------:R-:W-:Y:S02]  /*0670*/  @!P3 IMAD.MOV.U32 R7, RZ, RZ, R2 ;  /* 0x000000ffff07b224 */ /* 0x000fe400078e0002 */
[----:B------:R-:W-:Y:S01]  /*0680*/  IMAD.U32 R3, RZ, RZ, UR9 ;  /* 0x00000009ff037e24 */ /* 0x000fe2000f8e00ff */
[----:B------:R0:W-:Y:S01]  /*0690*/  STL [R1+0x900], R6 ;  /* 0x0009000601007387 */ /* 0x0001e20000100800 */
[----:B------:R-:W-:-:S03]  /*06a0*/  IMAD.U32 R4, RZ, RZ, UR8 ;  /* 0x00000008ff047e24 */ /* 0x000fc6000f8e00ff */
[----:B------:R0:W-:Y:S01]  /*06b0*/  STL [R1+0x904], R7 ;  /* 0x0009040701007387 */ /* 0x0001e20000100800 */
[----:B------:R0:W2:Y:S01]  /*06c0*/  @!UP1 SYNCS.EXCH.64 URZ, [UR16+0x58], UR12 ;  /* 0x0000580c103f95b2 */ /* 0x0000a20008000100 */
[----:B------:R-:W-:Y:S01]  /*06d0*/  NOP ;  /* 0x0000000000007918 */ /* 0x000fe20000000000 */
[----:B--234-:R-:W-:Y:S06]  /*06e0*/  BAR.SYNC.DEFER_BLOCKING 0x0 ;  /* 0x0000000000007b1d */ /* 0x01cfec0000010000 */
[----:B------:R-:W-:Y:S05]  /*06f0*/  @!P1 BRA `(.L_x_3) ;  /* 0x000004a4007c9947 */ /* 0x000fea0003800000 */
[----:B------:R-:W-:-:S06]  /*0700*/  UISETP.GT.U32.AND UP0, UPT, UR18, 0x1, UPT ;  /* 0x000000011200788c */ /* 0x000fcc000bf04070 */
[----:B------:R-:W-:-:S13]  /*0710*/  PLOP3.LUT P0, PT, PT, PT, UP0, 0x80, 0x0 ;  /* 0x000000000000781c */ /* 0x000fda0003f0f008 */
[----:B0-----:R-:W-:Y:S05]  /*0720*/  @P0 EXIT ;  /* 0x000000000000094d */ /* 0x001fea0003800000 */
[----:B------:R-:W-:Y:S01]  /*0730*/  ULDC.64 UR8, c[0x0][0x650] ;  /* 0x0001940000087ab9 */ /* 0x000fe20000000a00 */
[----:B------:R-:W-:Y:S01]  /*0740*/  UMOV UR40, 0xffffffff ;  /* 0xffffffff00287882 */ /* 0x000fe20000000000 */
[----:B------:R-:W-:Y:S01]  /*0750*/  ISETP.GE.U32.AND P0, PT, R7, UR8, PT ;  /* 0x0000000807007c0c */ /* 0x000fe2000bf06070 */
[----:B------:R-:W-:Y:S01]  /*0760*/  UMOV UR41, 0xffffffff ;  /* 0xffffffff00297882 */ /* 0x000fe20000000000 */
[----:B------:R-:W-:Y:S01]  /*0770*/  UMOV UR42, 0xffffffff ;  /* 0xffffffff002a7882 */ /* 0x000fe20000000000 */
[----:B------:R-:W-:Y:S02]  /*0780*/  PRMT R0, RZ, 0x7610, R0 ;  /* 0x00007610ff007816 */ /* 0x000fe40000000000 */
[----:B------:R-:W-:-:S13]  /*0790*/  ISETP.GE.U32.AND.EX P0, PT, R6, UR9, PT, P0 ;  /* 0x0000000906007c0c */ /* 0x000fda000bf06100 */
[----:B------:R-:W-:Y:S05]  /*07a0*/  @P0 BRA `(.L_x_4) ;  /* 0x0000000400800947 */ /* 0x000fea0003800000 */
[----:B------:R-:W-:Y:S01]  /*07b0*/  I2FP.F32.U32 R0, UR4 ;  /* 0x0000000400007c45 */ /* 0x000fe20008201000 */
[----:B------:R-:W-:Y:S01]  /*07c0*/  ULDC.64 UR16, c[0x0][0x628] ;  /* 0x00018a0000107ab9 */ /* 0x000fe20000000a00 */
[----:B------:R-:W-:Y:S01]  /*07d0*/  ULDC UR6, c[0x0][0x150] ;  /* 0x0000540000067ab9 */ /* 0x000fe20000000800 */
[----:B------:R-:W-:Y:S01]  /*07e0*/  ISETP.NE.U32.AND P0, PT, RZ, UR16, PT ;  /* 0x00000010ff007c0c */ /* 0x000fe2000bf05070 */
[----:B------:R-:W-:Y:S01]  /*07f0*/  ULDC UR15, c[0x0][0x630] ;  /* 0x00018c00000f7ab9 */ /* 0x000fe20000000800 */
[----:B------:R-:W-:Y:S01]  /*0800*/  FMUL R0, R0, UR6 ;  /* 0x0000000600007c20 */ /* 0x000fe20008400000 */
[----:B------:R-:W-:Y:S01]  /*0810*/  R2UR UR18, R7 ;  /* 0x00000000071272ca */ /* 0x000fe200000e0000 */
[----:B------:R-:W-:Y:S01]  /*0820*/  ULDC UR20, c[0x0][0x154] ;  /* 0x0000550000147ab9 */ /* 0x000fe20000000800 */
[----:B------:R-:W-:Y:S01]  /*0830*/  ISETP.NE.AND.EX P0, PT, RZ, UR17, PT, P0 ;  /* 0x00000011ff007c0c */ /* 0x000fe2000bf05300 */
[----:B------:R0:W1:Y:S01]  /*0840*/  F2I.U32.TRUNC.NTZ R2, R0 ;  /* 0x0000000000027305 */ /* 0x000062000020f000 */
[----:B------:R-:W-:-:S02]  /*0850*/  R2UR UR19, R6 ;  /* 0x00000000061372ca */ /* 0x000fc400000e0000 */
[----:B------:R-:W-:Y:S02]  /*0860*/  R2UR UR8, R7 ;  /* 0x00000000070872ca */ /* 0x000fe400000e0000 */
[----:B------:R-:W-:-:S07]  /*0870*/  R2UR UR9, R6 ;  /* 0x00000000060972ca */ /* 0x000fce00000e0000 */
[----:B0-----:R-:W-:Y:S08]  /*0880*/  @!P0 BRA `(.L_x_5) ;  /* 0x0000000000308947 */ /* 0x001ff00003800000 */
[----:B------:R-:W-:Y:S01]  /*0890*/  R2UR UR8, R7 ;  /* 0x00000000070872ca */ /* 0x000fe200000e0000 */
[----:B------:R-:W-:Y:S01]  /*08a0*/  ULDC UR6, c[0x0][0x634] ;  /* 0x00018d0000067ab9 */ /* 0x000fe20000000800 */
[----:B------:R-:W-:-:S11]  /*08b0*/  R2UR UR14, R6 ;  /* 0x00000000060e72ca */ /* 0x000fd600000e0000 */
[----:B------:R-:W-:-:S04]  /*08c0*/  UIADD3 UR6, UP0, UR8, UR6, URZ ;  /* 0x0000000608067290 */ /* 0x000fc8000ff1e03f */
[----:B------:R-:W-:-:S04]  /*08d0*/  UIADD3.X UR14, URZ, UR14, URZ, UP0, !UPT ;  /* 0x0000000e3f0e7290 */ /* 0x000fc800087fe43f */
[----:B------:R-:W-:-:S04]  /*08e0*/  UIMAD.WIDE.U32 UR8, UR14, UR16, URZ ;  /* 0x000000100e0872a5 */ /* 0x000fc8000f8e003f */
[----:B------:R-:W-:Y:S02]  /*08f0*/  UIMAD.WIDE.U32 UR10, UP0, UR6, UR17, UR8 ;  /* 0x00000011060a72a5 */ /* 0x000fe4000f800008 */
[----:B------:R-:W-:Y:S02]  /*0900*/  UIMAD.WIDE.U32 UR8, UR6, UR16, URZ ;  /* 0x00000010060872a5 */ /* 0x000fe4000f8e003f */
[----:B------:R-:W-:Y:S02]  /*0910*/  UIADD3.X UR13, URZ, URZ, URZ, UP0, !UPT ;  /* 0x0000003f3f0d7290 */ /* 0x000fe400087fe43f */
[----:B------:R-:W-:Y:S01]  /*0920*/  UIADD3 URZ, UP0, UR9, UR10, URZ ;  /* 0x0000000a093f7290 */ /* 0x000fe2000ff1e03f */
[----:B------:R-:W-:-:S03]  /*0930*/  UMOV UR12, UR11 ;  /* 0x0000000b000c7c82 */ /* 0x000fc60008000000 */
[----:B------:R-:W-:-:S12]  /*0940*/  UIMAD.WIDE.U32.X UR8, UR14, UR17, UR12, UP0 ;  /* 0x000000110e0872a5 */ /* 0x000fd800080e040c */
.L_x_5:
[----:B------:R-:W-:Y:S01]  /*0950*/  USHF.R.U64 UR42, UR8, UR15, UR9 ;  /* 0x0000000f082a7299 */ /* 0x000fe20008001209 */
[----:B------:R-:W-:Y:S01]  /*0960*/  I2FP.F32.U32 R0, UR7 ;  /* 0x0000000700007c45 */ /* 0x000fe20008201000 */
[----:B------:R-:W-:Y:S01]  /*0970*/  USHF.R.U32.HI UR5, URZ, UR15, UR9 ;  /* 0x0000000f3f057299 */ /* 0x000fe20008011609 */
[----:B-1----:R-:W-:Y:S01]  /*0980*/  R2UR UR12, R2 ;  /* 0x00000000020c72ca */ /* 0x002fe200000e0000 */
[----:B------:R-:W-:Y:S02]  /*0990*/  UIADD3 UR6, UP0, URZ, -UR42, URZ ;  /* 0x8000002a3f067290 */ /* 0x000fe4000ff1e03f */
[----:B------:R-:W-:Y:S01]  /*09a0*/  FMUL R0, R0, UR20 ;  /* 0x0000001400007c20 */ /* 0x000fe20008400000 */
[----:B------:R-:W-:Y:S01]  /*09b0*/  ULDC.64 UR8, c[0x0][0x620] ;  /* 0x0001880000087ab9 */ /* 0x000fe20000000a00 */
[----:B------:R-:W-:Y:S01]  /*09c0*/  UIADD3.X UR5, URZ, ~UR5, URZ, UP0, !UPT ;  /* 0x800000053f057290 */ /* 0x000fe200087fe43f */
[----:B------:R-:W-:Y:S01]  /*09d0*/  UMOV UR10, UR18 ;  /* 0x00000012000a7c82 */ /* 0x000fe20008000000 */
[----:B------:R-:W-:-:S02]  /*09e0*/  UMOV UR11, UR19 ;  /* 0x00000013000b7c82 */ /* 0x000fc40008000000 */
[----:B------:R-:W-:Y:S01]  /*09f0*/  UIMAD UR5, UR5, UR8, URZ ;  /* 0x00000008050572a4 */ /* 0x000fe2000f8e023f */
[----:B------:R-:W0:Y:S01]  /*0a00*/  F2I.U32.TRUNC.NTZ R0, R0 ;  /* 0x0000000000007305 */ /* 0x000e22000020f000 */
[----:B------:R-:W-:Y:S02]  /*0a10*/  UIMAD.WIDE.U32 UR10, UR6, UR8, UR10 ;  /* 0x00000008060a72a5 */ /* 0x000fe4000f8e000a */
[----:B------:R-:W-:Y:S01]  /*0a20*/  UIMAD UR6, UR6, UR9, UR5 ;  /* 0x00000009060672a4 */ /* 0x000fe2000f8e0205 */
[----:B------:R-:W-:Y:S01]  /*0a30*/  ULDC UR21, c[0x0][0x658] ;  /* 0x0001960000157ab9 */ /* 0x000fe20000000800 */
[----:B------:R-:W-:Y:S02]  /*0a40*/  UMOV UR19, 0xffffffff ;  /* 0xffffffff00137882 */ /* 0x000fe40000000000 */
[----:B------:R-:W-:Y:S01]  /*0a50*/  UIADD3 UR6, UR11, UR6, URZ ;  /* 0x000000060b067290 */ /* 0x000fe2000fffe03f */
[----:B------:R-:W-:Y:S01]  /*0a60*/  ULDC UR15, c[0x0][0x618] ;  /* 0x00018600000f7ab9 */ /* 0x000fe20000000800 */
[----:B------:R-:W-:Y:S01]  /*0a70*/  ULDC.64 UR8, c[0x0][0x640] ;  /* 0x0001900000087ab9 */ /* 0x000fe20000000a00 */
[----:B------:R-:W-:Y:S01]  /*0a80*/  USHF.L.U32 UR11, UR19, UR21, URZ ;  /* 0x00000015130b7299 */ /* 0x000fe2000800063f */
[----:B------:R-:W-:Y:S01]  /*0a90*/  ISETP.NE.U32.AND P0, PT, RZ, UR8, PT ;  /* 0x00000008ff007c0c */ /* 0x000fe2000bf05070 */
[----:B------:R-:W-:-:S02]  /*0aa0*/  USHF.R.U64 UR19, UR10, UR15, UR6 ;  /* 0x0000000f0a137299 */ /* 0x000fc40008001206 */
[----:B------:R-:W-:Y:S01]  /*0ab0*/  USHF.R.U32.HI UR10, URZ, UR15, UR6 ;  /* 0x0000000f3f0a7299 */ /* 0x000fe20008011606 */
[----:B0-----:R-:W-:Y:S01]  /*0ac0*/  R2UR UR14, R0 ;  /* 0x00000000000e72ca */ /* 0x001fe200000e0000 */
[----:B------:R-:W-:Y:S01]  /*0ad0*/  ULDC UR17, c[0x0][0x608] ;  /* 0x0001820000117ab9 */ /* 0x000fe20000000800 */
[----:B------:R-:W-:Y:S01]  /*0ae0*/  ISETP.NE.AND.EX P0, PT, RZ, UR9, PT, P0 ;  /* 0x00000009ff007c0c */ /* 0x000fe2000bf05300 */
[----:B------:R-:W-:Y:S02]  /*0af0*/  USHF.R.U64 UR23, UR19, UR17, UR10 ;  /* 0x0000001113177299 */ /* 0x000fe4000800120a */
[----:B------:R-:W-:Y:S01]  /*0b00*/  USHF.R.U32.HI UR10, URZ, UR17, UR10 ;  /* 0x000000113f0a7299 */ /* 0x000fe2000801160a */
[----:B------:R-:W-:Y:S01]  /*0b10*/  UMOV UR16, 0x1 ;  /* 0x0000000100107882 */ /* 0x000fe20000000000 */
[----:B------:R-:W-:Y:S02]  /*0b20*/  UIADD3 UR12, -UR12, URZ, URZ ;  /* 0x0000003f0c0c7290 */ /* 0x000fe4000fffe13f */
[----:B------:R-:W-:-:S02]  /*0b30*/  USHF.R.U64 UR24, UR23, UR21, UR10 ;  /* 0x0000001517187299 */ /* 0x000fc4000800120a */
[----:B------:R-:W-:Y:S01]  /*0b40*/  USHF.L.U32 UR6, UR16, UR21, URZ ;  /* 0x0000001510067299 */ /* 0x000fe2000800063f */
[----:B------:R-:W-:Y:S01]  /*0b50*/  ULDC UR13, c[0x0][0x144] ;  /* 0x00005100000d7ab9 */ /* 0x000fe20000000800 */
[----:B------:R-:W-:Y:S01]  /*0b60*/  ULDC UR5, c[0x0][0x600] ;  /* 0x0001800000057ab9 */ /* 0x000fe20000000800 */
[----:B------:R-:W-:Y:S02]  /*0b70*/  ULOP3.LUT UR16, URZ, UR11, URZ, 0x33, !UPT ;  /* 0x0000000b3f107292 */ /* 0x000fe4000f8e333f */
[----:B------:R-:W-:Y:S02]  /*0b80*/  USHF.R.U32.HI UR11, URZ, UR21, UR10 ;  /* 0x000000153f0b7299 */ /* 0x000fe4000801160a */
[----:B------:R-:W-:Y:S02]  /*0b90*/  UIADD3 UR18, UR5, -0x1, URZ ;  /* 0xffffffff05127890 */ /* 0x000fe4000fffe03f */
[----:B------:R-:W-:Y:S02]  /*0ba0*/  UIADD3 UR20, -UR14, URZ, URZ ;  /* 0x0000003f0e147290 */ /* 0x000fe4000fffe13f */
[----:B------:R-:W-:Y:S01]  /*0bb0*/  UIMAD UR4, UR13, UR12, UR4 ;  /* 0x0000000c0d0472a4 */ /* 0x000fe2000f8e0204 */
[----:B------:R-:W-:Y:S01]  /*0bc0*/  ULDC UR25, c[0x0][0x148] ;  /* 0x0000520000197ab9 */ /* 0x000fe20000000800 */
[----:B------:R-:W-:Y:S01]  /*0bd0*/  ULDC UR21, c[0x0][0x648] ;  /* 0x0001920000157ab9 */ /* 0x000fe20000000800 */
[----:B------:R-:W-:Y:S01]  /*0be0*/  ULDC UR22, c[0x0][0x638] ;  /* 0x00018e0000167ab9 */ /* 0x000fe20000000800 */
[----:B------:R-:W-:Y:S01]  /*0bf0*/  UMOV UR10, UR24 ;  /* 0x00000018000a7c82 */ /* 0x000fe20008000000 */
[----:B------:R-:W-:Y:S07]  /*0c00*/  @!P0 BRA `(.L_x_6) ;  /* 0x0000000000308947 */ /* 0x000fee0003800000 */
[----:B------:R-:W-:Y:S02]  /*0c10*/  ULDC UR14, c[0x0][0x64c] ;  /* 0x00019300000e7ab9 */ /* 0x000fe40000000800 */
        /* <DEDUP_REMOVED lines=8> */
[----:B------:R-:W-:-:S07]  /*0ca0*/  UIMAD.WIDE.U32.X UR8, UR17, UR9, UR14, UP0 ;  /* 0x00000009110872a5 */ /* 0x000fce00080e040e */
[----:B------:R-:W-:Y:S01]  /*0cb0*/  UMOV UR10, UR8 ;  /* 0x00000008000a7c82 */ /* 0x000fe20008000000 */
[----:B------:R-:W-:-:S05]  /*0cc0*/  UMOV UR11, UR9 ;  /* 0x00000009000b7c82 */ /* 0x000fca0008000000 */
.L_x_6:
[----:B------:R-:W-:Y:S01]  /*0cd0*/  UISETP.NE.AND UP0, UPT, UR39, URZ, UPT ;  /* 0x0000003f2700728c */ /* 0x000fe2000bf05270 */
[----:B------:R-:W-:Y:S01]  /*0ce0*/  IMAD.MOV.U32 R0, RZ, RZ, 0x1 ;  /* 0x00000001ff007424 */ /* 0x000fe200078e00ff */
[----:B------:R-:W-:Y:S02]  /*0cf0*/  USHF.R.U64 UR8, UR10, UR21, UR11 ;  /* 0x000000150a087299 */ /* 0x000fe4000800120b */
[----:B------:R-:W-:Y:S02]  /*0d00*/  ULOP3.LUT UR16, UR23, UR16, URZ, 0xc0, !UPT ;  /* 0x0000001017107292 */ /* 0x000fe4000f8ec03f */
[----:B------:R-:W-:Y:S02]  /*0d10*/  ULOP3.LUT UR18, UR19, UR18, URZ, 0xc0, !UPT ;  /* 0x0000001213127292 */ /* 0x000fe4000f8ec03f */
[----:B------:R-:W-:-:S03]  /*0d20*/  UIMAD UR16, UR6, UR8, UR16 ;  /* 0x00000008061072a4 */ /* 0x000fc6000f8e0210 */
[----:B------:R-:W-:Y:S02]  /*0d30*/  @UP0 UIMAD UR4, UR25, UR20, UR7 ;  /* 0x00000014190402a4 */ /* 0x000fe4000f8e0207 */
[----:B------:R-:W-:-:S04]  /*0d40*/  UIADD3 UR7, -UR8, URZ, URZ ;  /* 0x0000003f08077290 */ /* 0x000fc8000fffe13f */
[----:B------:R-:W-:-:S03]  /*0d50*/  UIMAD UR6, UR7, UR22, UR24 ;  /* 0x00000016070672a4 */ /* 0x000fc6000f8e0218 */
[----:B------:R-:W-:Y:S01]  /*0d60*/  ULDC UR7, c[0x0][0x610] ;  /* 0x0001840000077ab9 */ /* 0x000fe20000000800 */
[----:B------:R-:W-:Y:S02]  /*0d70*/  UIMAD UR6, UR6, UR5, UR18 ;  /* 0x00000005060672a4 */ /* 0x000fe4000f8e0212 */
[----:B------:R-:W-:-:S04]  /*0d80*/  UIMAD UR4, UR16, UR7, UR4 ;  /* 0x00000007100472a4 */ /* 0x000fc8000f8e0204 */
[----:B------:R-:W-:Y:S02]  /*0d90*/  USEL UR41, UR6, UR4, !UP0 ;  /* 0x0000000406297287 */ /* 0x000fe4000c000000 */
[----:B------:R-:W-:-:S12]  /*0da0*/  USEL UR40, UR4, UR6, !UP0 ;  /* 0x0000000604287287 */ /* 0x000fd8000c000000 */
.L_x_4:
[----:B------:R-:W-:-:S08]  /*0db0*/  NOP ;  /* 0x0000000000007918 */ /* 0x000fd00000000000 */
[----:B------:R-:W0:Y:S02]  /*0dc0*/  USETMAXREG.TRY_ALLOC.CTAPOOL UP0, 0xf0 ;  /* 0x000000f0000079c8 */ /* 0x000e240008000600 */
[----:B0-----:R-:W-:-:S13]  /*0dd0*/  PLOP3.LUT P0, PT, PT, PT, UP0, 0x80, 0x0 ;  /* 0x000000000000781c */ /* 0x001fda0003f0f008 */
[----:B------:R-:W-:Y:S05]  /*0de0*/  @!P0 BRA `(.L_x_4) ;  /* 0xfffffffc00f08947 */ /* 0x000fea000383ffff */
[----:B------:R-:W-:Y:S01]  /*0df0*/  ULDC.64 UR4, c[0x0][0x598] ;  /* 0x0001660000047ab9 */ /* 0x000fe20000000a00 */
[----:B------:R-:W-:Y:S01]  /*0e00*/  ULDC.64 UR46, c[0x0][0x208] ;  /* 0x00008200002e7ab9 */ /* 0x000fe20000000a00 */
[----:B------:R-:W-:-:S04]  /*0e10*/  ISETP.NE.U32.AND P0, PT, RZ, UR4, PT ;  /* 0x00000004ff007c0c */ /* 0x000fc8000bf05070 */
[----:B------:R-:W-:-:S13]  /*0e20*/  ISETP.NE.AND.EX P0, PT, RZ, UR5, PT, P0 ;  /* 0x00000005ff007c0c */ /* 0x000fda000bf05300 */
[----:B------:R-:W-:Y:S05]  /*0e30*/  @!P0 BRA `(.L_x_7) ;  /* 0x00000000001c8947 */ /* 0x000fea0003800000 */
[----:B------:R-:W0:Y:S02]  /*0e40*/  LDC.64 R2, c[0x0][0x598] ;  /* 0x00016600ff027b82 */ /* 0x000e240000000a00 */
[----:B0-----:R-:W2:Y:S02]  /*0e50*/  LDG.E.64 R2, desc[UR46][R2.64] ;  /* 0x0000002e02027981 */ /* 0x001ea4000c1e1b00 */
[----:B--2---:R-:W-:-:S04]  /*0e60*/  ISETP.NE.U32.AND P0, PT, R2, RZ, PT ;  /* 0x000000ff0200720c */ /* 0x004fc80003f05070 */
[----:B------:R-:W-:-:S13]  /*0e70*/  ISETP.NE.AND.EX P0, PT, R3, RZ, PT, P0 ;  /* 0x000000ff0300720c */ /* 0x000fda0003f05300 */
[----:B------:R-:W-:Y:S05]  /*0e80*/  @!P0 BRA `(.L_x_7) ;  /* 0x0000000000088947 */ /* 0x000fea0003800000 */
[----:B------:R0:W5:Y:S01]  /*0e90*/  LD.E R16, desc[UR46][R2.64] ;  /* 0x0000002e02107980 */ /* 0x000162000c101900 */
[----:B------:R-:W-:Y:S05]  /*0ea0*/  BRA `(.L_x_8) ;  /* 0x0000000000247947 */ /* 0x000fea0003800000 */
.L_x_7:
[----:B------:R-:W-:Y:S02]  /*0eb0*/  ULDC.64 UR4, c[0x0][0x588] ;  /* 0x0001620000047ab9 */ /* 0x000fe40000000a00 */
[----:B------:R-:W-:-:S04]  /*0ec0*/  ISETP.NE.U32.AND P0, PT, RZ, UR4, PT ;  /* 0x00000004ff007c0c */ /* 0x000fc8000bf05070 */
[----:B------:R-:W-:-:S13]  /*0ed0*/  ISETP.NE.AND.EX P0, PT, RZ, UR5, PT, P0 ;  /* 0x00000005ff007c0c */ /* 0x000fda000bf05300 */
[----:B------:R-:W-:Y:S05]  /*0ee0*/  @!P0 BRA `(.L_x_9) ;  /* 0x00000000000c8947 */ /* 0x000fea0003800000 */
[----:B------:R-:W0:Y:S02]  /*0ef0*/  LDC.64 R16, c[0x0][0x588] ;  /* 0x00016200ff107b82 */ /* 0x000e240000000a00 */
[----:B0-----:R1:W5:Y:S01]  /*0f00*/  LDG.E R16, desc[UR46][R16.64] ;  /* 0x0000002e10107981 */ /* 0x001362000c1e1900 */
[----:B------:R-:W-:Y:S05]  /*0f10*/  BRA `(.L_x_8) ;  /* 0x0000000000087947 */ /* 0x000fea0003800000 */
.L_x_9:
[----:B------:R-:W-:Y:S02]  /*0f20*/  ULDC UR4, c[0x0][0x580] ;  /* 0x0001600000047ab9 */ /* 0x000fe40000000800 */
[----:B------:R-:W-:-:S07]  /*0f30*/  IMAD.U32 R16, RZ, RZ, UR4 ;  /* 0x00000004ff107e24 */ /* 0x000fce000f8e00ff */
.L_x_8:
[----:B------:R-:W-:Y:S02]  /*0f40*/  ULDC.64 UR4, c[0x0][0x5a0] ;  /* 0x0001680000047ab9 */ /* 0x000fe40000000a00 */
[----:B------:R-:W-:-:S04]  /*0f50*/  ISETP.NE.U32.AND P0, PT, RZ, UR4, PT ;  /* 0x00000004ff007c0c */ /* 0x000fc8000bf05070 */
[----:B------:R-:W-:-:S13]  /*0f60*/  ISETP.NE.AND.EX P0, PT, RZ, UR5, PT, P0 ;  /* 0x00000005ff007c0c */ /* 0x000fda000bf05300 */
[----:B------:R-:W-:Y:S05]  /*0f70*/  @!P0 BRA `(.L_x_10) ;  /* 0x00000000001c8947 */ /* 0x000fea0003800000 */
[----:B0-----:R-:W0:Y:S02]  /*0f80*/  LDC.64 R2, c[0x0][0x5a0] ;  /* 0x00016800ff027b82 */ /* 0x001e240000000a00 */
[----:B0-----:R-:W2:Y:S02]  /*0f90*/  LDG.E.64 R2, desc[UR46][R2.64] ;  /* 0x0000002e02027981 */ /* 0x001ea4000c1e1b00 */
[----:B--2---:R-:W-:-:S04]  /*0fa0*/  ISETP.NE.U32.AND P0, PT, R2, RZ, PT ;  /* 0x000000ff0200720c */ /* 0x004fc80003f05070 */
[----:B------:R-:W-:-:S13]  /*0fb0*/  ISETP.NE.AND.EX P0, PT, R3, RZ, PT, P0 ;  /* 0x000000ff0300720c */ /* 0x000fda0003f05300 */
[----:B------:R-:W-:Y:S05]  /*0fc0*/  @!P0 BRA `(.L_x_10) ;  /* 0x0000000000088947 */ /* 0x000fea0003800000 */
[----:B-1----:R0:W5:Y:S01]  /*0fd0*/  LD.E R17, desc[UR46][R2.64] ;  /* 0x0000002e02117980 */ /* 0x002162000c101900 */
[----:B------:R-:W-:Y:S05]  /*0fe0*/  BRA `(.L_x_11) ;  /* 0x0000000000247947 */ /* 0x000fea0003800000 */
.L_x_10:
[----:B------:R-:W-:Y:S02]  /*0ff0*/  ULDC.64 UR4, c[0x0][0x590] ;  /* 0x0001640000047ab9 */ /* 0x000fe40000000a00 */
[----:B------:R-:W-:-:S04]  /*1000*/  ISETP.NE.U32.AND P0, PT, RZ, UR4, PT ;  /* 0x00000004ff007c0c */ /* 0x000fc8000bf05070 */
[----:B------:R-:W-:-:S13]  /*1010*/  ISETP.NE.AND.EX P0, PT, RZ, UR5, PT, P0 ;  /* 0x00000005ff007c0c */ /* 0x000fda000bf05300 */
[----:B------:R-:W-:Y:S05]  /*1020*/  @!P0 BRA `(.L_x_12) ;  /* 0x00000000000c8947 */ /* 0x000fea0003800000 */
[----:B0-----:R-:W1:Y:S02]  /*1030*/  LDC.64 R2, c[0x0][0x590] ;  /* 0x00016400ff027b82 */ /* 0x001e640000000a00 */
[----:B-1----:R1:W5:Y:S01]  /*1040*/  LDG.E R17, desc[UR46][R2.64] ;  /* 0x0000002e02117981 */ /* 0x002362000c1e1900 */
[----:B------:R-:W-:Y:S05]  /*1050*/  BRA `(.L_x_11) ;  /* 0x0000000000087947 */ /* 0x000fea0003800000 */
.L_x_12:
[----:B------:R-:W-:Y:S02]  /*1060*/  ULDC UR4, c[0x0][0x584] ;  /* 0x0001610000047ab9 */ /* 0x000fe40000000800 */
[----:B-1----:R-:W-:-:S07]  /*1070*/  IMAD.U32 R17, RZ, RZ, UR4 ;  /* 0x00000004ff117e24 */ /* 0x002fce000f8e00ff */
.L_x_11:
[----:B------:R-:W-:-:S13]  /*1080*/  LOP3.LUT P0, RZ, R0, 0xff, RZ, 0xc0, !PT ;  /* 0x000000ff00ff7812 */ /* 0x000fda000780c0ff */
[----:B------:R-:W-:Y:S05]  /*1090*/  @!P0 EXIT ;  /* 0x000000000000894d */ /* 0x000fea0003800000 */
[----:B------:R-:W-:Y:S01]  /*10a0*/  ULDC UR4, c[0x0][0x28c] ;  /* 0x0000a30000047ab9 */ /* 0x000fe20000000800 */
[----:B------:R-:W-:Y:S01]  /*10b0*/  ULDC.64 UR44, c[0x0][0x5c8] ;  /* 0x00017200002c7ab9 */ /* 0x000fe20000000a00 */
[----:B------:R-:W-:Y:S02]  /*10c0*/  UIADD3 UR4, UR4, 0x3f, URZ ;  /* 0x0000003f04047890 */ /* 0x000fe4000fffe03f */
[----:B------:R-:W-:Y:S02]  /*10d0*/  USHF.L.U64.HI UR43, UR44, 0x3, UR45 ;  /* 0x000000032c2b7899 */ /* 0x000fe4000801022d */
[----:B------:R-:W-:Y:S02]  /*10e0*/  USHF.R.S32.HI UR5, URZ, 0x1f, UR4 ;  /* 0x0000001f3f057899 */ /* 0x000fe40008011404 */
[----:B------:R-:W-:Y:S02]  /*10f0*/  USHF.L.U32 UR44, UR44, 0x3, URZ ;  /* 0x000000032c2c7899 */ /* 0x000fe4000800063f */
[----:B------:R-:W-:Y:S01]  /*1100*/  ULEA.HI UR5, UR5, UR4, URZ, 0x6 ;  /* 0x0000000405057291 */ /* 0x000fe2000f8f303f */
[----:B------:R-:W-:Y:S01]  /*1110*/  UMOV UR36, URZ ;  /* 0x0000003f00247c82 */ /* 0x000fe20008000000 */
[----:B------:R-:W-:-:S02]  /*1120*/  UMOV UR37, URZ ;  /* 0x0000003f00257c82 */ /* 0x000fc40008000000 */
[----:B------:R-:W-:-:S12]  /*1130*/  USHF.R.S32.HI UR45, URZ, 0x6, UR5 ;  /* 0x000000063f2d7899 */ /* 0x000fd80008011405 */
.L_x_1564:
[----:B--2---:R-:W2:Y:S01]  /*1140*/  S2R R0, SR_TID.X ;  /* 0x0000000000007919 */ /* 0x004ea20000002100 */
[----:B------:R-:W3:Y:S01]  /*1150*/  S2UR UR7, SR_CgaCtaId ;  /* 0x00000000000779c3 */ /* 0x000ee20000008800 */
[----:B------:R-:W-:Y:S02]  /*1160*/  UMOV UR6, 0x400 ;  /* 0x0000040000067882 */ /* 0x000fe40000000000 */
[----:B---3--:R-:W-:Y:S01]  /*1170*/  ULEA UR6, UR7, UR6, 0x18 ;  /* 0x0000000607067291 */ /* 0x008fe2000f8ec03f */
[----:B--2---:R-:W-:-:S04]  /*1180*/  LOP3.LUT R0, R0, 0x80, RZ, 0xc0, !PT ;  /* 0x0000008000007812 */ /* 0x004fc800078ec0ff */
[----:B------:R-:W-:-:S06]  /*1190*/  SHF.R.U32.HI R0, RZ, 0x7, R0 ;  /* 0x00000007ff007819 */ /* 0x000fcc0000011600 */
[----:B------:R-:W2:Y:S02]  /*11a0*/  SHFL.IDX PT, R0, R0, RZ, 0x1f ;  /* 0x00001fff00007589 */ /* 0x000ea400000e0000 */
[----:B--2---:R-:W-:-:S13]  /*11b0*/  R2UR UR4, R0 ;  /* 0x00000000000472ca */ /* 0x004fda00000e0000 */
[----:B------:R-:W-:-:S04]  /*11c0*/  ULEA.HI UR5, UR4, UR4, URZ, 0x1 ;  /* 0x0000000404057291 */ /* 0x000fc8000f8f083f */
[----:B------:R-:W-:-:S04]  /*11d0*/  ULOP3.LUT UR5, UR5, 0xffffe, URZ, 0xc0, !UPT ;  /* 0x000ffffe05057892 */ /* 0x000fc8000f8ec03f */
[----:B------:R-:W-:-:S03]  /*11e0*/  UIADD3 UR5, UR4, -UR5, URZ ;  /* 0x8000000504057290 */ /* 0x000fc6000fffe03f */
[----:B------:R-:W-:Y:S01]  /*11f0*/  ULDC UR4, c[0x0][0x28c] ;  /* 0x0000a30000047ab9 */ /* 0x000fe20000000800 */
[----:B------:R-:W-:Y:S01]  /*1200*/  ULEA UR5, UR5, UR6, 0xc ;  /* 0x0000000605057291 */ /* 0x000fe2000f8e603f */
[----:B------:R-:W-:-:S03]  /*1210*/  ISETP.LT.AND P0, PT, RZ, UR4, PT ;  /* 0x00000004ff007c0c */ /* 0x000fc6000bf01270 */
[----:B------:R-:W-:-:S04]  /*1220*/  UIADD3 UR5, UR5, 0x100, URZ ;  /* 0x0000010005057890 */ /* 0x000fc8000fffe03f */
[----:B------:R-:W-:-:S04]  /*1230*/  USHF.R.U32.HI UR5, URZ, 0x4, UR5 ;  /* 0x000000043f057899 */ /* 0x000fc80008011605 */
[----:B------:R-:W-:Y:S02]  /*1240*/  ULOP3.LUT UR48, UR5, 0x3fff, URZ, 0xc0, !UPT ;  /* 0x00003fff05307892 */ /* 0x000fe4000f8ec03f */
[----:B------:R-:W-:Y:S10]  /*1250*/  @P0 BRA `(.L_x_13) ;  /* 0x0000000000400947 */ /* 0x000ff40003800000 */
[----:B------:R-:W-:Y:S01]  /*1260*/  MOV R0, 0x0 ;  /* 0x0000000000007802 */ /* 0x000fe20000000f00 */
[----:B------:R-:W-:Y:S01]  /*1270*/  ULDC.64 UR4, c[0x4][0x68] ;  /* 0x01001a0000047ab9 */ /* 0x000fe20000000a00 */
[----:B------:R-:W-:Y:S01]  /*1280*/  ULDC.64 UR6, c[0x4][0x8] ;  /* 0x0100020000067ab9 */ /* 0x000fe20000000a00 */
[----:B------:R-:W-:Y:S01]  /*1290*/  IMAD.U32 R4, RZ, RZ, UR4 ;  /* 0x00000004ff047e24 */ /* 0x000fe2000f8e00ff */
[----:B------:R2:W3:Y:S01]  /*12a0*/  LDC.64 R14, c[0x4][R0] ;  /* 0x01000000000e7b82 */ /* 0x0004e20000000a00 */
[----:B------:R-:W-:Y:S01]  /*12b0*/  IMAD.U32 R5, RZ, RZ, UR5 ;  /* 0x00000005ff057e24 */ /* 0x000fe2000f8e00ff */
[----:B------:R-:W-:Y:S01]  /*12c0*/  ULDC.64 UR4, c[0x4][0x70] ;  /* 0x01001c0000047ab9 */ /* 0x000fe20000000a00 */
[----:B------:R-:W-:Y:S02]  /*12d0*/  IMAD.U32 R10, RZ, RZ, UR6 ;  /* 0x00000006ff0a7e24 */ /* 0x000fe4000f8e00ff */
[----:B------:R-:W-:Y:S02]  /*12e0*/  IMAD.U32 R6, RZ, RZ, UR4 ;  /* 0x00000004ff067e24 */ /* 0x000fe4000f8e00ff */
[----:B------:R-:W-:-:S02]  /*12f0*/  IMAD.U32 R7, RZ, RZ, UR5 ;  /* 0x00000005ff077e24 */ /* 0x000fc4000f8e00ff */
[----:B------:R-:W-:Y:S02]  /*1300*/  IMAD.U32 R11, RZ, RZ, UR7 ;  /* 0x00000007ff0b7e24 */ /* 0x000fe4000f8e00ff */
[----:B------:R-:W-:Y:S02]  /*1310*/  IMAD.MOV.U32 R8, RZ, RZ, 0x1e1 ;  /* 0x000001e1ff087424 */ /* 0x000fe400078e00ff */
[----:B------:R-:W-:Y:S02]  /*1320*/  IMAD.MOV.U32 R12, RZ, RZ, 0x1 ;  /* 0x00000001ff0c7424 */ /* 0x000fe400078e00ff */
[----:B--2---:R-:W-:-:S07]  /*1330*/  IMAD.MOV.U32 R13, RZ, RZ, RZ ;  /* 0x000000ffff0d7224 */ /* 0x004fce00078e00ff */
[----:B------:R-:W-:-:S07]  /*1340*/  LEPC R20, `(.L_x_13) ;  /* 0x000000001014794e */ /* 0x000fce0000000000 */
[----:B01-3-5:R-:W-:Y:S05]  /*1350*/  CALL.ABS.NOINC R14 ;  /* 0x000000000e007343 */ /* 0x02bfea0003c00000 */
.L_x_13:
[----:B------:R-:W-:-:S06]  /*1360*/  ULOP3.LUT UR4, UR38, 0x1, URZ, 0xfc, !UPT ;  /* 0x0000000126047892 */ /* 0x000fcc000f8efc3f */
[----:B------:R-:W-:-:S05]  /*1370*/  IMAD.U32 R0, RZ, RZ, UR4 ;  /* 0x00000004ff007e24 */ /* 0x000fca000f8e00ff */
[----:B------:R-:W-:-:S13]  /*1380*/  ISETP.NE.AND P0, PT, R0, 0x3, PT ;  /* 0x000000030000780c */ /* 0x000fda0003f05270 */
[----:B------:R-:W-:Y:S05]  /*1390*/  @!P0 BRA `(.L_x_14) ;  /* 0x0000000000048947 */ /* 0x000fea0003800000 */
[----:B------:R-:W-:Y:S01]  /*13a0*/  BPT.TRAP 0x1 ;  /* 0x000000040000795c */ /* 0x000fe20000300000 */
.L_x_14:
[----:B------:R-:W2:Y:S01]  /*13b0*/  S2UR UR5, SR_CgaCtaId ;  /* 0x00000000000579c3 */ /* 0x000ea20000008800 */
[----:B------:R-:W-:Y:S01]  /*13c0*/  UMOV UR4, 0x400 ;  /* 0x0000040000047882 */ /* 0x000fe20000000000 */
[----:B01----:R-:W-:Y:S02]  /*13d0*/  IMAD.U32 R3, RZ, RZ, UR36 ;  /* 0x00000024ff037e24 */ /* 0x003fe4000f8e00ff */
[----:B------:R-:W-:-:S03]  /*13e0*/  IMAD.U32 R5, RZ, RZ, UR37 ;  /* 0x00000025ff057e24 */ /* 0x000fc6000f8e00ff */
[----:B------:R-:W-:Y:S01]  /*13f0*/  SHF.L.U32 R3, R3, 0x1f, RZ ;  /* 0x0000001f03037819 */ /* 0x000fe200000006ff */
[----:B--2---:R-:W-:-:S06]  /*1400*/  ULEA UR4, UR5, UR4, 0x18 ;  /* 0x0000000405047291 */ /* 0x004fcc000f8ec03f */
[----:B------:R-:W-:-:S04]  /*1410*/  IMAD.U32 R0, RZ, RZ, UR4 ;  /* 0x00000004ff007e24 */ /* 0x000fc8000f8e00ff */
[----:B------:R-:W-:-:S04]  /*1420*/  IMAD R4, R5, 0x8, R0 ;  /* 0x0000000805047824 */ /* 0x000fc800078e0200 */
[----:B------:R0:W1:Y:S01]  /*1430*/  SYNCS.PHASECHK.TRANS64.TRYWAIT P1, [R4+URZ], R3 ;  /* 0x00000003040075a7 */ /* 0x000062000802017f */
[----:B------:R-:W-:Y:S05]  /*1440*/  @!P0 BRA `(.L_x_15) ;  /* 0x0000000000048947 */ /* 0x000fea0003800000 */
[----:B------:R-:W-:Y:S01]  /*1450*/  BPT.TRAP 0x1 ;  /* 0x000000040000795c */ /* 0x000fe20000300000 */
.L_x_15:
[----:B-1----:R-:W-:Y:S05]  /*1460*/  @P1 BRA `(.L_x_16) ;  /* 0x0000000000081947 */ /* 0x002fea0003800000 */
[----:B------:R-:W1:Y:S02]  /*1470*/  SYNCS.PHASECHK.TRANS64.TRYWAIT P1, [R4+URZ], R3 ;  /* 0x00000003040075a7 */ /* 0x000e64000802017f */
[----:B-1----:R-:W-:Y:S05]  /*1480*/  @!P1 BRA `(.L_x_17) ;  /* 0x000004b000189947 */ /* 0x002fea0003800000 */
.L_x_16:
[----:B------:R-:W-:-:S04]  /*1490*/  UISETP.LT.AND UP0, UPT, UR45, 0x1, UPT ;  /* 0x000000012d00788c */ /* 0x000fc8000bf01270 */
[----:B------:R-:W-:-:S06]  /*14a0*/  USEL UR4, UR45, 0x1, UP0 ;  /* 0x000000012d047887 */ /* 0x000fcc0008000000 */
[----:B01----:R-:W-:Y:S01]  /*14b0*/  IMAD.U32 R4, RZ, RZ, UR4 ;  /* 0x00000004ff047e24 */ /* 0x003fe2000f8e00ff */
[----:B------:R-:W-:Y:S05]  /*14c0*/  WARPSYNC.ALL ;  /* 0x0000000000007948 */ /* 0x000fea0003800000 */
[----:B------:R-:W-:-:S04]  /*14d0*/  IADD3 R4, -R4, UR45, RZ ;  /* 0x0000002d04047c10 */ /* 0x000fc8000fffe1ff */
[----:B------:R-:W-:Y:S02]  /*14e0*/  ISETP.GE.AND P1, PT, R4, 0x1, PT ;  /* 0x000000010400780c */ /* 0x000fe40003f26270 */
[----:B------:R-:W-:Y:S01]  /*14f0*/  R2UR UR4, R0 ;  /* 0x00000000000472ca */ /* 0x000fe200000e0000 */
[----:B------:R-:W-:Y:S01]  /*1500*/  WARPGROUP.ARRIVE ;  /* 0x00000000000079c5 */ /* 0x000fe20000000000 */
[----:B------:R-:W-:Y:S01]  /*1510*/  UMOV UR9, 0x80000020 ;  /* 0x8000002000097882 */ /* 0x000fe20000000000 */
[----:B------:R-:W-:Y:S01]  /*1520*/  UMOV UR11, 0x80000020 ;  /* 0x80000020000b7882 */ /* 0x000fe20000000000 */
[----:B------:R0:W-:Y:S01]  /*1530*/  STL [R1+0xa48], R18 ;  /* 0x000a481201007387 */ /* 0x0001e20000100800 */
[----:B------:R-:W-:Y:S01]  /*1540*/  UMOV UR13, UR9 ;  /* 0x00000009000d7c82 */ /* 0x000fe20008000000 */
[----:B------:R-:W-:Y:S02]  /*1550*/  UMOV UR15, 0x80000020 ;  /* 0x80000020000f7882 */ /* 0x000fe40000000000 */
[----:B-----5:R1:W-:Y:S04]  /*1560*/  STL [R1+0xa44], R17 ;  /* 0x000a441101007387 */ /* 0x0203e80000100800 */
[----:B------:R2:W-:Y:S01]  /*1570*/  STL [R1+0xa40], R16 ;  /* 0x000a401001007387 */ /* 0x0005e20000100800 */
[----:B------:R-:W-:-:S03]  /*1580*/  UIADD3 UR4, UR4, 0x20100, URZ ;  /* 0x0002010004047890 */ /* 0x000fc6000fffe03f */
[----:B------:R3:W-:Y:S01]  /*1590*/  STL [R1+0xa3c], R4 ;  /* 0x000a3c0401007387 */ /* 0x0007e20000100800 */
[----:B------:R-:W-:-:S03]  /*15a0*/  USHF.R.U32.HI UR4, URZ, 0x4, UR4 ;  /* 0x000000043f047899 */ /* 0x000fc60008011604 */
[----:B------:R4:W-:Y:S01]  /*15b0*/  STL [R1+0xa38], R2 ;  /* 0x000a380201007387 */ /* 0x0009e20000100800 */
[----:B------:R-:W-:Y:S02]  /*15c0*/  ULOP3.LUT UR5, UR4, 0x3fff, URZ, 0xc0, !UPT ;  /* 0x00003fff04057892 */ /* 0x000fe4000f8ec03f */
[----:B------:R-:W-:Y:S01]  /*15d0*/  ULOP3.LUT UR4, UR48, 0x10000, URZ, 0xfc, !UPT ;  /* 0x0001000030047892 */ /* 0x000fe2000f8efc3f */
[----:B------:R4:W-:Y:S01]  /*15e0*/  STL [R1+0xa4c], R0 ;  /* 0x000a4c0001007387 */ /* 0x0009e20000100800 */
[----:B------:R-:W-:Y:S02]  /*15f0*/  ULOP3.LUT UR5, UR5, 0x10000, URZ, 0xfc, !UPT ;  /* 0x0001000005057892 */ /* 0x000fe4000f8efc3f */
[----:B------:R-:W-:Y:S02]  /*1600*/  ULEA UR6, UR37, UR4, 0xb ;  /* 0x0000000425067291 */ /* 0x000fe4000f8e583f */
[----:B------:R-:W-:-:S04]  /*1610*/  UIMAD UR7, UR37, 0x600, UR5 ;  /* 0x00000600250778a4 */ /* 0x000fc8000f8e0205 */
[----:B------:R-:W-:Y:S01]  /*1620*/  UIADD3 UR14, UR7, 0x300, URZ ;  /* 0x00000300070e7890 */ /* 0x000fe2000fffe03f */
[----:B------:R-:W-:Y:S02]  /*1630*/  UMOV UR8, UR6 ;  /* 0x0000000600087c82 */ /* 0x000fe40008000000 */
[----:B------:R-:W-:Y:S01]  /*1640*/  UMOV UR10, UR7 ;  /* 0x00000007000a7c82 */ /* 0x000fe20008000000 */
[----:B------:R-:W-:Y:S01]  /*1650*/  UMOV UR12, UR8 ;  /* 0x00000008000c7c82 */ /* 0x000fe20008000000 */
[----:B------:R-:W-:Y:S03]  /*1660*/  IGMMA.64x192x32.S8.S8 R100, gdesc[UR8], RZ, !UPT, gsb0 ;  /* 0x04e00000086479f1 */ /* 0x000fe6000c0410ff */
[----:B------:R-:W-:Y:S02]  /*1670*/  WARPGROUP.DEPBAR.LE gsb0, 0x0 ;  /* 0x00008000000079c5 */ /* 0x000fe40000010000 */
[----:B------:R-:W-:-:S02]  /*1680*/  IMAD.MOV.U32 R76, RZ, RZ, R120 ;  /* 0x000000ffff4c7224 */ /* 0x000fc400078e0078 */
[----:B------:R-:W-:Y:S02]  /*1690*/  IMAD.MOV.U32 R75, RZ, RZ, R121 ;  /* 0x000000ffff4b7224 */ /* 0x000fe400078e0079 */
[----:B------:R-:W-:Y:S02]  /*16a0*/  IMAD.MOV.U32 R74, RZ, RZ, R122 ;  /* 0x000000ffff4a7224 */ /* 0x000fe400078e007a */
[----:B------:R-:W-:Y:S02]  /*16b0*/  IMAD.MOV.U32 R73, RZ, RZ, R123 ;  /* 0x000000ffff497224 */ /* 0x000fe400078e007b */
[----:B------:R-:W-:Y:S02]  /*16c0*/  IMAD.MOV.U32 R72, RZ, RZ, R124 ;  /* 0x000000ffff487224 */ /* 0x000fe400078e007c */
[----:B------:R-:W-:Y:S02]  /*16d0*/  IMAD.MOV.U32 R71, RZ, RZ, R125 ;  /* 0x000000ffff477224 */ /* 0x000fe400078e007d */
        /* <DEDUP_REMOVED lines=52> */
[----:B0-----:R-:W-:Y:S02]  /*1a20*/  IMAD.MOV.U32 R18, RZ, RZ, R178 ;  /* 0x000000ffff127224 */ /* 0x001fe400078e00b2 */
[----:B-1----:R-:W-:Y:S02]  /*1a30*/  IMAD.MOV.U32 R17, RZ, RZ, R179 ;  /* 0x000000ffff117224 */ /* 0x002fe400078e00b3 */
[----:B--2---:R-:W-:-:S02]  /*1a40*/  IMAD.MOV.U32 R16, RZ, RZ, R180 ;  /* 0x000000ffff107224 */ /* 0x004fc400078e00b4 */
        /* <DEDUP_REMOVED lines=11> */
[----:B---3--:R-:W-:-:S02]  /*1b00*/  IMAD.MOV.U32 R4, RZ, RZ, R192 ;  /* 0x000000ffff047224 */ /* 0x008fc400078e00c0 */
[----:B------:R-:W-:Y:S02]  /*1b10*/  IMAD.MOV.U32 R3, RZ, RZ, R193 ;  /* 0x000000ffff037224 */ /* 0x000fe400078e00c1 */
[----:B----4-:R-:W-:Y:S02]  /*1b20*/  IMAD.MOV.U32 R2, RZ, RZ, R194 ;  /* 0x000000ffff027224 */ /* 0x010fe400078e00c2 */
[----:B------:R-:W-:Y:S02]  /*1b30*/  IMAD.MOV.U32 R0, RZ, RZ, R195 ;  /* 0x000000ffff007224 */ /* 0x000fe400078e00c3 */
[----:B------:R-:W-:Y:S01]  /*1b40*/  WARPGROUP.ARRIVE ;  /* 0x00000000000079c5 */ /* 0x000fe20000000000 */
[----:B------:R-:W-:Y:S02]  /*1b50*/  IMAD.MOV.U32 R77, RZ, RZ, R119 ;  /* 0x000000ffff4d7224 */ /* 0x000fe400078e0077 */
[----:B------:R-:W-:Y:S01]  /*1b60*/  STL [R1+0x14cc], R0 ;  /* 0x0014cc0001007387 */ /* 0x000fe20000100800 */
[----:B------:R-:W-:-:S02]  /*1b70*/  IMAD.MOV.U32 R78, RZ, RZ, R118 ;  /* 0x000000ffff4e7224 */ /* 0x000fc400078e0076 */
[----:B------:R-:W-:Y:S01]  /*1b80*/  IGMMA.64x192x32.S8.S8 R120, gdesc[UR12], RZ, !UPT, gsb0 ;  /* 0x04e000000c7879f1 */ /* 0x000fe2000c0410ff */
[----:B------:R-:W-:Y:S01]  /*1b90*/  STL [R1+0x14c8], R2 ;  /* 0x0014c80201007387 */ /* 0x000fe20000100800 */
[----:B------:R-:W-:Y:S01]  /*1ba0*/  IMAD.MOV.U32 R79, RZ, RZ, R117 ;  /* 0x000000ffff4f7224 */ /* 0x000fe200078e0075 */
[----:B------:R-:W-:Y:S01]  /*1bb0*/  UIADD3 UR12, UR6, 0x200, URZ ;  /* 0x00000200060c7890 */ /* 0x000fe2000fffe03f */
[----:B------:R-:W-:Y:S01]  /*1bc0*/  IMAD.MOV.U32 R80, RZ, RZ, R116 ;  /* 0x000000ffff507224 */ /* 0x000fe200078e0074 */
[----:B------:R-:W-:Y:S01]  /*1bd0*/  STL [R1+0x14c4], R3 ;  /* 0x0014c40301007387 */ /* 0x000fe20000100800 */
[----:B------:R-:W-:Y:S01]  /*1be0*/  IMAD.MOV.U32 R81, RZ, RZ, R115 ;  /* 0x000000ffff517224 */ /* 0x000fe200078e0073 */
[----:B------:R-:W-:Y:S01]  /*1bf0*/  UMOV UR13, 0x80000020 ;  /* 0x80000020000d7882 */ /* 0x000fe20000000000 */
[----:B------:R-:W-:Y:S01]  /*1c00*/  IMAD.MOV.U32 R82, RZ, RZ, R114 ;  /* 0x000000ffff527224 */ /* 0x000fe200078e0072 */
[----:B------:R-:W-:Y:S01]  /*1c10*/  STL [R1+0x14c0], R4 ;  /* 0x0014c00401007387 */ /* 0x000fe20000100800 */
[----:B------:R-:W-:Y:S01]  /*1c20*/  IMAD.MOV.U32 R83, RZ, RZ, R113 ;  /* 0x000000ffff537224 */ /* 0x000fe200078e0071 */
[----:B------:R-:W-:Y:S01]  /*1c30*/  UMOV UR8, UR12 ;  /* 0x0000000c00087c82 */ /* 0x000fe20008000000 */
[----:B------:R-:W-:Y:S01]  /*1c40*/  IMAD.MOV.U32 R84, RZ, RZ, R112 ;  /* 0x000000ffff547224 */ /* 0x000fe200078e0070 */
[----:B------:R-:W-:Y:S01]  /*1c50*/  STL [R1+0x14bc], R5 ;  /* 0x0014bc0501007387 */ /* 0x000fe20000100800 */
[----:B------:R-:W-:Y:S01]  /*1c60*/  IMAD.MOV.U32 R85, RZ, RZ, R111 ;  /* 0x000000ffff557224 */ /* 0x000fe200078e006f */
[----:B------:R-:W-:Y:S01]  /*1c70*/  UMOV UR9, UR13 ;  /* 0x0000000d00097c82 */ /* 0x000fe20008000000 */
[----:B------:R-:W-:Y:S01]  /*1c80*/  IMAD.MOV.U32 R86, RZ, RZ, R110 ;  /* 0x000000ffff567224 */ /* 0x000fe200078e006e */
[----:B------:R-:W-:Y:S01]  /*1c90*/  STL [R1+0x14b8], R6 ;  /* 0x0014b80601007387 */ /* 0x000fe20000100800 */
[----:B------:R-:W-:-:S02]  /*1ca0*/  IMAD.MOV.U32 R87, RZ, RZ, R109 ;  /* 0x000000ffff577224 */ /* 0x000fc400078e006d */
[----:B------:R-:W-:Y:S01]  /*1cb0*/  IMAD.MOV.U32 R88, RZ, RZ, R108 ;  /* 0x000000ffff587224 */ /* 0x000fe200078e006c */
[----:B------:R-:W-:Y:S01]  /*1cc0*/  STL [R1+0x14b4], R7 ;  /* 0x0014b40701007387 */ /* 0x000fe20000100800 */
[----:B------:R-:W-:Y:S02]  /*1cd0*/  IMAD.MOV.U32 R89, RZ, RZ, R107 ;  /* 0x000000ffff597224 */ /* 0x000fe400078e006b */
[----:B------:R-:W-:Y:S01]  /*1ce0*/  IMAD.MOV.U32 R90, RZ, RZ, R106 ;  /* 0x000000ffff5a7224 */ /* 0x000fe200078e006a */
[----:B------:R-:W-:Y:S01]  /*1cf0*/  STL [R1+0x14b0], R8 ;  /* 0x0014b00801007387 */ /* 0x000fe20000100800 */
[----:B------:R-:W-:Y:S02]  /*1d00*/  IMAD.MOV.U32 R91, RZ, RZ, R105 ;  /* 0x000000ffff5b7224 */ /* 0x000fe400078e0069 */
[----:B------:R-:W-:Y:S01]  /*1d10*/  IMAD.MOV.U32 R92, RZ, RZ, R104 ;  /* 0x000000ffff5c7224 */ /* 0x000fe200078e0068 */
[----:B------:R-:W-:Y:S01]  /*1d20*/  STL [R1+0x14ac], R9 ;  /* 0x0014ac0901007387 */ /* 0x000fe20000100800 */
[----:B------:R-:W-:-:S02]  /*1d30*/  IMAD.MOV.U32 R93, RZ, RZ, R103 ;  /* 0x000000ffff5d7224 */ /* 0x000fc400078e0067 */
[----:B------:R-:W-:Y:S01]  /*1d40*/  IMAD.MOV.U32 R94, RZ, RZ, R102 ;  /* 0x000000ffff5e7224 */ /* 0x000fe200078e0066 */
[----:B------:R-:W-:Y:S01]  /*1d50*/  STL [R1+0x14a8], R10 ;  /* 0x0014a80a01007387 */ /* 0x000fe20000100800 */
[----:B------:R-:W-:Y:S02]  /*1d60*/  IMAD.MOV.U32 R95, RZ, RZ, R101 ;  /* 0x000000ffff5f7224 */ /* 0x000fe400078e0065 */
[----:B------:R-:W-:Y:S01]  /*1d70*/  IMAD.MOV.U32 R96, RZ, RZ, R100 ;  /* 0x000000ffff607224 */ /* 0x000fe200078e0064 */
[----:B------:R-:W-:Y:S04]  /*1d80*/  STL [R1+0x14a4], R11 ;  /* 0x0014a40b01007387 */ /* 0x000fe80000100800 */
        /* <DEDUP_REMOVED lines=39> */
[----:B------:R-:W-:Y:S01]  /*2000*/  STL [R1+0x1404], R51 ;  /* 0x0014043301007387 */ /* 0x000fe20000100800 */
[----:B------:R-:W-:-:S02]  /*2010*/  WARPGROUP.DEPBAR.LE gsb0, 0x0 ;  /* 0x00008000000079c5 */ /* 0x000fc40000010000 */
        /* <DEDUP_REMOVED lines=88> */
[----:B------:R-:W-:Y:S04]  /*25a0*/  STL.64 [R1+0x180], R120 ;  /* 0x0001807801007387 */ /* 0x000fe80000100a00 */
        /* <DEDUP_REMOVED lines=25> */
[----:B------:R0:W-:Y:S04]  /*2740*/  STL [R1+0x250], R172 ;  /* 0x000250ac01007387 */ /* 0x0001e80000100800 */
[----:B------:R1:W-:Y:S04]  /*2750*/  STL [R1+0x1578], R97 ;  /* 0x0015786101007387 */ /* 0x0003e80000100800 */
[----:B------:R2:W-:Y:S01]  /*2760*/  STL [R1+0x1574], R98 ;  /* 0x0015746201007387 */ /* 0x0005e20000100800 */
[----:B0-----:R-:W-:-:S03]  /*2770*/  WARPGROUP.ARRIVE ;  /* 0x00000000000079c5 */ /* 0x001fc60000000000 */
[----:B------:R-:W-:Y:S03]  /*2780*/  STL [R1+0x1570], R99 ;  /* 0x0015706301007387 */ /* 0x000fe60000100800 */
[----:B------:R-:W-:Y:S01]  /*2790*/  IGMMA.64x192x32.S8.S8 R120, gdesc[UR12], RZ, !UPT, gsb0 ;  /* 0x04e000000c7879f1 */ /* 0x000fe2000c0410ff */
[----:B------:R-:W-:Y:S04]  /*27a0*/  STL [R1+0x156c], R100 ;  /* 0x00156c6401007387 */ /* 0x000fe80000100800 */
[----:B------:R0:W-:Y:S04]  /*27b0*/  STL [R1+0x1568], R101 ;  /* 0x0015686501007387 */ /* 0x0001e80000100800 */
        /* <DEDUP_REMOVED lines=37> */
[----:B------:R4:W-:Y:S01]  /*2a10*/  STL [R1+0x14d0], R235 ;  /* 0x0014d0eb01007387 */ /* 0x0009e20000100800 */
[----:B------:R-:W-:-:S02]  /*2a20*/  WARPGROUP.DEPBAR.LE gsb0, 0x0 ;  /* 0x00008000000079c5 */ /* 0x000fc40000010000 */
        /* <DEDUP_REMOVED lines=96> */
[----:B------:R-:W-:-:S03]  /*3030*/  WARPGROUP.ARRIVE ;  /* 0x00000000000079c5 */ /* 0x000fc60000000000 */
[----:B------:R-:W-:Y:S03]  /*3040*/  STL [R1+0x16f8], R96 ;  /* 0x0016f86001007387 */ /* 0x000fe60000100800 */
[----:B------:R-:W-:Y:S01]  /*3050*/  IGMMA.64x192x32.S8.S8 R120, gdesc[UR8], RZ, !UPT, gsb0 ;  /* 0x04e00000087879f1 */ /* 0x000fe2000c0410ff */
[----:B------:R-:W-:Y:S01]  /*3060*/  STL [R1+0x16f4], R95 ;  /* 0x0016f45f01007387 */ /* 0x000fe20000100800 */
[----:B------:R-:W-:Y:S01]  /*3070*/  UIADD3 UR8, UR6, 0x400, URZ ;  /* 0x0000040006087890 */ /* 0x000fe2000fffe03f */
[----:B------:R-:W-:Y:S02]  /*3080*/  UMOV UR9, 0x80000020 ;  /* 0x8000002000097882 */ /* 0x000fe40000000000 */
[----:B------:R-:W-:Y:S01]  /*3090*/  STL [R1+0x16f0], R94 ;  /* 0x0016f05e01007387 */ /* 0x000fe20000100800 */
[----:B------:R-:W-:-:S03]  /*30a0*/  UMOV UR13, UR9 ;  /* 0x00000009000d7c82 */ /* 0x000fc60008000000 */
[----:B------:R-:W-:Y:S01]  /*30b0*/  STL [R1+0x16ec], R93 ;  /* 0x0016ec5d01007387 */ /* 0x000fe20000100800 */
[----:B------:R-:W-:-:S03]  /*30c0*/  UMOV UR12, UR8 ;  /* 0x00000008000c7c82 */ /* 0x000fc60008000000 */
        /* <DEDUP_REMOVED lines=48> */
[----:B-1----:R-:W-:Y:S01]  /*33d0*/  IMAD.MOV.U32 R97, RZ, RZ, R173 ;  /* 0x000000ffff617224 */ /* 0x002fe200078e00ad */
[----:B------:R-:W-:Y:S01]  /*33e0*/  STL [R1+0x162c], R45 ;  /* 0x00162c2d01007387 */ /* 0x000fe20000100800 */
[----:B--2---:R-:W-:Y:S01]  /*33f0*/  IMAD.MOV.U32 R98, RZ, RZ, R174 ;  /* 0x000000ffff627224 */ /* 0x004fe200078e00ae */
[----:B0-----:R-:W-:Y:S01]  /*3400*/  MOV R101, R177 ;  /* 0x000000b100657202 */ /* 0x001fe20000000f00 */
[----:B------:R-:W-:Y:S01]  /*3410*/  IMAD.MOV.U32 R99, RZ, RZ, R175 ;  /* 0x000000ffff637224 */ /* 0x000fe200078e00af */
[----:B------:R-:W-:Y:S01]  /*3420*/  STL [R1+0x1628], R44 ;  /* 0x0016282c01007387 */ /* 0x000fe20000100800 */
[----:B------:R-:W-:Y:S02]  /*3430*/  IMAD.MOV.U32 R100, RZ, RZ, R176 ;  /* 0x000000ffff647224 */ /* 0x000fe400078e00b0 */
[----:B---3--:R-:W-:Y:S01]  /*3440*/  IMAD.MOV.U32 R102, RZ, RZ, R178 ;  /* 0x000000ffff667224 */ /* 0x008fe200078e00b2 */
[----:B------:R-:W-:Y:S01]  /*3450*/  STL [R1+0x1624], R43 ;  /* 0x0016242b01007387 */ /* 0x000fe20000100800 */
[----:B----4-:R-:W-:-:S02]  /*3460*/  IMAD.MOV.U32 R103, RZ, RZ, R179 ;  /* 0x000000ffff677224 */ /* 0x010fc400078e00b3 */
        /* <DEDUP_REMOVED lines=53> */
[----:B------:R-:W-:-:S03]  /*37c0*/  IMAD.MOV.U32 R235, RZ, RZ, R215 ;  /* 0x000000ffffeb7224 */ /* 0x000fc600078e00d7 */
        /* <DEDUP_REMOVED lines=50> */
[----:B------:R0:W-:Y:S02]  /*3af0*/  STL [R1+0x6d0], R172 ;  /* 0x0006d0ac01007387 */ /* 0x0001e40000100800 */
[----:B0-----:R-:W-:-:S06]  /*3b00*/  WARPGROUP.ARRIVE ;  /* 0x00000000000079c5 */ /* 0x001fcc0000000000 */
[----:B------:R-:W-:Y:S03]  /*3b10*/  IGMMA.64x192x32.S8.S8 R120, gdesc[UR8], RZ, !UPT, gsb0 ;  /* 0x04e00000087879f1 */ /* 0x000fe6000c0410ff */
[----:B------:R-:W-:Y:S02]  /*3b20*/  WARPGROUP.DEPBAR.LE gsb0, 0x0 ;  /* 0x00008000000079c5 */ /* 0x000fe40000010000 */
        /* <DEDUP_REMOVED lines=96> */
[----:B------:R-:W-:-:S06]  /*4130*/  WARPGROUP.ARRIVE ;  /* 0x00000000000079c5 */ /* 0x000fcc0000000000 */
[----:B------:R-:W-:Y:S03]  /*4140*/  IGMMA.64x192x32.S8.S8 R120, gdesc[UR12], RZ, !UPT, gsb0 ;  /* 0x04e000000c7879f1 */ /* 0x000fe6000c0410ff */
[----:B------:R-:W-:Y:S02]  /*4150*/  WARPGROUP.DEPBAR.LE gsb0, 0x0 ;  /* 0x00008000000079c5 */ /* 0x000fe40000010000 */
        /* <DEDUP_REMOVED lines=44> */
[----:B------:R0:W-:Y:S04]  /*4420*/  STL.64 [R1+0xa68], R126 ;  /* 0x000a687e01007387 */ /* 0x0001e80000100a00 */
[----:B------:R1:W-:Y:S04]  /*4430*/  STL.64 [R1+0xa60], R124 ;  /* 0x000a607c01007387 */ /* 0x0003e80000100a00 */
[----:B------:R2:W-:Y:S04]  /*4440*/  STL.64 [R1+0xa58], R122 ;  /* 0x000a587a01007387 */ /* 0x0005e80000100a00 */
[----:B------:R3:W-:Y:S01]  /*4450*/  STL.64 [R1+0xa50], R120 ;  /* 0x000a507801007387 */ /* 0x0007e20000100a00 */
[----:B0-----:R-:W-:-:S02]  /*4460*/  IMAD.MOV.U32 R126, RZ, RZ, R90 ;  /* 0x000000ffff7e7224 */ /* 0x001fc400078e005a */
[----:B-1----:R-:W-:Y:S02]  /*4470*/  IMAD.MOV.U32 R124, RZ, RZ, R92 ;  /* 0x000000ffff7c7224 */ /* 0x002fe400078e005c */
[----:B--2---:R-:W-:Y:S02]  /*4480*/  IMAD.MOV.U32 R122, RZ, RZ, R94 ;  /* 0x000000ffff7a7224 */ /* 0x004fe400078e005e */
[----:B---3--:R-:W-:Y:S02]  /*4490*/  IMAD.MOV.U32 R120, RZ, RZ, R96 ;  /* 0x000000ffff787224 */ /* 0x008fe400078e0060 */
[----:B------:R-:W2:Y:S01]  /*44a0*/  LDL.LU R96, [R1+0x16f8] ;  /* 0x0016f80001607983 */ /* 0x000ea20000300800 */
[----:B------:R-:W-:Y:S02]  /*44b0*/  IMAD.MOV.U32 R121, RZ, RZ, R95 ;  /* 0x000000ffff797224 */ /* 0x000fe400078e005f */
[----:B------:R-:W-:Y:S01]  /*44c0*/  IMAD.MOV.U32 R123, RZ, RZ, R93 ;  /* 0x000000ffff7b7224 */ /* 0x000fe200078e005d */
[----:B------:R-:W3:Y:S01]  /*44d0*/  LDL.LU R95, [R1+0x16f4] ;  /* 0x0016f400015f7983 */ /* 0x000ee20000300800 */
[----:B------:R-:W-:-:S03]  /*44e0*/  IMAD.MOV.U32 R125, RZ, RZ, R91 ;  /* 0x000000ffff7d7224 */ /* 0x000fc600078e005b */
[----:B------:R-:W4:Y:S01]  /*44f0*/  LDL.LU R94, [R1+0x16f0] ;  /* 0x0016f000015e7983 */ /* 0x000f220000300800 */
[----:B------:R-:W-:-:S03]  /*4500*/  IMAD.MOV.U32 R127, RZ, RZ, R89 ;  /* 0x000000ffff7f7224 */ /* 0x000fc600078e0059 */
[----:B------:R-:W2:Y:S01]  /*4510*/  LDL.LU R93, [R1+0x16ec] ;  /* 0x0016ec00015d7983 */ /* 0x000ea20000300800 */
[----:B------:R-:W-:-:S03]  /*4520*/  IMAD.MOV.U32 R128, RZ, RZ, R88 ;  /* 0x000000ffff807224 */ /* 0x000fc600078e0058 */
        /* <DEDUP_REMOVED lines=174> */
[----:B------:R-:W3:Y:S04]  /*5010*/  LDL.LU R5, [R1+0x158c] ;  /* 0x00158c0001057983 */ /* 0x000ee80000300800 */
[----:B------:R-:W2:Y:S04]  /*5020*/  LDL.LU R4, [R1+0x1588] ;  /* 0x0015880001047983 */ /* 0x000ea80000300800 */
[----:B------:R-:W2:Y:S04]  /*5030*/  LDL.LU R3, [R1+0x1584] ;  /* 0x0015840001037983 */ /* 0x000ea80000300800 */
[----:B------:R-:W2:Y:S04]  /*5040*/  LDL.LU R2, [R1+0x1580] ;  /* 0x0015800001027983 */ /* 0x000ea80000300800 */
[----:B------:R-:W2:Y:S04]  /*5050*/  LDL.LU R0, [R1+0x157c] ;  /* 0x00157c0001007983 */ /* 0x000ea80000300800 */
        /* <DEDUP_REMOVED lines=48> */
[----:B0-----:R-:W4:Y:S04]  /*5360*/  LDL.LU R120, [R1+0x600] ;  /* 0x0006000001787983 */ /* 0x001f280000300800 */
[----:B------:R-:W4:Y:S04]  /*5370*/  LDL.LU R121, [R1+0x604] ;  /* 0x0006040001797983 */ /* 0x000f280000300800 */
[----:B------:R-:W3:Y:S04]  /*5380*/  LDL.LU R122, [R1+0x608] ;  /* 0x00060800017a7983 */ /* 0x000ee80000300800 */
[----:B------:R-:W3:Y:S04]  /*5390*/  LDL.LU R123, [R1+0x60c] ;  /* 0x00060c00017b7983 */ /* 0x000ee80000300800 */
[----:B------:R-:W2:Y:S04]  /*53a0*/  LDL.LU R124, [R1+0x610] ;  /* 0x00061000017c7983 */ /* 0x000ea80000300800 */
[----:B------:R-:W2:Y:S04]  /*53b0*/  LDL.LU R125, [R1+0x614] ;  /* 0x00061400017d7983 */ /* 0x000ea80000300800 */
[----:B------:R-:W4:Y:S04]  /*53c0*/  LDL.LU R126, [R1+0x618] ;  /* 0x00061800017e7983 */ /* 0x000f280000300800 */
        /* <DEDUP_REMOVED lines=45> */
[----:B------:R-:W2:Y:S01]  /*56a0*/  LDL.LU R172, [R1+0x6d0] ;  /* 0x0006d00001ac7983 */ /* 0x000ea20000300800 */
[----:B------:R-:W-:-:S02]  /*56b0*/  IMAD.MOV.U32 R173, RZ, RZ, R97 ;  /* 0x000000ffffad7224 */ /* 0x000fc400078e0061 */
[----:B------:R-:W-:Y:S01]  /*56c0*/  IMAD.MOV.U32 R174, RZ, RZ, R98 ;  /* 0x000000ffffae7224 */ /* 0x000fe200078e0062 */
[----:B------:R-:W4:Y:S01]  /*56d0*/  LDL.LU R97, [R1+0x1578] ;  /* 0x0015780001617983 */ /* 0x000f220000300800 */
[----:B------:R-:W-:Y:S02]  /*56e0*/  IMAD.MOV.U32 R175, RZ, RZ, R99 ;  /* 0x000000ffffaf7224 */ /* 0x000fe400078e0063 */
[----:B------:R-:W-:Y:S01]  /*56f0*/  IMAD.MOV.U32 R176, RZ, RZ, R100 ;  /* 0x000000ffffb07224 */ /* 0x000fe200078e0064 */
[----:B------:R-:W4:Y:S01]  /*5700*/  LDL.LU R98, [R1+0x1574] ;  /* 0x0015740001627983 */ /* 0x000f220000300800 */
[----:B------:R-:W-:Y:S01]  /*5710*/  IMAD.MOV.U32 R177, RZ, RZ, R101 ;  /* 0x000000ffffb17224 */ /* 0x000fe200078e0065 */
[----:B------:R-:W-:Y:S02]  /*5720*/  MOV R178, R102 ;  /* 0x0000006600b27202 */ /* 0x000fe40000000f00 */
[----:B------:R-:W4:Y:S01]  /*5730*/  LDL.LU R99, [R1+0x1570] ;  /* 0x0015700001637983 */ /* 0x000f220000300800 */
[----:B------:R-:W-:-:S03]  /*5740*/  IMAD.MOV.U32 R179, RZ, RZ, R103 ;  /* 0x000000ffffb37224 */ /* 0x000fc600078e0067 */
        /* <DEDUP_REMOVED lines=67> */
[----:B------:R-:W-:Y:S02]  /*5b80*/  IMAD.MOV.U32 R214, RZ, RZ, R234 ;  /* 0x000000ffffd67224 */ /* 0x000fe400078e00ea */
[----:B------:R-:W-:Y:S01]  /*5b90*/  IMAD.MOV.U32 R215, RZ, RZ, R235 ;  /* 0x000000ffffd77224 */ /* 0x000fe200078e00eb */
[----:B------:R-:W4:Y:S01]  /*5ba0*/  LDL.LU R230, [R1+0x14e4] ;  /* 0x0014e40001e67983 */ /* 0x000f220000300800 */
[----:B------:R-:W-:-:S03]  /*5bb0*/  IMAD.MOV.U32 R213, RZ, RZ, R233 ;  /* 0x000000ffffd57224 */ /* 0x000fc600078e00e9 */
[----:B------:R-:W4:Y:S04]  /*5bc0*/  LDL.LU R231, [R1+0x14e0] ;  /* 0x0014e00001e77983 */ /* 0x000f280000300800 */
[----:B------:R-:W4:Y:S04]  /*5bd0*/  LDL.LU R232, [R1+0x14dc] ;  /* 0x0014dc0001e87983 */ /* 0x000f280000300800 */
[----:B------:R-:W4:Y:S04]  /*5be0*/  LDL.LU R233, [R1+0x14d8] ;  /* 0x0014d80001e97983 */ /* 0x000f280000300800 */
[----:B------:R-:W4:Y:S04]  /*5bf0*/  LDL.LU R234, [R1+0x14d4] ;  /* 0x0014d40001ea7983 */ /* 0x000f280000300800 */
[----:B------:R-:W4:Y:S04]  /*5c00*/  LDL.LU R235, [R1+0x14d0] ;  /* 0x0014d00001eb7983 */ /* 0x000f280000300800 */
        /* <DEDUP_REMOVED lines=21> */
[----:B--2---:R-:W-:Y:S04]  /*5d60*/  STL.64 [R1+0xe20], R172 ;  /* 0x000e20ac01007387 */ /* 0x004fe80000100a00 */
[----:B---3--:R-:W-:Y:S04]  /*5d70*/  STL.64 [R1+0xe18], R170 ;  /* 0x000e18aa01007387 */ /* 0x008fe80000100a00 */
[----:B----4-:R-:W-:Y:S04]  /*5d80*/  STL.64 [R1+0xe10], R168 ;  /* 0x000e10a801007387 */ /* 0x010fe80000100a00 */
        /* <DEDUP_REMOVED lines=316> */
[----:B------:R-:W4:Y:S01]  /*7150*/  LDL.LU R172, [R1+0x250] ;  /* 0x0002500001ac7983 */ /* 0x000f220000300800 */
[----:B------:R-:W-:Y:S01]  /*7160*/  IMAD.MOV.U32 R214, RZ, RZ, R98 ;  /* 0x000000ffffd67224 */ /* 0x000fe200078e0062 */
[----:B------:R-:W-:Y:S01]  /*7170*/  UIADD3 UR12, UR6, 0x600, URZ ;  /* 0x00000600060c7890 */ /* 0x000fe2000fffe03f */
[----:B------:R-:W-:Y:S01]  /*7180*/  IMAD.MOV.U32 R215, RZ, RZ, R97 ;  /* 0x000000ffffd77224 */ /* 0x000fe200078e0061 */
[----:B------:R-:W-:Y:S01]  /*7190*/  UMOV UR13, 0x80000020 ;  /* 0x80000020000d7882 */ /* 0x000fe20000000000 */
[----:B------:R-:W-:Y:S01]  /*71a0*/  IMAD.MOV.U32 R212, RZ, RZ, R100 ;  /* 0x000000ffffd47224 */ /* 0x000fe200078e0064 */
[----:B------:R-:W-:Y:S01]  /*71b0*/  UIADD3 UR8, UR6, 0x2, URZ ;  /* 0x0000000206087890 */ /* 0x000fe2000fffe03f */
[----:B------:R-:W-:Y:S01]  /*71c0*/  IMAD.MOV.U32 R213, RZ, RZ, R99 ;  /* 0x000000ffffd57224 */ /* 0x000fe200078e0063 */
[----:B------:R-:W-:Y:S01]  /*71d0*/  STL.64 [R1+0x11c8], R214 ;  /* 0x0011c8d601007387 */ /* 0x000fe20000100a00 */
[----:B------:R-:W-:-:S02]  /*71e0*/  IMAD.MOV.U32 R210, RZ, RZ, R102 ;  /* 0x000000ffffd27224 */ /* 0x000fc400078e0066 */
[----:B------:R-:W-:Y:S01]  /*71f0*/  IMAD.MOV.U32 R211, RZ, RZ, R101 ;  /* 0x000000ffffd37224 */ /* 0x000fe200078e0065 */
[----:B------:R-:W-:Y:S01]  /*7200*/  STL.64 [R1+0x11c0], R212 ;  /* 0x0011c0d401007387 */ /* 0x000fe20000100a00 */
[----:B------:R-:W-:Y:S02]  /*7210*/  IMAD.MOV.U32 R208, RZ, RZ, R104 ;  /* 0x000000ffffd07224 */ /* 0x000fe400078e0068 */
[----:B------:R-:W-:Y:S01]  /*7220*/  IMAD.MOV.U32 R209, RZ, RZ, R103 ;  /* 0x000000ffffd17224 */ /* 0x000fe200078e0067 */
[----:B------:R-:W-:Y:S01]  /*7230*/  STL.64 [R1+0x11b8], R210 ;  /* 0x0011b8d201007387 */ /* 0x000fe20000100a00 */
[----:B------:R-:W-:Y:S02]  /*7240*/  IMAD.MOV.U32 R206, RZ, RZ, R106 ;  /* 0x000000ffffce7224 */ /* 0x000fe400078e006a */
        /* <DEDUP_REMOVED lines=40> */
[----:B------:R3:W-:Y:S01]  /*74d0*/  STL.64 [R1+0x1148], R182 ;  /* 0x001148b601007387 */ /* 0x0007e20000100a00 */
[----:B------:R-:W-:Y:S02]  /*74e0*/  IMAD.MOV.U32 R178, RZ, RZ, R230 ;  /* 0x000000ffffb27224 */ /* 0x000fe400078e00e6 */
[----:B------:R-:W-:Y:S01]  /*74f0*/  IMAD.MOV.U32 R179, RZ, RZ, R229 ;  /* 0x000000ffffb37224 */ /* 0x000fe200078e00e5 */
[----:B------:R2:W-:Y:S01]  /*7500*/  STL.64 [R1+0x1140], R180 ;  /* 0x001140b401007387 */ /* 0x0005e20000100a00 */
[----:B------:R-:W-:Y:S02]  /*7510*/  IMAD.MOV.U32 R176, RZ, RZ, R232 ;  /* 0x000000ffffb07224 */ /* 0x000fe400078e00e8 */
[----:B------:R-:W-:Y:S01]  /*7520*/  IMAD.MOV.U32 R177, RZ, RZ, R231 ;  /* 0x000000ffffb17224 */ /* 0x000fe200078e00e7 */
[----:B------:R0:W-:Y:S01]  /*7530*/  STL.64 [R1+0x1138], R178 ;  /* 0x001138b201007387 */ /* 0x0001e20000100a00 */
[----:B------:R-:W-:-:S02]  /*7540*/  IMAD.MOV.U32 R174, RZ, RZ, R234 ;  /* 0x000000ffffae7224 */ /* 0x000fc400078e00ea */
[----:B------:R-:W-:Y:S01]  /*7550*/  IMAD.MOV.U32 R175, RZ, RZ, R233 ;  /* 0x000000ffffaf7224 */ /* 0x000fe200078e00e9 */
[----:B------:R1:W-:Y:S01]  /*7560*/  STL.64 [R1+0x1130], R176 ;  /* 0x001130b001007387 */ /* 0x0003e20000100a00 */
[----:B------:R-:W-:Y:S02]  /*7570*/  IMAD.MOV.U32 R173, RZ, RZ, R235 ;  /* 0x000000ffffad7224 */ /* 0x000fe400078e00eb */
[----:B---3--:R-:W-:Y:S01]  /*7580*/  IMAD.MOV.U32 R182, RZ, RZ, R34 ;  /* 0x000000ffffb67224 */ /* 0x008fe200078e0022 */
[----:B------:R3:W-:Y:S01]  /*7590*/  STL.64 [R1+0x1128], R174 ;  /* 0x001128ae01007387 */ /* 0x0007e20000100a00 */
[----:B--2---:R-:W-:Y:S02]  /*75a0*/  IMAD.MOV.U32 R180, RZ, RZ, R36 ;  /* 0x000000ffffb47224 */ /* 0x004fe400078e0024 */
[----:B----4-:R-:W-:Y:S01]  /*75b0*/  IMAD.MOV.U32 R181, RZ, RZ, R35 ;  /* 0x000000ffffb57224 */ /* 0x010fe200078e0023 */
[----:B0-----:R-:W-:Y:S01]  /*75c0*/  MOV R179, R37 ;  /* 0x0000002500b37202 */ /* 0x001fe20000000f00 */
[----:B------:R-:W-:-:S02]  /*75d0*/  IMAD.MOV.U32 R178, RZ, RZ, R38 ;  /* 0x000000ffffb27224 */ /* 0x000fc400078e0026 */
[----:B------:R-:W-:Y:S02]  /*75e0*/  IMAD.MOV.U32 R183, RZ, RZ, R33 ;  /* 0x000000ffffb77224 */ /* 0x000fe400078e0021 */
[----:B-1----:R-:W-:Y:S02]  /*75f0*/  IMAD.MOV.U32 R176, RZ, RZ, R40 ;  /* 0x000000ffffb07224 */ /* 0x002fe400078e0028 */
[----:B------:R-:W-:Y:S02]  /*7600*/  IMAD.MOV.U32 R177, RZ, RZ, R39 ;  /* 0x000000ffffb17224 */ /* 0x000fe400078e0027 */
[----:B---3--:R-:W-:Y:S02]  /*7610*/  IMAD.MOV.U32 R174, RZ, RZ, R42 ;  /* 0x000000ffffae7224 */ /* 0x008fe400078e002a */
        /* <DEDUP_REMOVED lines=32> */
[----:B------:R-:W-:Y:S01]  /*7820*/  IMAD.MOV.U32 R193, RZ, RZ, R23 ;  /* 0x000000ffffc17224 */ /* 0x000fe200078e0017 */
[----:B------:R0:W-:Y:S04]  /*7830*/  STL.64 [R1+0x1120], R172 ;  /* 0x001120ac01007387 */ /* 0x0001e80000100a00 */
[----:B------:R1:W-:Y:S04]  /*7840*/  STL.64 [R1+0x1118], R170 ;  /* 0x001118aa01007387 */ /* 0x0003e80000100a00 */
[----:B------:R2:W-:Y:S04]  /*7850*/  STL.64 [R1+0x1110], R168 ;  /* 0x001110a801007387 */ /* 0x0005e80000100a00 */
[----:B------:R3:W-:Y:S01]  /*7860*/  STL.64 [R1+0x1108], R166 ;  /* 0x001108a601007387 */ /* 0x0007e20000100a00 */
[----:B0-----:R-:W-:-:S02]  /*7870*/  IMAD.MOV.U32 R172, RZ, RZ, R44 ;  /* 0x000000ffffac7224 */ /* 0x001fc400078e002c */
[----:B------:R-:W-:Y:S01]  /*7880*/  IMAD.MOV.U32 R173, RZ, RZ, R43 ;  /* 0x000000ffffad7224 */ /* 0x000fe200078e002b */
[----:B------:R0:W-:Y:S01]  /*7890*/  STL.64 [R1+0x1100], R164 ;  /* 0x001100a401007387 */ /* 0x0001e20000100a00 */
[----:B-1----:R-:W-:Y:S02]  /*78a0*/  IMAD.MOV.U32 R170, RZ, RZ, R46 ;  /* 0x000000ffffaa7224 */ /* 0x002fe400078e002e */
[----:B------:R-:W-:Y:S01]  /*78b0*/  IMAD.MOV.U32 R171, RZ, RZ, R45 ;  /* 0x000000ffffab7224 */ /* 0x000fe200078e002d */
[----:B------:R1:W-:Y:S01]  /*78c0*/  STL.64 [R1+0x10f8], R162 ;  /* 0x0010f8a201007387 */ /* 0x0003e20000100a00 */
[----:B--2---:R-:W-:Y:S02]  /*78d0*/  IMAD.MOV.U32 R168, RZ, RZ, R48 ;  /* 0x000000ffffa87224 */ /* 0x004fe400078e0030 */
[----:B------:R-:W-:Y:S01]  /*78e0*/  IMAD.MOV.U32 R169, RZ, RZ, R47 ;  /* 0x000000ffffa97224 */ /* 0x000fe200078e002f */
[----:B------:R2:W-:Y:S01]  /*78f0*/  STL.64 [R1+0x10f0], R160 ;  /* 0x0010f0a001007387 */ /* 0x0005e20000100a00 */
[----:B---3--:R-:W-:-:S02]  /*7900*/  IMAD.MOV.U32 R166, RZ, RZ, R50 ;  /* 0x000000ffffa67224 */ /* 0x008fc400078e0032 */
[----:B------:R-:W-:Y:S01]  /*7910*/  IMAD.MOV.U32 R167, RZ, RZ, R49 ;  /* 0x000000ffffa77224 */ /* 0x000fe200078e0031 */
[----:B------:R3:W-:Y:S01]  /*7920*/  STL.64 [R1+0x10e8], R158 ;  /* 0x0010e89e01007387 */ /* 0x0007e20000100a00 */
[----:B0-----:R-:W-:Y:S02]  /*7930*/  IMAD.MOV.U32 R164, RZ, RZ, R52 ;  /* 0x000000ffffa47224 */ /* 0x001fe400078e0034 */
[----:B------:R-:W-:Y:S01]  /*7940*/  IMAD.MOV.U32 R165, RZ, RZ, R51 ;  /* 0x000000ffffa57224 */ /* 0x000fe200078e0033 */
[----:B------:R0:W-:Y:S01]  /*7950*/  STL.64 [R1+0x10e0], R156 ;  /* 0x0010e09c01007387 */ /* 0x0001e20000100a00 */
[----:B-1----:R-:W-:Y:S02]  /*7960*/  IMAD.MOV.U32 R162, RZ, RZ, R54 ;  /* 0x000000ffffa27224 */ /* 0x002fe400078e0036 */
[----:B------:R-:W-:Y:S01]  /*7970*/  IMAD.MOV.U32 R163, RZ, RZ, R53 ;  /* 0x000000ffffa37224 */ /* 0x000fe200078e0035 */
[----:B------:R1:W-:Y:S01]  /*7980*/  STL.64 [R1+0x10d8], R154 ;  /* 0x0010d89a01007387 */ /* 0x0003e20000100a00 */
[----:B--2---:R-:W-:-:S02]  /*7990*/  IMAD.MOV.U32 R160, RZ, RZ, R56 ;  /* 0x000000ffffa07224 */ /* 0x004fc400078e0038 */
[----:B------:R-:W-:Y:S01]  /*79a0*/  IMAD.MOV.U32 R161, RZ, RZ, R55 ;  /* 0x000000ffffa17224 */ /* 0x000fe200078e0037 */
[----:B------:R2:W-:Y:S01]  /*79b0*/  STL.64 [R1+0x10d0], R152 ;  /* 0x0010d09801007387 */ /* 0x0005e20000100a00 */
[----:B---3--:R-:W-:Y:S02]  /*79c0*/  IMAD.MOV.U32 R158, RZ, RZ, R58 ;  /* 0x000000ffff9e7224 */ /* 0x008fe400078e003a */
[----:B------:R-:W-:Y:S01]  /*79d0*/  IMAD.MOV.U32 R159, RZ, RZ, R57 ;  /* 0x000000ffff9f7224 */ /* 0x000fe200078e0039 */
[----:B------:R3:W-:Y:S01]  /*79e0*/  STL.64 [R1+0x10c8], R150 ;  /* 0x0010c89601007387 */ /* 0x0007e20000100a00 */
[----:B0-----:R-:W-:Y:S02]  /*79f0*/  IMAD.MOV.U32 R156, RZ, RZ, R60 ;  /* 0x000000ffff9c7224 */ /* 0x001fe400078e003c */
[----:B------:R-:W-:Y:S01]  /*7a00*/  IMAD.MOV.U32 R157, RZ, RZ, R59 ;  /* 0x000000ffff9d7224 */ /* 0x000fe200078e003b */
[----:B------:R0:W-:Y:S01]  /*7a10*/  STL.64 [R1+0x10c0], R148 ;  /* 0x0010c09401007387 */ /* 0x0001e20000100a00 */
[----:B-1----:R-:W-:-:S02]  /*7a20*/  IMAD.MOV.U32 R154, RZ, RZ, R62 ;  /* 0x000000ffff9a7224 */ /* 0x002fc400078e003e */
[----:B------:R-:W-:Y:S01]  /*7a30*/  IMAD.MOV.U32 R155, RZ, RZ, R61 ;  /* 0x000000ffff9b7224 */ /* 0x000fe200078e003d */
[----:B------:R1:W-:Y:S01]  /*7a40*/  STL.64 [R1+0x10b8], R146 ;  /* 0x0010b89201007387 */ /* 0x0003e20000100a00 */
[----:B--2---:R-:W-:Y:S02]  /*7a50*/  IMAD.MOV.U32 R152, RZ, RZ, R64 ;  /* 0x000000ffff987224 */ /* 0x004fe400078e0040 */
[----:B------:R-:W-:Y:S01]  /*7a60*/  IMAD.MOV.U32 R153, RZ, RZ, R63 ;  /* 0x000000ffff997224 */ /* 0x000fe200078e003f */
[----:B------:R2:W-:Y:S01]  /*7a70*/  STL.64 [R1+0x10b0], R144 ;  /* 0x0010b09001007387 */ /* 0x0005e20000100a00 */
[----:B---3--:R-:W-:Y:S02]  /*7a80*/  IMAD.MOV.U32 R150, RZ, RZ, R66 ;  /* 0x000000ffff967224 */ /* 0x008fe400078e0042 */
[----:B------:R-:W-:Y:S01]  /*7a90*/  IMAD.MOV.U32 R151, RZ, RZ, R65 ;  /* 0x000000ffff977224 */ /* 0x000fe200078e0041 */
        /* <DEDUP_REMOVED lines=36> */
[----:B------:R-:W-:Y:S01]  /*7ce0*/  STL.64 [R1+0x1348], R214 ;  /* 0x001348d601007387 */ /* 0x000fe20000100a00 */
[----:B0-----:R-:W-:-:S02]  /*7cf0*/  IMAD.MOV.U32 R124, RZ, RZ, R92 ;  /* 0x000000ffff7c7224 */ /* 0x001fc400078e005c */
[----:B------:R-:W-:Y:S01]  /*7d00*/  IMAD.MOV.U32 R125, RZ, RZ, R91 ;  /* 0x000000ffff7d7224 */ /* 0x000fe200078e005b */
[----:B------:R-:W-:Y:S01]  /*7d10*/  STL.64 [R1+0x1340], R212 ;  /* 0x001340d401007387 */ /* 0x000fe20000100a00 */
[----:B-1----:R-:W-:Y:S02]  /*7d20*/  IMAD.MOV.U32 R122, RZ, RZ, R94 ;  /* 0x000000ffff7a7224 */ /* 0x002fe400078e005e */
[----:B------:R-:W-:Y:S01]  /*7d30*/  IMAD.MOV.U32 R123, RZ, RZ, R93 ;  /* 0x000000ffff7b7224 */ /* 0x000fe200078e005d */
[----:B------:R-:W-:Y:S01]  /*7d40*/  STL.64 [R1+0x1338], R210 ;  /* 0x001338d201007387 */ /* 0x000fe20000100a00 */
[----:B--2---:R-:W-:Y:S02]  /*7d50*/  IMAD.MOV.U32 R120, RZ, RZ, R96 ;  /* 0x000000ffff787224 */ /* 0x004fe400078e0060 */
[----:B------:R-:W-:Y:S01]  /*7d60*/  IMAD.MOV.U32 R121, RZ, RZ, R95 ;  /* 0x000000ffff797224 */ /* 0x000fe200078e005f */
[----:B------:R-:W-:Y:S01]  /*7d70*/  STL.64 [R1+0x1330], R208 ;  /* 0x001330d001007387 */ /* 0x000fe20000100a00 */
[----:B------:R-:W-:-:S03]  /*7d80*/  WARPGROUP.ARRIVE ;  /* 0x00000000000079c5 */ /* 0x000fc60000000000 */
[----:B------:R-:W-:Y:S03]  /*7d90*/  STL.64 [R1+0x1328], R206 ;  /* 0x001328ce01007387 */ /* 0x000fe60000100a00 */
[----:B------:R-:W-:Y:S01]  /*7da0*/  IGMMA.64x192x32.S8.S8 R24, gdesc[UR12], RZ, !UPT, gsb0 ;  /* 0x04e000000c1879f1 */ /* 0x000fe2000c0410ff */
[----:B------:R-:W-:Y:S01]  /*7db0*/  STL.64 [R1+0x1320], R204 ;  /* 0x001320cc01007387 */ /* 0x000fe20000100a00 */
[----:B------:R-:W-:Y:S01]  /*7dc0*/  UMOV UR14, UR10 ;  /* 0x0000000a000e7c82 */ /* 0x000fe20008000000 */
[----:B------:R-:W-:Y:S02]  /*7dd0*/  UMOV UR15, UR11 ;  /* 0x0000000b000f7c82 */ /* 0x000fe40008000000 */
        /* <DEDUP_REMOVED lines=41> */
[----:B------:R0:W-:Y:S01]  /*8070*/  STL.64 [R1+0x11d0], R120 ;  /* 0x0011d07801007387 */ /* 0x0001e20000100a00 */
[----:B------:R-:W-:-:S02]  /*8080*/  WARPGROUP.DEPBAR.LE gsb0, 0x0 ;  /* 0x00008000000079c5 */ /* 0x000fc40000010000 */
[----:B0-----:R-:W-:-:S06]  /*8090*/  WARPGROUP.ARRIVE ;  /* 0x00000000000079c5 */ /* 0x001fcc0000000000 */
[----:B------:R-:W-:Y:S03]  /*80a0*/  IGMMA.64x192x32.S8.S8 R120, gdesc[UR12], RZ, !UPT, gsb0 ;  /* 0x04e000000c7879f1 */ /* 0x000fe6000c0410ff */
[----:B------:R-:W-:Y:S02]  /*80b0*/  WARPGROUP.DEPBAR.LE gsb0, 0x0 ;  /* 0x00008000000079c5 */ /* 0x000fe40000010000 */
        /* <DEDUP_REMOVED lines=64> */
[----:B------:R-:W-:-:S03]  /*84c0*/  IMAD.MOV.U32 R0, RZ, RZ, R173 ;  /* 0x000000ffff007224 */ /* 0x000fc600078e00ad */
[----:B------:R-:W-:Y:S04]  /*84d0*/  STL.64 [R1+0x3b0], R164 ;  /* 0x0003b0a401007387 */ /* 0x000fe80000100a00 */
[----:B------:R-:W-:Y:S04]  /*84e0*/  STL.64 [R1+0x3b8], R166 ;  /* 0x0003b8a601007387 */ /* 0x000fe80000100a00 */
[----:B------:R-:W-:Y:S04]  /*84f0*/  STL.64 [R1+0x3c0], R168 ;  /* 0x0003c0a801007387 */ /* 0x000fe80000100a00 */
[----:B------:R-:W-:Y:S04]  /*8500*/  STL.64 [R1+0x3c8], R170 ;  /* 0x0003c8aa01007387 */ /* 0x000fe80000100a00 */
[----:B------:R0:W-:Y:S04]  /*8510*/  STL [R1+0x3d0], R172 ;  /* 0x0003d0ac01007387 */ /* 0x0001e80000100800 */
[----:B------:R-:W2:Y:S04]  /*8520*/  LDL.LU.64 R214, [R1+0x1348] ;  /* 0x0013480001d67983 */ /* 0x000ea80000300a00 */
        /* <DEDUP_REMOVED lines=20> */
[----:B0-----:R-:W2:Y:S04]  /*8670*/  LDL.LU.64 R172, [R1+0x12a0] ;  /* 0x0012a00001ac7983 */ /* 0x001ea80000300a00 */
        /* <DEDUP_REMOVED lines=25> */
[----:B------:R-:W2:Y:S01]  /*8810*/  LDL.LU.64 R120, [R1+0x11d0] ;  /* 0x0011d00001787983 */ /* 0x000ea20000300a00 */
[----:B------:R-:W-:Y:S01]  /*8820*/  UIADD3 UR10, UR7, 0x2, URZ ;  /* 0x00000002070a7890 */ /* 0x000fe2000fffe03f */
[----:B------:R-:W-:Y:S01]  /*8830*/  UMOV UR9, 0x80000020 ;  /* 0x8000002000097882 */ /* 0x000fe20000000000 */
[----:B------:R-:W-:Y:S01]  /*8840*/  UMOV UR11, 0x80000020 ;  /* 0x80000020000b7882 */ /* 0x000fe20000000000 */
[----:B--2---:R-:W-:-:S06]  /*8850*/  WARPGROUP.ARRIVE ;  /* 0x00000000000079c5 */ /* 0x004fcc0000000000 */
[----:B------:R-:W-:Y:S03]  /*8860*/  IGMMA.64x192x32.S8.S8 R120, gdesc[UR8], R120, gsb0 ;  /* 0x04e00000087879f1 */ /* 0x000fe60008041078 */
        /* <DEDUP_REMOVED lines=98> */
[----:B------:R-:W-:Y:S01]  /*8e90*/  UMOV UR12, UR8 ;  /* 0x00000008000c7c82 */ /* 0x000fe20008000000 */
[----:B------:R-:W-:Y:S01]  /*8ea0*/  UMOV UR13, UR9 ;  /* 0x00000009000d7c82 */ /* 0x000fe20008000000 */
        /* <DEDUP_REMOVED lines=102> */
[----:B--2---:R-:W-:-:S07]  /*9510*/  WARPGROUP.ARRIVE ;  /* 0x00000000000079c5 */ /* 0x004fce0000000000 */
[----:B------:R-:W-:Y:S03]  /*9520*/  IGMMA.64x192x32.S8.S8 R120, gdesc[UR12], R120, gsb0 ;  /* 0x04e000000c7879f1 */ /* 0x000fe60008041078 */
[----:B------:R-:W-:Y:S02]  /*9530*/  WARPGROUP.DEPBAR.LE gsb0, 0x0 ;  /* 0x00008000000079c5 */ /* 0x000fe40000010000 */
[----:B------:R-:W-:Y:S04]  /*9540*/  STL.64 [R1], R120 ;  /* 0x0000007801007387 */ /* 0x000fe80000100a00 */
        /* <DEDUP_REMOVED lines=95> */
[----:B------:R-:W-:Y:S01]  /*9b40*/  UMOV UR8, UR12 ;  /* 0x0000000c00087c82 */ /* 0x000fe20008000000 */
[----:B------:R-:W-:Y:S01]  /*9b50*/  UMOV UR9, UR13 ;  /* 0x0000000d00097c82 */ /* 0x000fe20008000000 */
        /* <DEDUP_REMOVED lines=243> */
[----:B0-----:R-:W2:Y:S04]  /*aa90*/  LDL.LU R140, [R1+0x300] ;  /* 0x00030000018c7983 */ /* 0x001ea80000300800 */
[----:B------:R-:W2:Y:S04]  /*aaa0*/  LDL.LU R141, [R1+0x304] ;  /* 0x00030400018d7983 */ /* 0x000ea80000300800 */
        /* <DEDUP_REMOVED lines=50> */
[----:B------:R-:W2:Y:S01]  /*add0*/  LDL.LU R192, [R1+0x3d0] ;  /* 0x0003d00001c07983 */ /* 0x000ea20000300800 */
[----:B------:R-:W-:Y:S01]  /*ade0*/  UIADD3 UR12, UR6, 0x602, URZ ;  /* 0x00000602060c7890 */ /* 0x000fe2000fffe03f */
[----:B------:R-:W-:Y:S01]  /*adf0*/  WARPGROUP.ARRIVE ;  /* 0x00000000000079c5 */ /* 0x000fe20000000000 */
[----:B------:R-:W-:Y:S01]  /*ae00*/  UMOV UR13, 0x80000020 ;  /* 0x80000020000d7882 */ /* 0x000fe20000000000 */
[----:B------:R-:W-:-:S02]  /*ae10*/  IMAD.MOV.U32 R199, RZ, RZ, R235 ;  /* 0x000000ffffc77224 */ /* 0x000fc400078e00eb */
[----:B------:R-:W-:Y:S02]  /*ae20*/  IMAD.MOV.U32 R200, RZ, RZ, R234 ;  /* 0x000000ffffc87224 */ /* 0x000fe400078e00ea */
[----:B------:R-:W-:Y:S02]  /*ae30*/  IMAD.MOV.U32 R201, RZ, RZ, R233 ;  /* 0x000000ffffc97224 */ /* 0x000fe400078e00e9 */
[----:B------:R-:W-:Y:S01]  /*ae40*/  IGMMA.64x192x32.S8.S8 R24, gdesc[UR12], R24, gsb0 ;  /* 0x04e000000c1879f1 */ /* 0x000fe20008041018 */
        /* <DEDUP_REMOVED lines=19> */
[----:B------:R-:W-:Y:S01]  /*af80*/  IMAD.MOV.U32 R198, RZ, RZ, R2 ;  /* 0x000000ffffc67224 */ /* 0x000fe200078e0002 */
[----:B------:R-:W-:Y:S01]  /*af90*/  UMOV UR8, UR12 ;  /* 0x0000000c00087c82 */ /* 0x000fe20008000000 */
[----:B------:R-:W-:Y:S01]  /*afa0*/  IMAD.MOV.U32 R219, RZ, RZ, R23 ;  /* 0x000000ffffdb7224 */ /* 0x000fe200078e0017 */
[----:B------:R-:W-:Y:S01]  /*afb0*/  UMOV UR9, UR13 ;  /* 0x0000000d00097c82 */ /* 0x000fe20008000000 */
[----:B------:R-:W-:Y:S01]  /*afc0*/  IMAD.MOV.U32 R220, RZ, RZ, R22 ;  /* 0x000000ffffdc7224 */ /* 0x000fe200078e0016 */
[----:B------:R0:W5:Y:S01]  /*afd0*/  LDL.LU R0, [R1+0xa4c] ;  /* 0x000a4c0001007983 */ /* 0x0001620000300800 */
[----:B------:R-:W-:-:S02]  /*afe0*/  IMAD.MOV.U32 R221, RZ, RZ, R21 ;  /* 0x000000ffffdd7224 */ /* 0x000fc400078e0015 */
[----:B------:R-:W-:Y:S01]  /*aff0*/  IMAD.MOV.U32 R222, RZ, RZ, R20 ;  /* 0x000000ffffde7224 */ /* 0x000fe200078e0014 */
[----:B------:R0:W5:Y:S01]  /*b000*/  LDL.LU R18, [R1+0xa48] ;  /* 0x000a480001127983 */ /* 0x0001620000300800 */
[----:B------:R-:W-:Y:S02]  /*b010*/  IMAD.MOV.U32 R223, RZ, RZ, R19 ;  /* 0x000000ffffdf7224 */ /* 0x000fe400078e0013 */
[----:B------:R-:W-:Y:S01]  /*b020*/  IMAD.MOV.U32 R224, RZ, RZ, R15 ;  /* 0x000000ffffe07224 */ /* 0x000fe200078e000f */
[----:B------:R0:W5:Y:S01]  /*b030*/  LDL.LU R17, [R1+0xa44] ;  /* 0x000a440001117983 */ /* 0x0001620000300800 */
[----:B------:R-:W-:Y:S02]  /*b040*/  IMAD.MOV.U32 R225, RZ, RZ, R14 ;  /* 0x000000ffffe17224 */ /* 0x000fe400078e000e */
        /* <DEDUP_REMOVED lines=9> */
[----:B------:R-:W-:Y:S02]  /*b0e0*/  IMAD.MOV.U32 R232, RZ, RZ, R7 ;  /* 0x000000ffffe87224 */ /* 0x000fe400078e0007 */
[----:B------:R-:W-:-:S02]  /*b0f0*/  IMAD.MOV.U32 R233, RZ, RZ, R6 ;  /* 0x000000ffffe97224 */ /* 0x000fc400078e0006 */
[----:B------:R-:W-:Y:S02]  /*b100*/  IMAD.MOV.U32 R234, RZ, RZ, R5 ;  /* 0x000000ffffea7224 */ /* 0x000fe400078e0005 */
[----:B------:R-:W-:Y:S01]  /*b110*/  IMAD.MOV.U32 R235, RZ, RZ, R3 ;  /* 0x000000ffffeb7224 */ /* 0x000fe200078e0003 */
[----:B------:R-:W-:-:S05]  /*b120*/  WARPGROUP.DEPBAR.LE gsb0, 0x0 ;  /* 0x00008000000079c5 */ /* 0x000fca0000010000 */
        /* <DEDUP_REMOVED lines=51> */
[----:B-1----:R0:W5:Y:S04]  /*b460*/  LDL.LU.64 R214, [R1+0xa30] ;  /* 0x000a300001d67983 */ /* 0x0021680000300a00 */
[----:B------:R0:W5:Y:S04]  /*b470*/  LDL.LU.64 R212, [R1+0xa28] ;  /* 0x000a280001d47983 */ /* 0x0001680000300a00 */
        /* <DEDUP_REMOVED lines=35> */
[----:B------:R0:W5:Y:S01]  /*b6b0*/  LDL.LU.64 R140, [R1+0x908] ;  /* 0x00090800018c7983 */ /* 0x0001620000300a00 */
[----:B------:R-:W-:Y:S05]  /*b6c0*/  @!P1 BRA `(.L_x_18) ;  /* 0x000000c400809947 */ /* 0x000fea0003800000 */
[----:B------:R-:W-:-:S04]  /*b6d0*/  UIADD3 UR7, UR37, 0x1, URZ ;  /* 0x0000000125077890 */ /* 0x000fc8000fffe03f */
[----:B------:R-:W-:-:S04]  /*b6e0*/  UISETP.NE.AND UP0, UPT, UR7, 0x4, UPT ;  /* 0x000000040700788c */ /* 0x000fc8000bf05270 */
[----:B------:R-:W-:Y:S02]  /*b6f0*/  USEL UR6, URZ, 0x1, UP0 ;  /* 0x000000013f067887 */ /* 0x000fe40008000000 */
[----:B------:R-:W-:Y:S02]  /*b700*/  USEL UR7, UR7, URZ, UP0 ;  /* 0x0000003f07077287 */ /* 0x000fe40008000000 */
[----:B------:R-:W-:-:S06]  /*b710*/  ULOP3.LUT UR6, UR36, UR6, URZ, 0x3c, !UPT ;  /* 0x0000000624067292 */ /* 0x000fcc000f8e3c3f */
[----:B------:R-:W-:Y:S01]  /*b720*/  IMAD.U32 R3, RZ, RZ, UR6 ;  /* 0x00000006ff037e24 */ /* 0x000fe2000f8e00ff */
[----:B------:R-:W-:-:S06]  /*b730*/  UMOV UR6, UR37 ;  /* 0x0000002500067c82 */ /* 0x000fcc0008000000 */
.L_x_25:
[----:B-1----:R-:W-:Y:S05]  /*b740*/  @!P0 BRA `(.L_x_19) ;  /* 0x0000000000048947 */ /* 0x002fea0003800000 */
[----:B------:R-:W-:Y:S01]  /*b750*/  BPT.TRAP 0x1 ;  /* 0x000000040000795c */ /* 0x000fe20000300000 */
.L_x_19:
[----:B------:R-:W1:Y:S01]  /*b760*/  S2UR UR9, SR_CgaCtaId ;  /* 0x00000000000979c3 */ /* 0x000e620000008800 */
[----:B------:R-:W-:Y:S01]  /*b770*/  UMOV UR8, 0x400 ;  /* 0x0000040000087882 */ /* 0x000fe20000000000 */
[----:B------:R-:W-:Y:S01]  /*b780*/  IMAD.U32 R5, RZ, RZ, UR7 ;  /* 0x00000007ff057e24 */ /* 0x000fe2000f8e00ff */
[----:B------:R-:W-:Y:S01]  /*b790*/  SHF.L.U32 R6, R3, 0x1f, RZ ;  /* 0x0000001f03067819 */ /* 0x000fe200000006ff */
[----:B-1----:R-:W-:-:S06]  /*b7a0*/  ULEA UR8, UR9, UR8, 0x18 ;  /* 0x0000000809087291 */ /* 0x002fcc000f8ec03f */
[----:B-----5:R-:W-:-:S04]  /*b7b0*/  IMAD.U32 R0, RZ, RZ, UR8 ;  /* 0x00000008ff007e24 */ /* 0x020fc8000f8e00ff */
[----:B------:R-:W-:-:S04]  /*b7c0*/  IMAD R5, R5, 0x8, R0 ;  /* 0x0000000805057824 */ /* 0x000fc800078e0200 */
[----:B------:R1:W2:Y:S01]  /*b7d0*/  SYNCS.PHASECHK.TRANS64.TRYWAIT P1, [R5+URZ], R6 ;  /* 0x00000006050075a7 */ /* 0x0002a2000802017f */
[----:B------:R-:W-:Y:S05]  /*b7e0*/  @!P0 BRA `(.L_x_20) ;  /* 0x0000000000048947 */ /* 0x000fea0003800000 */
[----:B------:R-:W-:Y:S01]  /*b7f0*/  BPT.TRAP 0x1 ;  /* 0x000000040000795c */ /* 0x000fe20000300000 */
.L_x_20:
[----:B--2---:R-:W-:Y:S05]  /*b800*/  @P1 BRA `(.L_x_21) ;  /* 0x0000000000081947 */ /* 0x004fea0003800000 */
[----:B------:R-:W2:Y:S02]  /*b810*/  SYNCS.PHASECHK.TRANS64.TRYWAIT P1, [R5+URZ], R6 ;  /* 0x00000006050075a7 */ /* 0x000ea4000802017f */
[----:B--2---:R-:W-:Y:S05]  /*b820*/  @!P1 BRA `(.L_x_22) ;  /* 0x0000040c00449947 */ /* 0x004fea0003800000 */
.L_x_21:
        /* <DEDUP_REMOVED lines=48> */
[----:B---3--:R-:W3:Y:S04]  /*bb30*/  LDL.LU.64 R120, [R1+0x780] ;  /* 0x0007800001787983 */ /* 0x008ee80000300a00 */
[----:B------:R-:W3:Y:S04]  /*bb40*/  LDL.LU.64 R122, [R1+0x788] ;  /* 0x00078800017a7983 */ /* 0x000ee80000300a00 */
        /* <DEDUP_REMOVED lines=45> */
[----:B------:R-:W3:Y:S01]  /*be20*/  LDL.LU.64 R214, [R1+0x8f8] ;  /* 0x0008f80001d67983 */ /* 0x000ee20000300a00 */
[----:B------:R-:W-:-:S02]  /*be30*/  ULEA UR16, UR7, UR4, 0xb ;  /* 0x0000000407107291 */ /* 0x000fc4000f8e583f */
[----:B------:R-:W-:Y:S01]  /*be40*/  UIMAD UR17, UR7, 0x600, UR5 ;  /* 0x00000600071178a4 */ /* 0x000fe2000f8e0205 */
[----:B------:R-:W-:Y:S01]  /*be50*/  STL [R1+0x14d4], R24 ;  /* 0x0014d41801007387 */ /* 0x000fe20000100800 */
[----:B------:R-:W-:Y:S01]  /*be60*/  UMOV UR9, 0x80000020 ;  /* 0x8000002000097882 */ /* 0x000fe20000000000 */
[----:B------:R-:W-:Y:S02]  /*be70*/  UMOV UR11, 0x80000020 ;  /* 0x80000020000b7882 */ /* 0x000fe40000000000 */
[----:B------:R-:W-:Y:S01]  /*be80*/  UMOV UR8, UR16 ;  /* 0x0000001000087c82 */ /* 0x000fe20008000000 */
        /* <DEDUP_REMOVED lines=74> */
[----:B---3--:R-:W-:-:S03]  /*c330*/  WARPGROUP.ARRIVE ;  /* 0x00000000000079c5 */ /* 0x008fc60000000000 */
[----:B------:R-:W-:Y:S04]  /*c340*/  STL [R1+0x13ac], R98 ;  /* 0x0013ac6201007387 */ /* 0x000fe80000100800 */
[----:B------:R-:W-:Y:S01]  /*c350*/  STL [R1+0x13a8], R99 ;  /* 0x0013a86301007387 */ /* 0x000fe20000100800 */
[----:B------:R-:W-:Y:S03]  /*c360*/  IGMMA.64x192x32.S8.S8 R120, gdesc[UR8], R120, gsb0 ;  /* 0x04e00000087879f1 */ /* 0x000fe60008041078 */
        /* <DEDUP_REMOVED lines=20> */
[----:B------:R3:W-:Y:S04]  /*c4b0*/  STL [R1+0xa50], R18 ;  /* 0x000a501201007387 */ /* 0x0007e80000100800 */
[----:B------:R4:W-:Y:S04]  /*c4c0*/  STL [R1+0xa4c], R17 ;  /* 0x000a4c1101007387 */ /* 0x0009e80000100800 */
[----:B------:R1:W-:Y:S04]  /*c4d0*/  STL [R1+0xa48], R16 ;  /* 0x000a481001007387 */ /* 0x0003e80000100800 */
[----:B------:R2:W-:Y:S04]  /*c4e0*/  STL [R1+0xa44], R4 ;  /* 0x000a440401007387 */ /* 0x0005e80000100800 */
[----:B------:R2:W-:Y:S04]  /*c4f0*/  STL [R1+0xa40], R3 ;  /* 0x000a400301007387 */ /* 0x0005e80000100800 */
[----:B------:R2:W-:Y:S04]  /*c500*/  STL [R1+0xa3c], R2 ;  /* 0x000a3c0201007387 */ /* 0x0005e80000100800 */
[----:B------:R2:W-:Y:S01]  /*c510*/  STL [R1+0xa38], R0 ;  /* 0x000a380001007387 */ /* 0x0005e20000100800 */
[----:B------:R-:W-:-:S03]  /*c520*/  WARPGROUP.DEPBAR.LE gsb0, 0x0 ;  /* 0x00008000000079c5 */ /* 0x000fc60000010000 */
[----:B------:R2:W-:Y:S01]  /*c530*/  STL.64 [R1+0x780], R120 ;  /* 0x0007807801007387 */ /* 0x0005e20000100a00 */
[----:B0-----:R-:W-:Y:S02]  /*c540*/  IMAD.MOV.U32 R235, RZ, RZ, R173 ;  /* 0x000000ffffeb7224 */ /* 0x001fe400078e00ad */
        /* <DEDUP_REMOVED lines=36> */
[----:B---3--:R-:W-:Y:S01]  /*c790*/  IMAD.MOV.U32 R18, RZ, RZ, R198 ;  /* 0x000000ffff127224 */ /* 0x008fe200078e00c6 */
[----:B------:R3:W-:Y:S01]  /*c7a0*/  STL.64 [R1+0x7e8], R146 ;  /* 0x0007e89201007387 */ /* 0x0007e20000100a00 */
[----:B----4-:R-:W-:Y:S02]  /*c7b0*/  IMAD.MOV.U32 R17, RZ, RZ, R199 ;  /* 0x000000ffff117224 */ /* 0x010fe400078e00c7 */
[----:B-1----:R-:W-:Y:S01]  /*c7c0*/  IMAD.MOV.U32 R16, RZ, RZ, R200 ;  /* 0x000000ffff107224 */ /* 0x002fe200078e00c8 */
        /* <DEDUP_REMOVED lines=14> */
[----:B--2---:R-:W-:Y:S01]  /*c8b0*/  IMAD.MOV.U32 R6, RZ, RZ, R210 ;  /* 0x000000ffff067224 */ /* 0x004fe200078e00d2 */
[----:B------:R2:W-:Y:S01]  /*c8c0*/  STL.64 [R1+0x818], R158 ;  /* 0x0008189e01007387 */ /* 0x0005e20000100a00 */
[----:B------:R-:W-:Y:S02]  /*c8d0*/  IMAD.MOV.U32 R5, RZ, RZ, R211 ;  /* 0x000000ffff057224 */ /* 0x000fe400078e00d3 */
[----:B------:R-:W-:Y:S01]  /*c8e0*/  IMAD.MOV.U32 R4, RZ, RZ, R212 ;  /* 0x000000ffff047224 */ /* 0x000fe200078e00d4 */
[----:B------:R2:W-:Y:S01]  /*c8f0*/  STL.64 [R1+0x820], R160 ;  /* 0x000820a001007387 */ /* 0x0005e20000100a00 */
[----:B------:R-:W-:Y:S02]  /*c900*/  IMAD.MOV.U32 R3, RZ, RZ, R213 ;  /* 0x000000ffff037224 */ /* 0x000fe400078e00d5 */
[----:B------:R-:W-:Y:S01]  /*c910*/  IMAD.MOV.U32 R2, RZ, RZ, R214 ;  /* 0x000000ffff027224 */ /* 0x000fe200078e00d6 */
[----:B------:R2:W-:Y:S01]  /*c920*/  STL.64 [R1+0x828], R162 ;  /* 0x000828a201007387 */ /* 0x0005e20000100a00 */
[----:B------:R-:W-:-:S03]  /*c930*/  IMAD.MOV.U32 R0, RZ, RZ, R215 ;  /* 0x000000ffff007224 */ /* 0x000fc600078e00d7 */
[----:B------:R2:W-:Y:S04]  /*c940*/  STL.64 [R1+0x830], R164 ;  /* 0x000830a401007387 */ /* 0x0005e80000100a00 */
[----:B------:R2:W-:Y:S04]  /*c950*/  STL.64 [R1+0x838], R166 ;  /* 0x000838a601007387 */ /* 0x0005e80000100a00 */
[----:B------:R2:W-:Y:S04]  /*c960*/  STL.64 [R1+0x840], R168 ;  /* 0x000840a801007387 */ /* 0x0005e80000100a00 */
[----:B------:R2:W-:Y:S04]  /*c970*/  STL.64 [R1+0x848], R170 ;  /* 0x000848aa01007387 */ /* 0x0005e80000100a00 */
[----:B------:R2:W-:Y:S04]  /*c980*/  STL [R1+0x850], R172 ;  /* 0x000850ac01007387 */ /* 0x0005e80000100800 */
        /* <DEDUP_REMOVED lines=13> */
[----:B---3--:R-:W3:Y:S04]  /*ca60*/  LDL.LU.64 R146, [R1+0x1e8] ;  /* 0x0001e80001927983 */ /* 0x008ee80000300a00 */
[----:B-1----:R-:W3:Y:S04]  /*ca70*/  LDL.LU.64 R148, [R1+0x1f0] ;  /* 0x0001f00001947983 */ /* 0x002ee80000300a00 */
[----:B----4-:R-:W3:Y:S04]  /*ca80*/  LDL.LU.64 R150, [R1+0x1f8] ;  /* 0x0001f80001967983 */ /* 0x010ee80000300a00 */
[----:B------:R-:W3:Y:S04]  /*ca90*/  LDL.LU.64 R152, [R1+0x200] ;  /* 0x0002000001987983 */ /* 0x000ee80000300a00 */
[----:B------:R-:W3:Y:S04]  /*caa0*/  LDL.LU.64 R154, [R1+0x208] ;  /* 0x00020800019a7983 */ /* 0x000ee80000300a00 */
[----:B------:R-:W3:Y:S04]  /*cab0*/  LDL.LU.64 R156, [R1+0x210] ;  /* 0x00021000019c7983 */ /* 0x000ee80000300a00 */
[----:B--2---:R-:W3:Y:S04]  /*cac0*/  LDL.LU.64 R158, [R1+0x218] ;  /* 0x00021800019e7983 */ /* 0x004ee80000300a00 */
        /* <DEDUP_REMOVED lines=28> */
[----:B------:R-:W-:Y:S01]  /*cc90*/  UIADD3 UR14, UR17, 0x300, URZ ;  /* 0x00000300110e7890 */ /* 0x000fe2000fffe03f */
[----:B------:R-:W-:Y:S01]  /*cca0*/  UMOV UR12, UR8 ;  /* 0x00000008000c7c82 */ /* 0x000fe20008000000 */
[----:B------:R-:W-:Y:S01]  /*ccb0*/  UMOV UR13, UR9 ;  /* 0x00000009000d7c82 */ /* 0x000fe20008000000 */
[----:B------:R-:W-:Y:S01]  /*ccc0*/  UMOV UR15, 0x80000020 ;  /* 0x80000020000f7882 */ /* 0x000fe20000000000 */
        /* <DEDUP_REMOVED lines=43> */
[----:B---3--:R-:W-:-:S06]  /*cf80*/  WARPGROUP.ARRIVE ;  /* 0x00000000000079c5 */ /* 0x008fcc0000000000 */
[----:B------:R-:W-:Y:S03]  /*cf90*/  IGMMA.64x192x32.S8.S8 R120, gdesc[UR12], R120, gsb0 ;  /* 0x04e000000c7879f1 */ /* 0x000fe60008041078 */
[----:B------:R-:W-:Y:S02]  /*cfa0*/  WARPGROUP.DEPBAR.LE gsb0, 0x0 ;  /* 0x00008000000079c5 */ /* 0x000fe40000010000 */
[----:B------:R-:W-:Y:S01]  /*cfb0*/  IMAD.MOV.U32 R24, RZ, RZ, R120 ;  /* 0x000000ffff187224 */ /* 0x000fe200078e0078 */
[----:B------:R-:W-:Y:S01]  /*cfc0*/  MOV R93, R189 ;  /* 0x000000bd005d7202 */ /* 0x000fe20000000f00 */
[----:B------:R-:W-:Y:S02]  /*cfd0*/  IMAD.MOV.U32 R25, RZ, RZ, R121 ;  /* 0x000000ffff197224 */ /* 0x000fe400078e0079 */
[----:B------:R-:W-:Y:S01]  /*cfe0*/  IMAD.MOV.U32 R26, RZ, RZ, R122 ;  /* 0x000000ffff1a7224 */ /* 0x000fe200078e007a */
[----:B------:R-:W2:Y:S01]  /*cff0*/  LDL.LU.64 R120, [R1] ;  /* 0x0000000001787983 */ /* 0x000ea20000300a00 */
[----:B------:R-:W-:-:S02]  /*d000*/  IMAD.MOV.U32 R27, RZ, RZ, R123 ;  /* 0x000000ffff1b7224 */ /* 0x000fc400078e007b */
[----:B------:R-:W-:Y:S01]  /*d010*/  IMAD.MOV.U32 R28, RZ, RZ, R124 ;  /* 0x000000ffff1c7224 */ /* 0x000fe200078e007c */
[----:B------:R-:W2:Y:S01]  /*d020*/  LDL.LU.64 R122, [R1+0x8] ;  /* 0x00000800017a7983 */ /* 0x000ea20000300a00 */
[----:B------:R-:W-:Y:S02]  /*d030*/  IMAD.MOV.U32 R29, RZ, RZ, R125 ;  /* 0x000000ffff1d7224 */ /* 0x000fe400078e007d */
[----:B------:R-:W-:Y:S01]  /*d040*/  IMAD.MOV.U32 R30, RZ, RZ, R126 ;  /* 0x000000ffff1e7224 */ /* 0x000fe200078e007e */
[----:B------:R-:W2:Y:S01]  /*d050*/  LDL.LU.64 R124, [R1+0x10] ;  /* 0x00001000017c7983 */ /* 0x000ea20000300a00 */
[----:B------:R-:W-:Y:S02]  /*d060*/  IMAD.MOV.U32 R31, RZ, RZ, R127 ;  /* 0x000000ffff1f7224 */ /* 0x000fe400078e007f */
[----:B------:R-:W-:Y:S01]  /*d070*/  IMAD.MOV.U32 R32, RZ, RZ, R128 ;  /* 0x000000ffff207224 */ /* 0x000fe200078e0080 */
[----:B------:R-:W2:Y:S01]  /*d080*/  LDL.LU.64 R126, [R1+0x18] ;  /* 0x00001800017e7983 */ /* 0x000ea20000300a00 */
        /* <DEDUP_REMOVED lines=128> */
[----:B------:R-:W2:Y:S04]  /*d890*/  LDL.LU.64 R212, [R1+0x170] ;  /* 0x0001700001d47983 */ /* 0x000ea80000300a00 */
[----:B------:R-:W2:Y:S01]  /*d8a0*/  LDL.LU.64 R214, [R1+0x178] ;  /* 0x0001780001d67983 */ /* 0x000ea20000300a00 */
[----:B------:R-:W-:Y:S01]  /*d8b0*/  UIADD3 UR12, UR16, 0x200, URZ ;  /* 0x00000200100c7890 */ /* 0x000fe2000fffe03f */
[----:B------:R-:W-:Y:S02]  /*d8c0*/  UMOV UR13, 0x80000020 ;  /* 0x80000020000d7882 */ /* 0x000fe40000000000 */
        /* <DEDUP_REMOVED lines=50> */
[----:B--2---:R-:W-:-:S06]  /*dbf0*/  WARPGROUP.ARRIVE ;  /* 0x00000000000079c5 */ /* 0x004fcc0000000000 */
[----:B------:R-:W-:Y:S01]  /*dc00*/  IGMMA.64x192x32.S8.S8 R120, gdesc[UR12], R120, gsb0 ;  /* 0x04e000000c7879f1 */ /* 0x000fe20008041078 */
        /* <DEDUP_REMOVED lines=46> */
[----:B------:R-:W-:-:S03]  /*def0*/  WARPGROUP.DEPBAR.LE gsb0, 0x0 ;  /* 0x00008000000079c5 */ /* 0x000fc60000010000 */
[----:B------:R0:W-:Y:S04]  /*df00*/  STL.64 [R1], R120 ;  /* 0x0000007801007387 */ /* 0x0001e80000100a00 */
        /* <DEDUP_REMOVED lines=25> */
[----:B------:R4:W-:Y:S04]  /*e0a0*/  STL [R1+0xd0], R172 ;  /* 0x0000d0ac01007387 */ /* 0x0009e80000100800 */
[----:B0-----:R-:W4:Y:S04]  /*e0b0*/  LDL.LU.64 R120, [R1+0x480] ;  /* 0x0004800001787983 */ /* 0x001f280000300a00 */
[----:B-1----:R-:W4:Y:S04]  /*e0c0*/  LDL.LU.64 R122, [R1+0x488] ;  /* 0x00048800017a7983 */ /* 0x002f280000300a00 */
[----:B--2---:R-:W2:Y:S04]  /*e0d0*/  LDL.LU.64 R124, [R1+0x490] ;  /* 0x00049000017c7983 */ /* 0x004ea80000300a00 */
[----:B---3--:R-:W3:Y:S04]  /*e0e0*/  LDL.LU.64 R126, [R1+0x498] ;  /* 0x00049800017e7983 */ /* 0x008ee80000300a00 */
[----:B----4-:R-:W4:Y:S04]  /*e0f0*/  LDL.LU.64 R128, [R1+0x4a0] ;  /* 0x0004a00001807983 */ /* 0x010f280000300a00 */
[----:B------:R-:W2:Y:S04]  /*e100*/  LDL.LU.64 R130, [R1+0x4a8] ;  /* 0x0004a80001827983 */ /* 0x000ea80000300a00 */
[----:B------:R-:W3:Y:S04]  /*e110*/  LDL.LU.64 R132, [R1+0x4b0] ;  /* 0x0004b00001847983 */ /* 0x000ee80000300a00 */
[----:B------:R-:W4:Y:S04]  /*e120*/  LDL.LU.64 R134, [R1+0x4b8] ;  /* 0x0004b80001867983 */ /* 0x000f280000300a00 */
        /* <DEDUP_REMOVED lines=13> */
[----:B------:R-:W3:Y:S01]  /*e200*/  LDL.LU.64 R162, [R1+0x528] ;  /* 0x0005280001a27983 */ /* 0x000ee20000300a00 */
[----:B------:R-:W-:-:S03]  /*e210*/  IMAD.MOV.U32 R0, RZ, RZ, R173 ;  /* 0x000000ffff007224 */ /* 0x000fc600078e00ad */
[----:B------:R-:W4:Y:S01]  /*e220*/  LDL.LU.64 R164, [R1+0x530] ;  /* 0x0005300001a47983 */ /* 0x000f220000300a00 */
[----:B------:R-:W-:-:S03]  /*e230*/  IMAD.MOV.U32 R2, RZ, RZ, R174 ;  /* 0x000000ffff027224 */ /* 0x000fc600078e00ae */
[----:B------:R-:W2:Y:S01]  /*e240*/  LDL.LU.64 R166, [R1+0x538] ;  /* 0x0005380001a67983 */ /* 0x000ea20000300a00 */
[----:B------:R-:W-:-:S03]  /*e250*/  IMAD.MOV.U32 R3, RZ, RZ, R175 ;  /* 0x000000ffff037224 */ /* 0x000fc600078e00af */
[----:B------:R-:W3:Y:S01]  /*e260*/  LDL.LU.64 R168, [R1+0x540] ;  /* 0x0005400001a87983 */ /* 0x000ee20000300a00 */
[----:B------:R-:W-:-:S03]  /*e270*/  IMAD.MOV.U32 R4, RZ, RZ, R176 ;  /* 0x000000ffff047224 */ /* 0x000fc600078e00b0 */
[----:B------:R-:W4:Y:S01]  /*e280*/  LDL.LU.64 R170, [R1+0x548] ;  /* 0x0005480001aa7983 */ /* 0x000f220000300a00 */
[----:B------:R-:W-:-:S03]  /*e290*/  IMAD.MOV.U32 R5, RZ, RZ, R177 ;  /* 0x000000ffff057224 */ /* 0x000fc600078e00b1 */
[----:B------:R-:W2:Y:S01]  /*e2a0*/  LDL.LU.64 R172, [R1+0x550] ;  /* 0x0005500001ac7983 */ /* 0x000ea20000300a00 */
[----:B------:R-:W-:Y:S02]  /*e2b0*/  IMAD.MOV.U32 R6, RZ, RZ, R178 ;  /* 0x000000ffff067224 */ /* 0x000fe400078e00b2 */
[----:B------:R-:W-:Y:S01]  /*e2c0*/  IMAD.MOV.U32 R7, RZ, RZ, R179 ;  /* 0x000000ffff077224 */ /* 0x000fe200078e00b3 */
[----:B------:R-:W3:Y:S01]  /*e2d0*/  LDL.LU.64 R174, [R1+0x558] ;  /* 0x0005580001ae7983 */ /* 0x000ee20000300a00 */
[----:B------:R-:W-:Y:S02]  /*e2e0*/  IMAD.MOV.U32 R8, RZ, RZ, R180 ;  /* 0x000000ffff087224 */ /* 0x000fe400078e00b4 */
[----:B------:R-:W-:Y:S01]  /*e2f0*/  IMAD.MOV.U32 R9, RZ, RZ, R181 ;  /* 0x000000ffff097224 */ /* 0x000fe200078e00b5 */
[----:B------:R-:W4:Y:S01]  /*e300*/  LDL.LU.64 R176, [R1+0x560] ;  /* 0x0005600001b07983 */ /* 0x000f220000300a00 */
[----:B------:R-:W-:Y:S02]  /*e310*/  IMAD.MOV.U32 R10, RZ, RZ, R182 ;  /* 0x000000ffff0a7224 */ /* 0x000fe400078e00b6 */
[----:B------:R-:W-:Y:S01]  /*e320*/  IMAD.MOV.U32 R11, RZ, RZ, R183 ;  /* 0x000000ffff0b7224 */ /* 0x000fe200078e00b7 */
[----:B------:R-:W2:Y:S01]  /*e330*/  LDL.LU.64 R178, [R1+0x568] ;  /* 0x0005680001b27983 */ /* 0x000ea20000300a00 */
[----:B------:R-:W-:-:S02]  /*e340*/  IMAD.MOV.U32 R12, RZ, RZ, R184 ;  /* 0x000000ffff0c7224 */ /* 0x000fc400078e00b8 */
        /* <DEDUP_REMOVED lines=46> */
[----:B------:R-:W3:Y:S04]  /*e630*/  LDL.LU.64 R210, [R1+0x5e8] ;  /* 0x0005e80001d27983 */ /* 0x000ee80000300a00 */
[----:B------:R-:W4:Y:S04]  /*e640*/  LDL.LU.64 R212, [R1+0x5f0] ;  /* 0x0005f00001d47983 */ /* 0x000f280000300a00 */
[----:B------:R-:W2:Y:S04]  /*e650*/  LDL.LU.64 R214, [R1+0x5f8] ;  /* 0x0005f80001d67983 */ /* 0x000ea80000300a00 */
[----:B--2---:R-:W-:Y:S04]  /*e660*/  STL.64 [R1+0x1aa8], R214 ;  /* 0x001aa8d601007387 */ /* 0x004fe80000100a00 */
[----:B----4-:R-:W-:Y:S04]  /*e670*/  STL.64 [R1+0x1aa0], R212 ;  /* 0x001aa0d401007387 */ /* 0x010fe80000100a00 */
[----:B---3--:R-:W-:Y:S04]  /*e680*/  STL.64 [R1+0x1a98], R210 ;  /* 0x001a98d201007387 */ /* 0x008fe80000100a00 */
        /* <DEDUP_REMOVED lines=94> */
[----:B------:R-:W-:-:S02]  /*ec70*/  UMOV UR9, UR13 ;  /* 0x0000000d00097c82 */ /* 0x000fc40008000000 */
        /* <DEDUP_REMOVED lines=43> */
[----:B------:R0:W-:Y:S04]  /*ef30*/  STL [R1+0x1708], R2 ;  /* 0x0017080201007387 */ /* 0x0001e80000100800 */
[----:B------:R1:W-:Y:S01]  /*ef40*/  STL [R1+0x1704], R0 ;  /* 0x0017040001007387 */ /* 0x0003e20000100800 */
[----:B------:R-:W-:-:S02]  /*ef50*/  WARPGROUP.DEPBAR.LE gsb0, 0x0 ;  /* 0x00008000000079c5 */ /* 0x000fc40000010000 */
[----:B------:R-:W-:Y:S02]  /*ef60*/  IMAD.MOV.U32 R25, RZ, RZ, R214 ;  /* 0x000000ffff197224 */ /* 0x000fe400078e00d6 */
        /* <DEDUP_REMOVED lines=141> */
[----:B------:R-:W-:-:S03]  /*f840*/  IMAD.MOV.U32 R118, RZ, RZ, R121 ;  /* 0x000000ffff767224 */ /* 0x000fc600078e0079 */
        /* <DEDUP_REMOVED lines=28> */
[----:B------:R-:W-:Y:S01]  /*fa10*/  STL.64 [R1+0x530], R164 ;  /* 0x000530a401007387 */ /* 0x000fe20000100a00 */
[----:B0-----:R-:W-:-:S03]  /*fa20*/  IMAD.MOV.U32 R2, RZ, RZ, R214 ;  /* 0x000000ffff027224 */ /* 0x001fc600078e00d6 */
[----:B------:R-:W-:Y:S01]  /*fa30*/  STL.64 [R1+0x538], R166 ;  /* 0x000538a601007387 */ /* 0x000fe20000100a00 */
[----:B-1----:R-:W-:-:S03]  /*fa40*/  IMAD.MOV.U32 R0, RZ, RZ, R215 ;  /* 0x000000ffff007224 */ /* 0x002fc600078e00d7 */
[----:B------:R-:W-:Y:S01]  /*fa50*/  STL.64 [R1+0x540], R168 ;  /* 0x000540a801007387 */ /* 0x000fe20000100a00 */
[----:B------:R-:W-:-:S03]  /*fa60*/  IMAD.MOV.U32 R4, RZ, RZ, R212 ;  /* 0x000000ffff047224 */ /* 0x000fc600078e00d4 */
[----:B------:R-:W-:Y:S01]  /*fa70*/  STL.64 [R1+0x548], R170 ;  /* 0x000548aa01007387 */ /* 0x000fe20000100a00 */
[----:B------:R-:W-:-:S03]  /*fa80*/  IMAD.MOV.U32 R3, RZ, RZ, R213 ;  /* 0x000000ffff037224 */ /* 0x000fc600078e00d5 */
[----:B------:R0:W-:Y:S01]  /*fa90*/  STL [R1+0x550], R172 ;  /* 0x000550ac01007387 */ /* 0x0001e20000100800 */
[----:B------:R-:W-:Y:S02]  /*faa0*/  IMAD.MOV.U32 R6, RZ, RZ, R210 ;  /* 0x000000ffff067224 */ /* 0x000fe400078e00d2 */
        /* <DEDUP_REMOVED lines=56> */
[----:B------:R-:W-:-:S03]  /*fe30*/  IMAD.MOV.U32 R235, RZ, RZ, R173 ;  /* 0x000000ffffeb7224 */ /* 0x000fc600078e00ad */
        /* <DEDUP_REMOVED lines=84> */
[----:B------:R-:W3:Y:S04]  /*10380*/  LDL.LU R122, [R1+0x488] ;  /* 0x00048800017a7983 */ /* 0x000ee80000300800 */
[----:B------:R-:W3:Y:S04]  /*10390*/  LDL.LU R123, [R1+0x48c] ;  /* 0x00048c00017b7983 */ /* 0x000ee80000300800 */
[----:B------:R-:W4:Y:S04]  /*103a0*/  LDL.LU R124, [R1+0x490] ;  /* 0x00049000017c7983 */ /* 0x000f280000300800 */
[----:B------:R-:W4:Y:S04]  /*103b0*/  LDL.LU R125, [R1+0x494] ;  /* 0x00049400017d7983 */ /* 0x000f280000300800 */
[----:B------:R-:W2:Y:S04]  /*103c0*/  LDL.LU R126, [R1+0x498] ;  /* 0x00049800017e7983 */ /* 0x000ea80000300800 */
        /* <DEDUP_REMOVED lines=45> */
[----:B------:R-:W4:Y:S01]  /*106a0*/  LDL.LU R172, [R1+0x550] ;  /* 0x0005500001ac7983 */ /* 0x000f220000300800 */
[----:B------:R-:W-:-:S02]  /*106b0*/  IMAD.MOV.U32 R173, RZ, RZ, R235 ;  /* 0x000000ffffad7224 */ /* 0x000fc400078e00eb */
[----:B------:R-:W-:Y:S01]  /*106c0*/  IMAD.MOV.U32 R174, RZ, RZ, R234 ;  /* 0x000000ffffae7224 */ /* 0x000fe200078e00ea */
[----:B------:R-:W2:Y:S01]  /*106d0*/  LDL.LU R235, [R1+0x17ac] ;  /* 0x0017ac0001eb7983 */ /* 0x000ea20000300800 */
[----:B------:R-:W-:Y:S02]  /*106e0*/  IMAD.MOV.U32 R175, RZ, RZ, R233 ;  /* 0x000000ffffaf7224 */ /* 0x000fe400078e00e9 */
[----:B------:R-:W-:Y:S01]  /*106f0*/  IMAD.MOV.U32 R176, RZ, RZ, R232 ;  /* 0x000000ffffb07224 */ /* 0x000fe200078e00e8 */
[----:B------:R-:W2:Y:S01]  /*10700*/  LDL.LU R234, [R1+0x17a8] ;  /* 0x0017a80001ea7983 */ /* 0x000ea20000300800 */
[----:B------:R-:W-:-:S03]  /*10710*/  IMAD.MOV.U32 R177, RZ, RZ, R231 ;  /* 0x000000ffffb17224 */ /* 0x000fc600078e00e7 */
        /* <DEDUP_REMOVED lines=43> */
[----:B------:R-:W-:Y:S01]  /*109d0*/  IMAD.MOV.U32 R199, RZ, RZ, R17 ;  /* 0x000000ffffc77224 */ /* 0x000fe200078e0011 */
[----:B------:R-:W-:Y:S02]  /*109e0*/  MOV R200, R16 ;  /* 0x0000001000c87202 */ /* 0x000fe40000000f00 */
        /* <DEDUP_REMOVED lines=25> */
[----:B------:R-:W-:Y:S02]  /*10b80*/  IMAD.MOV.U32 R214, RZ, RZ, R2 ;  /* 0x000000ffffd67224 */ /* 0x000fe400078e0002 */
[----:B------:R-:W-:Y:S01]  /*10b90*/  IMAD.MOV.U32 R215, RZ, RZ, R0 ;  /* 0x000000ffffd77224 */ /* 0x000fe200078e0000 */
[----:B------:R-:W2:Y:S01]  /*10ba0*/  LDL.LU R6, [R1+0x1718] ;  /* 0x0017180001067983 */ /* 0x000ea20000300800 */
[----:B------:R-:W-:-:S03]  /*10bb0*/  IMAD.MOV.U32 R213, RZ, RZ, R3 ;  /* 0x000000ffffd57224 */ /* 0x000fc600078e0003 */
[----:B------:R-:W2:Y:S04]  /*10bc0*/  LDL.LU R5, [R1+0x1714] ;  /* 0x0017140001057983 */ /* 0x000ea80000300800 */
        /* <DEDUP_REMOVED lines=25> */
[----:B----4-:R-:W-:Y:S04]  /*10d60*/  STL.64 [R1+0xca8], R172 ;  /* 0x000ca8ac01007387 */ /* 0x010fe80000100a00 */
[----:B---3--:R-:W-:Y:S04]  /*10d70*/  STL.64 [R1+0xca0], R170 ;  /* 0x000ca0aa01007387 */ /* 0x008fe80000100a00 */
[----:B--2---:R-:W-:Y:S04]  /*10d80*/  STL.64 [R1+0xc98], R168 ;  /* 0x000c98a801007387 */ /* 0x004fe80000100a00 */
        /* <DEDUP_REMOVED lines=264> */
[----:B0-----:R-:W4:Y:S04]  /*11e10*/  LDL.LU R120, [R1] ;  /* 0x0000000001787983 */ /* 0x001f280000300800 */
        /* <DEDUP_REMOVED lines=131> */
[----:B------:R-:W-:Y:S02]  /*12650*/  IMAD.MOV.U32 R215, RZ, RZ, R235 ;  /* 0x000000ffffd77224 */ /* 0x000fe400078e00eb */
[----:B------:R-:W-:Y:S01]  /*12660*/  IMAD.MOV.U32 R213, RZ, RZ, R233 ;  /* 0x000000ffffd57224 */ /* 0x000fe200078e00e9 */
        /* <DEDUP_REMOVED lines=209> */
[----:B------:R-:W-:-:S03]  /*13380*/  MOV R200, R104 ;  /* 0x0000006800c87202 */ /* 0x000fc60000000f00 */
        /* <DEDUP_REMOVED lines=83> */
[----:B0-----:R-:W3:Y:S04]  /*138c0*/  LDL.LU R120, [R1+0x780] ;  /* 0x0007800001787983 */ /* 0x001ee80000300800 */
        /* <DEDUP_REMOVED lines=51> */
[----:B------:R-:W2:Y:S01]  /*13c00*/  LDL.LU R172, [R1+0x850] ;  /* 0x0008500001ac7983 */ /* 0x000ea20000300800 */
        /* <DEDUP_REMOVED lines=140> */
[----:B------:R-:W-:Y:S01]  /*144d0*/  WARPGROUP.ARRIVE ;  /* 0x00000000000079c5 */ /* 0x000fe20000000000 */
[----:B------:R-:W-:-:S07]  /*144e0*/  UMOV UR13, 0x80000020 ;  /* 0x80000020000d7882 */ /* 0x000fce0000000000 */
[----:B------:R-:W-:Y:S01]  /*144f0*/  IGMMA.64x192x32.S8.S8 R24, gdesc[UR12], R24, gsb0 ;  /* 0x04e000000c1879f1 */ /* 0x000fe20008041018 */
[----:B------:R-:W-:Y:S01]  /*14500*/  UMOV UR14, UR10 ;  /* 0x0000000a000e7c82 */ /* 0x000fe20008000000 */
[----:B------:R-:W-:Y:S01]  /*14510*/  UMOV UR15, UR11 ;  /* 0x0000000b000f7c82 */ /* 0x000fe20008000000 */
[----:B------:R-:W-:Y:S02]  /*14520*/  WARPGROUP.DEPBAR.LE gsb0, 0x0 ;  /* 0x00008000000079c5 */ /* 0x000fe40000010000 */
        /* <DEDUP_REMOVED lines=26> */
[----:B------:R-:W-:-:S03]  /*146d0*/  IMAD.MOV.U32 R6, RZ, RZ, R214 ;  /* 0x000000ffff067224 */ /* 0x000fc600078e00d6 */
[----:B------:R-:W-:Y:S01]  /*146e0*/  STL.64 [R1+0x3b8], R166 ;  /* 0x0003b8a601007387 */ /* 0x000fe20000100a00 */
[----:B------:R-:W-:-:S03]  /*146f0*/  IMAD.MOV.U32 R5, RZ, RZ, R215 ;  /* 0x000000ffff057224 */ /* 0x000fc600078e00d7 */
        /* <DEDUP_REMOVED lines=92> */
[----:B------:R-:W-:-:S02]  /*14cc0*/  UIADD3 UR8, UR16, 0x2, URZ ;  /* 0x0000000210087890 */ /* 0x000fc4000fffe03f */
        /* <DEDUP_REMOVED lines=606> */
[----:B------:R-:W-:-:S07]  /*172b0*/  UMOV UR13, 0x80000020 ;  /* 0x80000020000d7882 */ /* 0x000fce0000000000 */
[----:B------:R-:W-:Y:S01]  /*172c0*/  IGMMA.64x192x32.S8.S8 R24, gdesc[UR12], R24, gsb0 ;  /* 0x04e000000c1879f1 */ /* 0x000fe20008041018 */
        /* <DEDUP_REMOVED lines=139> */
[----:B------:R-:W-:Y:S01]  /*17b80*/  BPT.TRAP 0x1 ;  /* 0x000000040000795c */ /* 0x000fe20000300000 */
.L_x_23:
[----:B------:R-:W-:Y:S01]  /*17b90*/  UISETP.GT.U32.AND UP0, UPT, UR38, 0x1, UPT ;  /* 0x000000012600788c */ /* 0x000fe2000bf04070 */
[----:B------:R-:W-:-:S04]  /*17ba0*/  IMAD.U32 R5, RZ, RZ, UR6 ;  /* 0x00000006ff057e24 */ /* 0x000fc8000f8e00ff */
[----:B-----5:R-:W-:Y:S01]  /*17bb0*/  IMAD R5, R5, 0x8, R0 ;  /* 0x0000000805057824 */ /* 0x020fe200078e0200 */
[----:B------:R-:W-:-:S03]  /*17bc0*/  PLOP3.LUT P1, PT, PT, PT, UP0, 0x80, 0x0 ;  /* 0x000000000000781c */ /* 0x000fc60003f2f008 */
[----:B------:R-:W-:-:S05]  /*17bd0*/  VIADD R5, R5, 0x20 ;  /* 0x0000002005057836 */ /* 0x000fca0000000000 */
[----:B------:R-:W-:-:S04]  /*17be0*/  PRMT R5, RZ, 0x654, R5 ;  /* 0x00000654ff057816 */ /* 0x000fc80000000005 */
[----:B------:R1:W-:Y:S01]  /*17bf0*/  SYNCS.ARRIVE.TRANS64.RED.A1T0 RZ, [R5+URZ], RZ ;  /* 0x000000ff05ff79a7 */ /* 0x0003e2000810043f */
[----:B------:R-:W-:Y:S05]  /*17c00*/  @P1 BRA `(.L_x_24) ;  /* 0x0000000000041947 */ /* 0x000fea0003800000 */
[----:B------:R-:W-:Y:S01]  /*17c10*/  BPT.TRAP 0x1 ;  /* 0x000000040000795c */ /* 0x000fe20000300000 */
.L_x_24:
[----:B------:R-:W-:Y:S01]  /*17c20*/  UIADD3 UR7, UR7, 0x1, URZ ;  /* 0x0000000107077890 */ /* 0x000fe2000fffe03f */
[C---:B------:R-:W-:Y:S01]  /*17c30*/  ISETP.GT.AND P1, PT, R4.reuse, 0x1, PT ;  /* 0x000000010400780c */ /* 0x040fe20003f24270 */
[----:B------:R-:W-:Y:S01]  /*17c40*/  UIADD3 UR6, UR6, 0x1, URZ ;  /* 0x0000000106067890 */ /* 0x000fe2000fffe03f */
[----:B------:R-:W-:Y:S01]  /*17c50*/  VIADD R4, R4, 0xffffffff ;  /* 0xffffffff04047836 */ /* 0x000fe20000000000 */
[----:B------:R-:W-:Y:S02]  /*17c60*/  UISETP.NE.AND UP0, UPT, UR7, 0x4, UPT ;  /* 0x000000040700788c */ /* 0x000fe4000bf05270 */
[----:B------:R-:W-:Y:S02]  /*17c70*/  UISETP.NE.AND UP1, UPT, UR6, 0x4, UPT ;  /* 0x000000040600788c */ /* 0x000fe4000bf25270 */
[----:B------:R-:W-:Y:S02]  /*17c80*/  USEL UR8, URZ, 0x1, UP0 ;  /* 0x000000013f087887 */ /* 0x000fe40008000000 */
[----:B------:R-:W-:-:S02]  /*17c90*/  USEL UR7, UR7, URZ, UP0 ;  /* 0x0000003f07077287 */ /* 0x000fc40008000000 */
[----:B------:R-:W-:Y:S02]  /*17ca0*/  USEL UR6, UR6, URZ, UP1 ;  /* 0x0000003f06067287 */ /* 0x000fe40008800000 */
[----:B------:R-:W-:Y:S01]  /*17cb0*/  LOP3.LUT R3, R3, UR8, RZ, 0x3c, !PT ;  /* 0x0000000803037c12 */ /* 0x000fe2000f8e3cff */
[----:B------:R-:W-:Y:S09]  /*17cc0*/  @P1 BRA `(.L_x_25) ;  /* 0xffffff38009c1947 */ /* 0x000ff2000383ffff */
.L_x_18:
[----:B------:R-:W2:Y:S02]  /*17cd0*/  LDC R3, c[0x0][0x28c] ;  /* 0x0000a300ff037b82 */ /* 0x000ea40000000800 */
[----:B--2---:R-:W-:-:S13]  /*17ce0*/  ISETP.GE.AND P1, PT, R3, 0x1, PT ;  /* 0x000000010300780c */ /* 0x004fda0003f26270 */
[----:B------:R-:W-:Y:S05]  /*17cf0*/  @!P1 BRA `(.L_x_26) ;  /* 0x00000000003c9947 */ /* 0x000fea0003800000 */
[----:B------:R-:W-:Y:S05]  /*17d00*/  @!P0 BRA `(.L_x_27) ;  /* 0x0000000000048947 */ /* 0x000fea0003800000 */
[----:B------:R-:W-:Y:S01]  /*17d10*/  BPT.TRAP 0x1 ;  /* 0x000000040000795c */ /* 0x000fe20000300000 */
.L_x_27:
[----:B------:R-:W-:-:S04]  /*17d20*/  UISETP.LT.AND UP0, UPT, UR45, 0x1, UPT ;  /* 0x000000012d00788c */ /* 0x000fc8000bf01270 */
[----:B------:R-:W-:Y:S02]  /*17d30*/  USEL UR4, UR45, 0x1, UP0 ;  /* 0x000000012d047887 */ /* 0x000fe40008000000 */
[----:B------:R-:W-:Y:S02]  /*17d40*/  UISETP.GT.U32.AND UP0, UPT, UR38, 0x1, UPT ;  /* 0x000000012600788c */ /* 0x000fe4000bf04070 */
[----:B------:R-:W-:-:S04]  /*17d50*/  UIADD3 UR4, UR37, UR45, -UR4 ;  /* 0x0000002d25047290 */ /* 0x000fc8000fffe804 */
[----:B------:R-:W-:Y:S01]  /*17d60*/  USHF.L.U32 UR4, UR4, 0x3, URZ ;  /* 0x0000000304047899 */ /* 0x000fe2000800063f */
[----:B------:R-:W-:-:S03]  /*17d70*/  PLOP3.LUT P0, PT, PT, PT, UP0, 0x80, 0x0 ;  /* 0x000000000000781c */ /* 0x000fc60003f0f008 */
[----:B------:R-:W-:-:S06]  /*17d80*/  ULOP3.LUT UR4, UR4, 0x18, URZ, 0xc0, !UPT ;  /* 0x0000001804047892 */ /* 0x000fcc000f8ec03f */
[----:B------:R-:W-:-:S05]  /*17d90*/  IMAD.U32 R3, RZ, RZ, UR4 ;  /* 0x00000004ff037e24 */ /* 0x000fca000f8e00ff */
[----:B-----5:R-:W-:-:S04]  /*17da0*/  IADD3 R0, R0, 0x20, R3 ;  /* 0x0000002000007810 */ /* 0x020fc80007ffe003 */
[----:B------:R-:W-:-:S04]  /*17db0*/  PRMT R0, RZ, 0x654, R0 ;  /* 0x00000654ff007816 */ /* 0x000fc80000000000 */
[----:B------:R2:W-:Y:S01]  /*17dc0*/  SYNCS.ARRIVE.TRANS64.RED.A1T0 RZ, [R0+URZ], RZ ;  /* 0x000000ff00ff79a7 */ /* 0x0005e2000810043f */
[----:B------:R-:W-:Y:S05]  /*17dd0*/  @P0 BRA `(.L_x_26) ;  /* 0x0000000000040947 */ /* 0x000fea0003800000 */
[----:B------:R-:W-:Y:S01]  /*17de0*/  BPT.TRAP 0x1 ;  /* 0x000000040000795c */ /* 0x000fe20000300000 */
.L_x_26:
[----:B-1----:R-:W1:Y:S01]  /*17df0*/  S2R R5, SR_TID.X ;  /* 0x0000000000057919 */ /* 0x002e620000002100 */
[----:B------:R-:W-:Y:S01]  /*17e00*/  UIMAD UR41, UR41, 0x180, URZ ;  /* 0x00000180292978a4 */ /* 0x000fe2000f8e023f */
[----:B------:R-:W-:Y:S01]  /*17e10*/  ULDC UR11, c[0x0][0x288] ;  /* 0x0000a200000b7ab9 */ /* 0x000fe20000000800 */
[----:B------:R-:W-:Y:S02]  /*17e20*/  UIADD3 UR37, UR45, UR37, URZ ;  /* 0x000000252d257290 */ /* 0x000fe4000fffe03f */
[----:B------:R-:W-:Y:S02]  /*17e30*/  UIMAD.WIDE UR6, UR40, 0x200, URZ ;  /* 0x00000200280678a5 */ /* 0x000fe4000f8e023f */
[----:B------:R-:W-:Y:S01]  /*17e40*/  IMAD.U32 R22, RZ, RZ, UR41 ;  /* 0x00000029ff167e24 */ /* 0x000fe2000f8e00ff */
[----:B------:R-:W-:Y:S02]  /*17e50*/  USHF.L.U32 UR40, UR40, 0x9, URZ ;  /* 0x0000000928287899 */ /* 0x000fe4000800063f */
[----:B------:R-:W-:Y:S01]  /*17e60*/  UISETP.GE.AND UP2, UPT, UR41, UR11, UPT ;  /* 0x0000000b2900728c */ /* 0x000fe2000bf46270 */
[----:B------:R-:W-:Y:S01]  /*17e70*/  ULDC UR10, c[0x0][0x284] ;  /* 0x0000a100000a7ab9 */ /* 0x000fe20000000800 */
[----:B------:R-:W-:-:S02]  /*17e80*/  USHF.R.U32.HI UR4, URZ, 0x2, UR37 ;  /* 0x000000023f047899 */ /* 0x000fc40008011625 */
[----:B------:R-:W-:Y:S02]  /*17e90*/  UISETP.GE.OR UP2, UPT, UR40, UR10, UP2 ;  /* 0x0000000a2800728c */ /* 0x000fe40009746670 */
[----:B------:R-:W-:Y:S02]  /*17ea0*/  ULOP3.LUT UR4, UR4, 0x1, URZ, 0xc0, !UPT ;  /* 0x0000000104047892 */ /* 0x000fe4000f8ec03f */
[----:B------:R-:W-:Y:S01]  /*17eb0*/  USHF.R.S32.HI UR12, URZ, 0x1f, UR42 ;  /* 0x0000001f3f0c7899 */ /* 0x000fe2000801142a */
[----:B------:R-:W-:Y:S01]  /*17ec0*/  ULDC.64 UR8, c[0x0][0x5d0] ;  /* 0x0001740000087ab9 */ /* 0x000fe20000000a00 */
[----:B------:R-:W-:Y:S01]  /*17ed0*/  UISETP.GT.U32.AND UP0, UPT, UR37, 0x3, UPT ;  /* 0x000000032500788c */ /* 0x000fe2000bf04070 */
[----:B------:R-:W-:Y:S01]  /*17ee0*/  PLOP3.LUT P0, PT, PT, PT, UP2, 0x80, 0x0 ;  /* 0x000000000000781c */ /* 0x000fe20003f0f028 */
[----:B------:R-:W-:Y:S02]  /*17ef0*/  UISETP.NE.U32.AND UP1, UPT, UR4, 0x1, UPT ;  /* 0x000000010400788c */ /* 0x000fe4000bf25070 */
[----:B------:R-:W-:-:S02]  /*17f00*/  UIMAD UR5, UR12, UR8, URZ ;  /* 0x000000080c0572a4 */ /* 0x000fc4000f8e023f */
[----:B------:R-:W-:Y:S02]  /*17f10*/  UISETP.LT.U32.AND UP0, UPT, UR45, 0x4, UP0 ;  /* 0x000000042d00788c */ /* 0x000fe40008701070 */
[----:B------:R-:W-:Y:S01]  /*17f20*/  UISETP.GT.U32.AND UP1, UPT, UR45, 0x3, !UP1 ;  /* 0x000000032d00788c */ /* 0x000fe2000cf24070 */
[--C-:B-1----:R-:W-:Y:S01]  /*17f30*/  SHF.R.U32.HI R19, RZ, 0x7, R5.reuse ;  /* 0x00000007ff137819 */ /* 0x102fe20000011605 */
[C---:B------:R-:W-:Y:S01]  /*17f40*/  IMAD.SHL.U32 R23, R5.reuse, 0x2, RZ ;  /* 0x0000000205177824 */ /* 0x040fe200078e00ff */
[----:B------:R-:W-:Y:S01]  /*17f50*/  SHF.R.U32.HI R3, RZ, 0x2, R5 ;  /* 0x00000002ff037819 */ /* 0x000fe20000011605 */
[----:B------:R-:W-:Y:S01]  /*17f60*/  UIMAD UR5, UR42, UR9, UR5 ;  /* 0x000000092a0572a4 */ /* 0x000fe2000f8e0205 */
[----:B-----5:R-:W-:Y:S01]  /*17f70*/  LOP3.LUT R4, R5, 0x60, RZ, 0xc0, !PT ;  /* 0x0000006005047812 */ /* 0x020fe200078ec0ff */
[----:B------:R-:W-:Y:S01]  /*17f80*/  USEL UR4, URZ, 0x1, !UP1 ;  /* 0x000000013f047887 */ /* 0x000fe2000c800000 */
[----:B------:R-:W-:Y:S01]  /*17f90*/  LOP3.LUT R19, R19, 0x1, RZ, 0xc0, !PT ;  /* 0x0000000113137812 */ /* 0x000fe200078ec0ff */
[----:B------:R-:W-:Y:S01]  /*17fa0*/  ULOP3.LUT UR37, UR37, 0x3, URZ, 0xc0, !UPT ;  /* 0x0000000325257892 */ /* 0x000fe2000f8ec03f */
[----:B------:R-:W-:-:S02]  /*17fb0*/  LOP3.LUT R3, R3, 0x7, RZ, 0xc0, !PT ;  /* 0x0000000703037812 */ /* 0x000fc400078ec0ff */
[----:B------:R-:W-:Y:S01]  /*17fc0*/  SHF.R.U32.HI R4, RZ, 0x1, R4 ;  /* 0x00000001ff047819 */ /* 0x000fe20000011604 */
[C---:B------:R-:W-:Y:S01]  /*17fd0*/  IMAD.SHL.U32 R20, R19.reuse, 0x40, RZ ;  /* 0x0000004013147824 */ /* 0x040fe200078e00ff */
[----:B------:R-:W-:Y:S02]  /*17fe0*/  LOP3.LUT R22, R22, 0x6, R23, 0xf8, !PT ;  /* 0x0000000616167812 */ /* 0x000fe400078ef817 */
[--C-:B--2---:R-:W-:Y:S02]  /*17ff0*/  IADD3 R0, RZ, -R4, -R3.reuse ;  /* 0x80000004ff007210 */ /* 0x104fe40007ffe803 */
[----:B------:R-:W-:Y:S01]  /*18000*/  LOP3.LUT R20, R20, 0x40, R3, 0xe2, !PT ;  /* 0x0000004014147812 */ /* 0x000fe200078ee203 */
[----:B------:R-:W-:Y:S01]  /*18010*/  IMAD.MOV.U32 R3, RZ, RZ, -0x2 ;  /* 0xfffffffeff037424 */ /* 0x000fe200078e00ff */
[----:B------:R-:W-:Y:S01]  /*18020*/  SHF.R.S32.HI R23, RZ, 0x1f, R22 ;  /* 0x0000001fff177819 */ /* 0x000fe20000011416 */
[----:B------:R-:W-:Y:S01]  /*18030*/  IMAD R19, R19, -0x40, R0 ;  /* 0xffffffc013137824 */ /* 0x000fe200078e0200 */
[----:B------:R-:W-:-:S02]  /*18040*/  LOP3.LUT R0, R5, 0x3, RZ, 0xc0, !PT ;  /* 0x0000000305007812 */ /* 0x000fc400078ec0ff */
[----:B------:R-:W-:Y:S01]  /*18050*/  LOP3.LUT R20, R20, UR6, R4, 0xfe, !PT ;  /* 0x0000000614147c12 */ /* 0x000fe2000f8efe04 */
[----:B------:R-:W-:Y:S01]  /*18060*/  IMAD.U32 R4, RZ, RZ, UR8 ;  /* 0x00000008ff047e24 */ /* 0x000fe2000f8e00ff */
[----:B------:R-:W-:Y:S01]  /*18070*/  USEL UR8, URZ, 0x1, !UP0 ;  /* 0x000000013f087887 */ /* 0x000fe2000c000000 */
[----:B------:R-:W-:Y:S02]  /*18080*/  IMAD R0, R0, R3, UR11 ;  /* 0x0000000b00007e24 */ /* 0x000fe4000f8e0203 */
[----:B------:R-:W-:Y:S01]  /*18090*/  IMAD.U32 R3, RZ, RZ, UR10 ;  /* 0x0000000aff037e24 */ /* 0x000fe2000f8e00ff */
[----:B------:R-:W-:Y:S01]  /*180a0*/  ULOP3.LUT UR36, UR4, UR36, UR8, 0x96, !UPT ;  /* 0x0000002404247292 */ /* 0x000fe2000f8e9608 */
[----:B------:R-:W-:-:S03]  /*180b0*/  IMAD.WIDE.U32 R4, R4, UR42, R22 ;  /* 0x0000002a04047c25 */ /* 0x000fc6000f8e0016 */
[----:B------:R-:W-:Y:S01]  /*180c0*/  IADD3 R19, R3, -UR40, R19 ;  /* 0x8000002803137c10 */ /* 0x000fe2000fffe013 */
[----:B------:R-:W-:Y:S01]  /*180d0*/  VIADD R5, R5, UR5 ;  /* 0x0000000505057c36 */ /* 0x000fe20008000000 */
[----:B------:R-:W-:Y:S01]  /*180e0*/  UMOV UR40, 0xffffffff ;  /* 0xffffffff00287882 */ /* 0x000fe20000000000 */
[----:B------:R-:W-:Y:S01]  /*180f0*/  VIADD R0, R0, -UR41 ;  /* 0x8000002900007c36 */ /* 0x000fe20008000000 */
[----:B------:R-:W-:Y:S06]  /*18100*/  @P0 BRA `(.L_x_28) ;  /* 0x0000032400180947 */ /* 0x000fec0003800000 */
[----:B------:R-:W-:Y:S01]  /*18110*/  ISETP.NE.AND P0, PT, R17, RZ, PT ;  /* 0x000000ff1100720c */ /* 0x000fe20003f05270 */
[----:B------:R-:W-:Y:S01]  /*18120*/  ULDC.64 UR10, c[0x0][0x5c8] ;  /* 0x00017200000a7ab9 */ /* 0x000fe20000000a00 */
[----:B------:R-:W-:Y:S01]  /*18130*/  BSSY B0, `(.L_x_28) ;  /* 0x0003243000007945 */ /* 0x000fe20003800000 */
[----:B------:R-:W-:Y:S01]  /*18140*/  UIMAD UR4, UR7, UR10, URZ ;  /* 0x0000000a070472a4 */ /* 0x000fe2000f8e023f */
[----:B------:R-:W-:Y:S02]  /*18150*/  IMAD.U32 R11, RZ, RZ, UR11 ;  /* 0x0000000bff0b7e24 */ /* 0x000fe4000f8e00ff */
[----:B------:R-:W-:-:S04]  /*18160*/  IMAD.WIDE.U32 R4, R20, UR10, R4 ;  /* 0x0000000a14047c25 */ /* 0x000fc8000f8e0004 */
[----:B------:R-:W-:-:S04]  /*18170*/  IMAD R11, R20, R11, UR4 ;  /* 0x00000004140b7e24 */ /* 0x000fc8000f8e020b */
[----:B------:R-:W-:Y:S01]  /*18180*/  IMAD.IADD R11, R5, 0x1, R11 ;  /* 0x00000001050b7824 */ /* 0x000fe200078e020b */
[----:B------:R-:W-:Y:S06]  /*18190*/  @!P0 BRA `(.L_x_29) ;  /* 0x0000022800b08947 */ /* 0x000fec0003800000 */
[----:B------:R-:W1:Y:S01]  /*181a0*/  LDC.64 R8, c[0x0][0x5b0] ;  /* 0x00016c00ff087b82 */ /* 0x000e620000000a00 */
[----:B------:R-:W-:Y:S01]  /*181b0*/  ULDC.64 UR8, c[0x0][0x5b8] ;  /* 0x00016e0000087ab9 */ /* 0x000fe20000000a00 */
[----:B------:R-:W-:Y:S01]  /*181c0*/  ISETP.GE.AND P0, PT, R19, 0x1, PT ;  /* 0x000000011300780c */ /* 0x000fe20003f06270 */
[----:B------:R-:W-:Y:S02]  /*181d0*/  UIMAD UR4, UR12, UR8, URZ ;  /* 0x000000080c0472a4 */ /* 0x000fe4000f8e023f */
[----:B------:R-:W-:Y:S01]  /*181e0*/  IMAD.U32 R3, RZ, RZ, UR8 ;  /* 0x00000008ff037e24 */ /* 0x000fe2000f8e00ff */
[----:B------:R-:W-:Y:S01]  /*181f0*/  BSSY B1, `(.L_x_30) ;  /* 0x000000e000017945 */ /* 0x000fe20003800000 */
[----:B------:R-:W-:Y:S01]  /*18200*/  ISETP.LT.OR P2, PT, R0, 0x1, !P0 ;  /* 0x000000010000780c */ /* 0x000fe20004741670 */
[----:B------:R-:W-:Y:S01]  /*18210*/  UIMAD UR4, UR42, UR9, UR4 ;  /* 0x000000092a0472a4 */ /* 0x000fe2000f8e0204 */
[----:B------:R-:W0:Y:S01]  /*18220*/  LDC.64 R14, c[0x0][0x5a8] ;  /* 0x00016a00ff0e7b82 */ /* 0x000e220000000a00 */
[----:B------:R-:W-:-:S04]  /*18230*/  IMAD.WIDE.U32 R22, R3, UR42, R22 ;  /* 0x0000002a03167c25 */ /* 0x000fc8000f8e0016 */
[----:B------:R-:W-:Y:S02]  /*18240*/  VIADD R13, R23, UR4 ;  /* 0x00000004170d7c36 */ /* 0x000fe40008000000 */
[----:B------:R-:W-:Y:S02]  /*18250*/  IMAD.MOV.U32 R12, RZ, RZ, R22 ;  /* 0x000000ffff0c7224 */ /* 0x000fe400078e0016 */
[----:B-1----:R-:W-:Y:S02]  /*18260*/  IMAD R21, R8, UR7, RZ ;  /* 0x0000000708157c24 */ /* 0x002fe4000f8e02ff */
[----:B------:R-:W-:-:S04]  /*18270*/  IMAD.WIDE.U32 R6, R20, R8, R12 ;  /* 0x0000000814067225 */ /* 0x000fc800078e000c */
[----:B------:R-:W-:Y:S01]  /*18280*/  IMAD R21, R20, R9, R21 ;  /* 0x0000000914157224 */ /* 0x000fe200078e0215 */
[----:B0-----:R-:W-:-:S04]  /*18290*/  IADD3 R224, P1, R6, R14, RZ ;  /* 0x0000000e06e07210 */ /* 0x001fc80007f3e0ff */
[----:B------:R-:W-:Y:S01]  /*182a0*/  IADD3.X R225, R15, R7, R21, P1, !PT ;  /* 0x000000070fe17210 */ /* 0x000fe20000ffe415 */
[----:B------:R-:W-:Y:S08]  /*182b0*/  @P2 BRA `(.L_x_31) ;  /* 0x0000000000042947 */ /* 0x000ff00003800000 */
[----:B------:R0:W5:Y:S02]  /*182c0*/  LDG.E.U8 R2, desc[UR46][R224.64] ;  /* 0x0000002ee0027981 */ /* 0x000164000c1e1100 */
.L_x_31:
[----:B------:R-:W-:Y:S05]  /*182d0*/  BSYNC B1 ;  /* 0x0000000000017941 */ /* 0x000fea0003800000 */
.L_x_30:
[----:B------:R-:W2:Y:S01]  /*182e0*/  LDL.LU R6, [R1+0x780] ;  /* 0x0007800001067983 */ /* 0x000ea20000300800 */
[----:B-----5:R-:W-:Y:S01]  /*182f0*/  LOP3.LUT R3, R2, 0xffff, RZ, 0xc0, !PT ;  /* 0x0000ffff02037812 */ /* 0x020fe200078ec0ff */
[----:B------:R-:W-:Y:S01]  /*18300*/  ULDC.64 UR4, c[0x0][0x5c0] ;  /* 0x0001700000047ab9 */ /* 0x000fe20000000a00 */
[----:B------:R-:W-:Y:S01]  /*18310*/  ISETP.LT.OR P3, PT, R0, 0x2, !P0 ;  /* 0x000000020000780c */ /* 0x000fe20004761670 */
[----:B------:R-:W-:Y:S01]  /*18320*/  BSSY B1, `(.L_x_32) ;  /* 0x000000b000017945 */ /* 0x000fe20003800000 */
[----:B------:R-:W-:Y:S02]  /*18330*/  PRMT R3, R3, 0x8880, RZ ;  /* 0x0000888003037816 */ /* 0x000fe400000000ff */
[----:B------:R-:W-:-:S03]  /*18340*/  IADD3 R10, P1, R4, UR4, RZ ;  /* 0x00000004040a7c10 */ /* 0x000fc6000ff3e0ff */
[----:B------:R-:W-:Y:S01]  /*18350*/  IMAD R3, R3, R17, RZ ;  /* 0x0000001103037224 */ /* 0x000fe200078e02ff */
[----:B------:R-:W-:-:S03]  /*18360*/  IADD3.X R11, R11, UR5, RZ, P1, !PT ;  /* 0x000000050b0b7c10 */ /* 0x000fc60008ffe4ff */
[----:B--2---:R-:W-:-:S05]  /*18370*/  @!P2 IMAD R4, R6, R16, R3 ;  /* 0x000000100604a224 */ /* 0x004fca00078e0203 */
[----:B------:R1:W-:Y:S01]  /*18380*/  @!P2 STG.E.U8 desc[UR46][R10.64], R4 ;  /* 0x000000040a00a986 */ /* 0x0003e2000c10112e */
[----:B------:R-:W-:Y:S05]  /*18390*/  @P3 BRA `(.L_x_33) ;  /* 0x00000000000c3947 */ /* 0x000fea0003800000 */
[----:B------:R-:W2:Y:S02]  /*183a0*/  LDG.E.U8 R2, desc[UR46][R224.64+0x1] ;  /* 0x0000012ee0027981 */ /* 0x000ea4000c1e1100 */
[----:B--2---:R-:W-:-:S05]  /*183b0*/  PRMT R3, R2, 0x8880, RZ ;  /* 0x0000888002037816 */ /* 0x004fca00000000ff */
[----:B------:R-:W-:-:S07]  /*183c0*/  IMAD R3, R3, R17, RZ ;  /* 0x0000001103037224 */ /* 0x000fce00078e02ff */
.L_x_33:
[----:B------:R-:W-:Y:S05]  /*183d0*/  BSYNC B1 ;  /* 0x0000000000017941 */ /* 0x000fea0003800000 */
.L_x_32:
[----:B-1----:R-:W2:Y:S01]  /*183e0*/  LDL.LU R4, [R1+0x784] ;  /* 0x0007840001047983 */ /* 0x002ea20000300800 */
[----:B------:R-:W-:Y:S01]  /*183f0*/  @!P3 IMAD.MOV.U32 R5, RZ, RZ, R11 ;  /* 0x000000ffff05b224 */ /* 0x000fe200078e000b */
[----:B------:R-:W-:Y:S01]  /*18400*/  ISETP.GE.AND P1, PT, R19, 0x9, PT ;  /* 0x000000091300780c */ /* 0x000fe20003f26270 */
[----:B------:R-:W-:Y:S03]  /*18410*/  BSSY B1, `(.L_x_34) ;  /* 0x0000011000017945 */ /* 0x000fe60003800000 */
[C---:B------:R-:W-:Y:S02]  /*18420*/  ISETP.LT.OR P6, PT, R0.reuse, 0x1, !P1 ;  /* 0x000000010000780c */ /* 0x040fe40004fc1670 */
[----:B------:R-:W-:Y:S01]  /*18430*/  ISETP.LT.OR P2, PT, R0, 0x2, !P1 ;  /* 0x000000020000780c */ /* 0x000fe20004f41670 */
[----:B--2---:R-:W-:Y:S02]  /*18440*/  @!P3 IMAD R6, R4, R16, R3 ;  /* 0x000000100406b224 */ /* 0x004fe400078e0203 */
[----:B------:R-:W-:-:S05]  /*18450*/  @!P3 IMAD.MOV.U32 R4, RZ, RZ, R10 ;  /* 0x000000ffff04b224 */ /* 0x000fca00078e000a */
[----:B------:R1:W-:Y:S02]  /*18460*/  @!P3 STG.E.U8 desc[UR46][R4.64+0x1], R6 ;  /* 0x000001060400b986 */ /* 0x0003e4000c10112e */
[C---:B-1----:R-:W-:Y:S01]  /*18470*/  SHF.L.U64.HI R5, R8.reuse, 0x3, R9 ;  /* 0x0000000308057819 */ /* 0x042fe20000010209 */
[----:B------:R-:W-:Y:S01]  /*18480*/  IMAD.SHL.U32 R4, R8, 0x8, RZ ;  /* 0x0000000808047824 */ /* 0x000fe200078e00ff */
[----:B------:R-:W-:-:S03]  /*18490*/  @!P6 IADD3 R6, P5, R10, UR44, RZ ;  /* 0x0000002c0a06ec10 */ /* 0x000fc6000ffbe0ff */
[----:B------:R-:W-:-:S04]  /*184a0*/  IMAD.WIDE.U32 R222, R20, R8, R4 ;  /* 0x0000000814de7225 */ /* 0x000fc800078e0004 */
[----:B------:R-:W-:Y:S01]  /*184b0*/  IMAD.IADD R21, R21, 0x1, R223 ;  /* 0x0000000115157824 */ /* 0x000fe200078e02df */
[----:B------:R-:W-:-:S04]  /*184c0*/  IADD3 R222, P3, P4, R22, R14, R222 ;  /* 0x0000000e16de7210 */ /* 0x000fc80007c7e0de */
[----:B------:R-:W-:Y:S01]  /*184d0*/  IADD3.X R223, R13, R15, R21, P3, P4 ;  /* 0x0000000f0ddf7210 */ /* 0x000fe20001fe8415 */
[----:B------:R-:W-:Y:S08]  /*184e0*/  @P6 BRA `(.L_x_35) ;  /* 0x00000000000c6947 */ /* 0x000ff00003800000 */
[----:B------:R-:W2:Y:S02]  /*184f0*/  LDG.E.U8 R2, desc[UR46][R222.64] ;  /* 0x0000002ede027981 */ /* 0x000ea4000c1e1100 */
[----:B--2---:R-:W-:-:S05]  /*18500*/  PRMT R3, R2, 0x8880, RZ ;  /* 0x0000888002037816 */ /* 0x004fca00000000ff */
[----:B------:R-:W-:-:S07]  /*18510*/  IMAD R3, R3, R17, RZ ;  /* 0x0000001103037224 */ /* 0x000fce00078e02ff */
.L_x_35:
[----:B------:R-:W-:Y:S05]  /*18520*/  BSYNC B1 ;  /* 0x0000000000017941 */ /* 0x000fea0003800000 */
.L_x_34:
[----:B------:R-:W2:Y:S01]  /*18530*/  LDL.LU R21, [R1+0x788] ;  /* 0x0007880001157983 */ /* 0x000ea20000300800 */
[----:B------:R-:W-:Y:S01]  /*18540*/  @!P6 IADD3.X R7, R11, UR43, RZ, P5, !PT ;  /* 0x0000002b0b07ec10 */ /* 0x000fe2000affe4ff */
[----:B------:R-:W-:Y:S01]  /*18550*/  BSSY B1, `(.L_x_36) ;  /* 0x000000b000017945 */ /* 0x000fe20003800000 */
[C---:B------:R-:W-:Y:S02]  /*18560*/  ISETP.LT.OR P4, PT, R0.reuse, 0x9, !P0 ;  /* 0x000000090000780c */ /* 0x040fe40004781670 */
[C---:B------:R-:W-:Y:S02]  /*18570*/  ISETP.LT.OR P5, PT, R0.reuse, 0xa, !P0 ;  /* 0x0000000a0000780c */ /* 0x040fe400047a1670 */
[----:B------:R-:W-:Y:S01]  /*18580*/  ISETP.LT.OR P3, PT, R0, 0x9, !P1 ;  /* 0x000000090000780c */ /* 0x000fe20004f61670 */
[----:B--2---:R-:W-:-:S05]  /*18590*/  @!P6 IMAD R21, R21, R16, R3 ;  /* 0x000000101515e224 */ /* 0x004fca00078e0203 */
[----:B------:R1:W-:Y:S02]  /*185a0*/  @!P6 STG.E.U8 desc[UR46][R6.64], R21 ;  /* 0x000000150600e986 */ /* 0x0003e4000c10112e */
[----:B-1----:R-:W-:Y:S01]  /*185b0*/  @!P2 IADD3 R6, P6, R10, UR44, RZ ;  /* 0x0000002c0a06ac10 */ /* 0x002fe2000ffde0ff */
[----:B------:R-:W-:-:S12]  /*185c0*/  @P2 BRA `(.L_x_37) ;  /* 0x00000000000c2947 */ /* 0x000fd80003800000 */
[----:B------:R-:W2:Y:S02]  /*185d0*/  LDG.E.U8 R2, desc[UR46][R222.64+0x1] ;  /* 0x0000012ede027981 */ /* 0x000ea4000c1e1100 */
[----:B--2---:R-:W-:-:S05]  /*185e0*/  PRMT R3, R2, 0x8880, RZ ;  /* 0x0000888002037816 */ /* 0x004fca00000000ff */
[----:B------:R-:W-:-:S07]  /*185f0*/  IMAD R3, R3, R17, RZ ;  /* 0x0000001103037224 */ /* 0x000fce00078e02ff */
.L_x_37:
[----:B------:R-:W-:Y:S05]  /*18600*/  BSYNC B1 ;  /* 0x0000000000017941 */ /* 0x000fea0003800000 */
.L_x_36:
[----:B------:R-:W2:Y:S01]  /*18610*/  LDL.LU R21, [R1+0x78c] ;  /* 0x00078c0001157983 */ /* 0x000ea20000300800 */
[----:B------:R-:W-:Y:S01]  /*18620*/  @!P2 IADD3.X R7, R11, UR43, RZ, P6, !PT ;  /* 0x0000002b0b07ac10 */ /* 0x000fe2000b7fe4ff */
[----:B------:R-:W-:Y:S01]  /*18630*/  BSSY B1, `(.L_x_38) ;  /* 0x0000007000017945 */ /* 0x000fe20003800000 */
[----:B--2---:R-:W-:-:S05]  /*18640*/  @!P2 IMAD R21, R21, R16, R3 ;  /* 0x000000101515a224 */ /* 0x004fca00078e0203 */
[----:B------:R1:W-:Y:S01]  /*18650*/  @!P2 STG.E.U8 desc[UR46][R6.64+0x1], R21 ;  /* 0x000001150600a986 */ /* 0x0003e2000c10112e */
[----:B------:R-:W-:Y:S05]  /*18660*/  @P4 BRA `(.L_x_39) ;  /* 0x00000000000c4947 */ /* 0x000fea0003800000 */
[----:B------:R-:W2:Y:S02]  /*18670*/  LDG.E.U8 R2, desc[UR46][R224.64+0x8] ;  /* 0x0000082ee0027981 */ /* 0x000ea4000c1e1100 */
[----:B--2---:R-:W-:-:S05]  /*18680*/  PRMT R3, R2, 0x8880, RZ ;  /* 0x0000888002037816 */ /* 0x004fca00000000ff */
[----:B------:R-:W-:-:S07]  /*18690*/  IMAD R3, R3, R17, RZ ;  /* 0x0000001103037224 */ /* 0x000fce00078e02ff */
.L_x_39:
[----:B------:R-:W-:Y:S05]  /*186a0*/  BSYNC B1 ;  /* 0x0000000000017941 */ /* 0x000fea0003800000 */
.L_x_38:
[----:B-1----:R-:W2:Y:S01]  /*186b0*/  LDL.LU R6, [R1+0x790] ;  /* 0x0007900001067983 */ /* 0x002ea20000300800 */
[----:B------:R-:W-:Y:S01]  /*186c0*/  @!P4 IMAD.MOV.U32 R7, RZ, RZ, R11 ;  /* 0x000000ffff07c224 */ /* 0x000fe200078e000b */
[----:B------:R-:W-:Y:S01]  /*186d0*/  BSSY B1, `(.L_x_40) ;  /* 0x0000008000017945 */ /* 0x000fe20003800000 */
[----:B--2---:R-:W-:Y:S02]  /*186e0*/  @!P4 IMAD R21, R6, R16, R3 ;  /* 0x000000100615c224 */ /* 0x004fe400078e0203 */
[----:B------:R-:W-:-:S05]  /*186f0*/  @!P4 IMAD.MOV.U32 R6, RZ, RZ, R10 ;  /* 0x000000ffff06c224 */ /* 0x000fca00078e000a */
[----:B------:R1:W-:Y:S01]  /*18700*/  @!P4 STG.E.U8 desc[UR46][R6.64+0x8], R21 ;  /* 0x000008150600c986 */ /* 0x0003e2000c10112e */
[----:B------:R-:W-:Y:S05]  /*18710*/  @P5 BRA `(.L_x_41) ;  /* 0x00000000000c5947 */ /* 0x000fea0003800000 */
[----:B------:R-:W2:Y:S02]  /*18720*/  LDG.E.U8 R2, desc[UR46][R224.64+0x9] ;  /* 0x0000092ee0027981 */ /* 0x000ea4000c1e1100 */
[----:B--2---:R-:W-:-:S05]  /*18730*/  PRMT R3, R2, 0x8880, RZ ;  /* 0x0000888002037816 */ /* 0x004fca00000000ff */
[----:B------:R-:W-:-:S07]  /*18740*/  IMAD R3, R3, R17, RZ ;  /* 0x0000001103037224 */ /* 0x000fce00078e02ff */
.L_x_41:
[----:B------:R-:W-:Y:S05]  /*18750*/  BSYNC B1 ;  /* 0x0000000000017941 */ /* 0x000fea0003800000 */
.L_x_40:
[----:B-1----:R-:W2:Y:S01]  /*18760*/  LDL.LU R6, [R1+0x794] ;  /* 0x0007940001067983 */ /* 0x002ea20000300800 */
[----:B------:R-:W-:Y:S01]  /*18770*/  @!P5 IMAD.MOV.U32 R7, RZ, RZ, R11 ;  /* 0x000000ffff07d224 */ /* 0x000fe200078e000b */
[----:B------:R-:W-:Y:S01]  /*18780*/  BSSY B1, `(.L_x_42) ;  /* 0x000000a000017945 */ /* 0x000fe20003800000 */
[----:B------:R-:W-:Y:S01]  /*18790*/  ISETP.LT.OR P2, PT, R0, 0xa, !P1 ;  /* 0x0000000a0000780c */ /* 0x000fe20004f41670 */
[----:B--2---:R-:W-:Y:S02]  /*187a0*/  @!P5 IMAD R21, R6, R16, R3 ;  /* 0x000000100615d224 */ /* 0x004fe400078e0203 */
[----:B------:R-:W-:-:S05]  /*187b0*/  @!P5 IMAD.MOV.U32 R6, RZ, RZ, R10 ;  /* 0x000000ffff06d224 */ /* 0x000fca00078e000a */
[----:B------:R1:W-:Y:S02]  /*187c0*/  @!P5 STG.E.U8 desc[UR46][R6.64+0x9], R21 ;  /* 0x000009150600d986 */ /* 0x0003e4000c10112e */
[----:B-1----:R-:W-:Y:S01]  /*187d0*/  @!P3 IADD3 R6, P4, R10, UR44, RZ ;  /* 0x0000002c0a06bc10 */ /* 0x002fe2000ff9e0ff */
[----:B------:R-:W-:-:S12]  /*187e0*/  @P3 BRA `(.L_x_43) ;  /* 0x00000000000c3947 */ /* 0x000fd80003800000 */
[----:B------:R-:W2:Y:S02]  /*187f0*/  LDG.E.U8 R2, desc[UR46][R222.64+0x8] ;  /* 0x0000082ede027981 */ /* 0x000ea4000c1e1100 */
[----:B--2---:R-:W-:-:S05]  /*18800*/  PRMT R3, R2, 0x8880, RZ ;  /* 0x0000888002037816 */ /* 0x004fca00000000ff */
[----:B------:R-:W-:-:S07]  /*18810*/  IMAD R3, R3, R17, RZ ;  /* 0x0000001103037224 */ /* 0x000fce00078e02ff */
.L_x_43:
[----:B------:R-:W-:Y:S05]  /*18820*/  BSYNC B1 ;  /* 0x0000000000017941 */ /* 0x000fea0003800000 */
.L_x_42:
[----:B------:R-:W2:Y:S01]  /*18830*/  LDL.LU R21, [R1+0x798] ;  /* 0x0007980001157983 */ /* 0x000ea20000300800 */
[----:B------:R-:W-:Y:S01]  /*18840*/  @!P3 IADD3.X R7, R11, UR43, RZ, P4, !PT ;  /* 0x0000002b0b07bc10 */ /* 0x000fe2000a7fe4ff */
[----:B------:R-:W-:Y:S01]  /*18850*/  BSSY B1, `(.L_x_44) ;  /* 0x000000b000017945 */ /* 0x000fe20003800000 */
[C---:B------:R-:W-:Y:S02]  /*18860*/  ISETP.LT.OR P4, PT, R0.reuse, 0x11, !P0 ;  /* 0x000000110000780c */ /* 0x040fe40004781670 */
[----:B------:R-:W-:Y:S01]  /*18870*/  ISETP.LT.OR P5, PT, R0, 0x12, !P0 ;  /* 0x000000120000780c */ /* 0x000fe200047a1670 */
[----:B--2---:R-:W-:-:S05]  /*18880*/  @!P3 IMAD R21, R21, R16, R3 ;  /* 0x000000101515b224 */ /* 0x004fca00078e0203 */
[----:B------:R1:W-:Y:S01]  /*18890*/  @!P3 STG.E.U8 desc[UR46][R6.64+0x8], R21 ;  /* 0x000008150600b986 */ /* 0x0003e2000c10112e */
[----:B------:R-:W-:Y:S02]  /*188a0*/  ISETP.LT.OR P3, PT, R0, 0x11, !P1 ;  /* 0x000000110000780c */ /* 0x000fe40004f61670 */
[----:B-1----:R-:W-:Y:S01]  /*188b0*/  @!P2 IADD3 R6, P6, R10, UR44, RZ ;  /* 0x0000002c0a06ac10 */ /* 0x002fe2000ffde0ff */
[----:B------:R-:W-:-:S12]  /*188c0*/  @P2 BRA `(.L_x_45) ;  /* 0x00000000000c2947 */ /* 0x000fd80003800000 */
[----:B------:R-:W2:Y:S02]  /*188d0*/  LDG.E.U8 R2, desc[UR46][R222.64+0x9] ;  /* 0x0000092ede027981 */ /* 0x000ea4000c1e1100 */
[----:B--2---:R-:W-:-:S05]  /*188e0*/  PRMT R3, R2, 0x8880, RZ ;  /* 0x0000888002037816 */ /* 0x004fca00000000ff */
[----:B------:R-:W-:-:S07]  /*188f0*/  IMAD R3, R3, R17, RZ ;  /* 0x0000001103037224 */ /* 0x000fce00078e02ff */
.L_x_45:
[----:B------:R-:W-:Y:S05]  /*18900*/  BSYNC B1 ;  /* 0x0000000000017941 */ /* 0x000fea0003800000 */
.L_x_44:
        /* <DEDUP_REMOVED lines=9> */
.L_x_47:
[----:B------:R-:W-:Y:S05]  /*189a0*/  BSYNC B1 ;  /* 0x0000000000017941 */ /* 0x000fea0003800000 */
.L_x_46:
        /* <DEDUP_REMOVED lines=10> */
.L_x_49:
[----:B------:R-:W-:Y:S05]  /*18a50*/  BSYNC B1 ;  /* 0x0000000000017941 */ /* 0x000fea0003800000 */
.L_x_48:
        /* <DEDUP_REMOVED lines=12> */
.L_x_51:
[----:B------:R-:W-:Y:S05]  /*18b20*/  BSYNC B1 ;  /* 0x0000000000017941 */ /* 0x000fea0003800000 */
.L_x_50:
        /* <DEDUP_REMOVED lines=13> */
.L_x_53:
[----:B------:R-:W-:Y:S05]  /*18c00*/  BSYNC B1 ;  /* 0x0000000000017941 */ /* 0x000fea0003800000 */
.L_x_52:
        /* <DEDUP_REMOVED lines=9> */
.L_x_55:
[----:B------:R-:W-:Y:S05]  /*18ca0*/  BSYNC B1 ;  /* 0x0000000000017941 */ /* 0x000fea0003800000 */
.L_x_54:
        /* <DEDUP_REMOVED lines=10> */
.L_x_57:
[----:B------:R-:W-:Y:S05]  /*18d50*/  BSYNC B1 ;  /* 0x0000000000017941 */ /* 0x000fea0003800000 */
.L_x_56:
        /* <DEDUP_REMOVED lines=12> */
.L_x_59:
[----:B------:R-:W-:Y:S05]  /*18e20*/  BSYNC B1 ;  /* 0x0000000000017941 */ /* 0x000fea0003800000 */
.L_x_58:
        /* <DEDUP_REMOVED lines=13> */
.L_x_61:
[----:B------:R-:W-:Y:S05]  /*18f00*/  BSYNC B1 ;  /* 0x0000000000017941 */ /* 0x000fea0003800000 */
.L_x_60:
        /* <DEDUP_REMOVED lines=9> */
.L_x_63:
[----:B------:R-:W-:Y:S05]  /*18fa0*/  BSYNC B1 ;  /* 0x0000000000017941 */ /* 0x000fea0003800000 */
.L_x_62:
        /* <DEDUP_REMOVED lines=10> */
.L_x_65:
[----:B------:R-:W-:Y:S05]  /*19050*/  BSYNC B1 ;  /* 0x0000000000017941 */ /* 0x000fea0003800000 */
.L_x_64:
        /* <DEDUP_REMOVED lines=12> */
.L_x_67:
[----:B------:R-:W-:Y:S05]  /*19120*/  BSYNC B1 ;  /* 0x0000000000017941 */ /* 0x000fea0003800000 */
.L_x_66:
        /* <DEDUP_REMOVED lines=13> */
.L_x_69:
[----:B------:R-:W-:Y:S05]  /*19200*/  BSYNC B1 ;  /* 0x0000000000017941 */ /* 0x000fea0003800000 */
.L_x_68:
        /* <DEDUP_REMOVED lines=9> */
.L_x_71:
[----:B------:R-:W-:Y:S05]  /*192a0*/  BSYNC B1 ;  /* 0x0000000000017941 */ /* 0x000fea0003800000 */
.L_x_70:
        /* <DEDUP_REMOVED lines=10> */
.L_x_73:
[----:B------:R-:W-:Y:S05]  /*19350*/  BSYNC B1 ;  /* 0x0000000000017941 */ /* 0x000fea0003800000 */
.L_x_72:
        /* <DEDUP_REMOVED lines=12> */
.L_x_75:
[----:B------:R-:W-:Y:S05]  /*19420*/  BSYNC B1 ;  /* 0x0000000000017941 */ /* 0x000fea0003800000 */
.L_x_74:
        /* <DEDUP_REMOVED lines=13> */
.L_x_77:
[----:B------:R-:W-:Y:S05]  /*19500*/  BSYNC B1 ;  /* 0x0000000000017941 */ /* 0x000fea0003800000 */
.L_x_76:
        /* <DEDUP_REMOVED lines=9> */
.L_x_79:
[----:B------:R-:W-:Y:S05]  /*195a0*/  BSYNC B1 ;  /* 0x0000000000017941 */ /* 0x000fea0003800000 */
.L_x_78:
        /* <DEDUP_REMOVED lines=10> */
.L_x_81:
[----:B------:R-:W-:Y:S05]  /*19650*/  BSYNC B1 ;  /* 0x0000000000017941 */ /* 0x000fea0003800000 */
.L_x_80:
        /* <DEDUP_REMOVED lines=12> */
.L_x_83:
[----:B------:R-:W-:Y:S05]  /*19720*/  BSYNC B1 ;  /* 0x0000000000017941 */ /* 0x000fea0003800000 */
.L_x_82:
        /* <DEDUP_REMOVED lines=13> */
.L_x_85:
[----:B------:R-:W-:Y:S05]  /*19800*/  BSYNC B1 ;  /* 0x0000000000017941 */ /* 0x000fea0003800000 */
.L_x_84:
        /* <DEDUP_REMOVED lines=9> */
.L_x_87:
[----:B------:R-:W-:Y:S05]  /*198a0*/  BSYNC B1 ;  /* 0x0000000000017941 */ /* 0x000fea0003800000 */
.L_x_86:
        /* <DEDUP_REMOVED lines=10> */
.L_x_89:
[----:B------:R-:W-:Y:S05]  /*19950*/  BSYNC B1 ;  /* 0x0000000000017941 */ /* 0x000fea0003800000 */
.L_x_88:
        /* <DEDUP_REMOVED lines=12> */
.L_x_91:
[----:B------:R-:W-:Y:S05]  /*19a20*/  BSYNC B1 ;  /* 0x0000000000017941 */ /* 0x000fea0003800000 */
.L_x_90:
        /* <DEDUP_REMOVED lines=13> */
.L_x_93:
[----:B------:R-:W-:Y:S05]  /*19b00*/  BSYNC B1 ;  /* 0x0000000000017941 */ /* 0x000fea0003800000 */
.L_x_92:
        /* <DEDUP_REMOVED lines=9> */
.L_x_95:
[----:B------:R-:W-:Y:S05]  /*19ba0*/  BSYNC B1 ;  /* 0x0000000000017941 */ /* 0x000fea0003800000 */
.L_x_94:
        /* <DEDUP_REMOVED lines=10> */
.L_x_97:
[----:B------:R-:W-:Y:S05]  /*19c50*/  BSYNC B1 ;  /* 0x0000000000017941 */ /* 0x000fea0003800000 */
.L_x_96:
        /* <DEDUP_REMOVED lines=12> */
.L_x_99:
[----:B------:R-:W-:Y:S05]  /*19d20*/  BSYNC B1 ;  /* 0x0000000000017941 */ /* 0x000fea0003800000 */
.L_x_98:
        /* <DEDUP_REMOVED lines=13> */
.L_x_101:
[----:B------:R-:W-:Y:S05]  /*19e00*/  BSYNC B1 ;  /* 0x0000000000017941 */ /* 0x000fea0003800000 */
.L_x_100:
        /* <DEDUP_REMOVED lines=9> */
.L_x_103:
[----:B------:R-:W-:Y:S05]  /*19ea0*/  BSYNC B1 ;  /* 0x0000000000017941 */ /* 0x000fea0003800000 */
.L_x_102:
        /* <DEDUP_REMOVED lines=10> */
.L_x_105:
[----:B------:R-:W-:Y:S05]  /*19f50*/  BSYNC B1 ;  /* 0x0000000000017941 */ /* 0x000fea0003800000 */
.L_x_104:
        /* <DEDUP_REMOVED lines=12> */
.L_x_107:
[----:B------:R-:W-:Y:S05]  /*1a020*/  BSYNC B1 ;  /* 0x0000000000017941 */ /* 0x000fea0003800000 */
.L_x_106:
        /* <DEDUP_REMOVED lines=13> */
.L_x_109:
[----:B------:R-:W-:Y:S05]  /*1a100*/  BSYNC B1 ;  /* 0x0000000000017941 */ /* 0x000fea0003800000 */
.L_x_108:
        /* <DEDUP_REMOVED lines=9> */
.L_x_111:
[----:B------:R-:W-:Y:S05]  /*1a1a0*/  BSYNC B1 ;  /* 0x0000000000017941 */ /* 0x000fea0003800000 */
.L_x_110:
        /* <DEDUP_REMOVED lines=10> */
.L_x_113:
[----:B------:R-:W-:Y:S05]  /*1a250*/  BSYNC B1 ;  /* 0x0000000000017941 */ /* 0x000fea0003800000 */
.L_x_112:
        /* <DEDUP_REMOVED lines=12> */
.L_x_115:
[----:B------:R-:W-:Y:S05]  /*1a320*/  BSYNC B1 ;  /* 0x0000000000017941 */ /* 0x000fea0003800000 */
.L_x_114:
        /* <DEDUP_REMOVED lines=13> */
.L_x_117:
[----:B------:R-:W-:Y:S05]  /*1a400*/  BSYNC B1 ;  /* 0x0000000000017941 */ /* 0x000fea0003800000 */
.L_x_116:
        /* <DEDUP_REMOVED lines=9> */
.L_x_119:
[----:B------:R-:W-:Y:S05]  /*1a4a0*/  BSYNC B1 ;  /* 0x0000000000017941 */ /* 0x000fea0003800000 */
.L_x_118:
        /* <DEDUP_REMOVED lines=10> */
.L_x_121:
[----:B------:R-:W-:Y:S05]  /*1a550*/  BSYNC B1 ;  /* 0x0000000000017941 */ /* 0x000fea0003800000 */
.L_x_120:
        /* <DEDUP_REMOVED lines=12> */
.L_x_123:
[----:B------:R-:W-:Y:S05]  /*1a620*/  BSYNC B1 ;  /* 0x0000000000017941 */ /* 0x000fea0003800000 */
.L_x_122:
        /* <DEDUP_REMOVED lines=8> */
[----:B-1----:R-:W-:-:S04]  /*1a6b0*/  @!P4 IADD3 R6, P2, R10, UR44, RZ ;  /* 0x0000002c0a06cc10 */ /* 0x002fc8000ff5e0ff */
[----:B------:R-:W-:Y:S02]  /*1a6c0*/  @!P4 IADD3.X R7, R11, UR43, RZ, P2, !PT ;  /* 0x0000002b0b07cc10 */ /* 0x000fe400097fe4ff */
[----:B------:R-:W-:Y:S01]  /*1a6d0*/  ISETP.LT.OR P2, PT, R0, 0x62, !P1 ;  /* 0x000000620000780c */ /* 0x000fe20004f41670 */
[----:B------:R-:W-:-:S12]  /*1a6e0*/  @P4 BRA `(.L_x_125) ;  /* 0x00000000000c4947 */ /* 0x000fd80003800000 */
[----:B------:R-:W2:Y:S02]  /*1a6f0*/  LDG.E.U8 R2, desc[UR46][R222.64+0x59] ;  /* 0x0000592ede027981 */ /* 0x000ea4000c1e1100 */
[----:B--2---:R-:W-:-:S05]  /*1a700*/  PRMT R3, R2, 0x8880, RZ ;  /* 0x0000888002037816 */ /* 0x004fca00000000ff */
[----:B------:R-:W-:-:S07]  /*1a710*/  IMAD R3, R3, R17, RZ ;  /* 0x0000001103037224 */ /* 0x000fce00078e02ff */
.L_x_125:
[----:B------:R-:W-:Y:S05]  /*1a720*/  BSYNC B1 ;  /* 0x0000000000017941 */ /* 0x000fea0003800000 */
.L_x_124:
[----:B------:R-:W2:Y:S01]  /*1a730*/  LDL.LU R21, [R1+0x83c] ;  /* 0x00083c0001157983 */ /* 0x000ea20000300800 */
[----:B------:R-:W-:Y:S01]  /*1a740*/  BSSY B1, `(.L_x_126) ;  /* 0x0000007000017945 */ /* 0x000fe20003800000 */
[----:B--2---:R-:W-:-:S05]  /*1a750*/  @!P4 IMAD R21, R21, R16, R3 ;  /* 0x000000101515c224 */ /* 0x004fca00078e0203 */
[----:B------:R1:W-:Y:S01]  /*1a760*/  @!P4 STG.E.U8 desc[UR46][R6.64+0x59], R21 ;  /* 0x000059150600c986 */ /* 0x0003e2000c10112e */
[----:B------:R-:W-:Y:S05]  /*1a770*/  @P6 BRA `(.L_x_127) ;  /* 0x00000000000c6947 */ /* 0x000fea0003800000 */
[----:B------:R-:W2:Y:S02]  /*1a780*/  LDG.E.U8 R2, desc[UR46][R224.64+0x60] ;  /* 0x0000602ee0027981 */ /* 0x000ea4000c1e1100 */
[----:B--2---:R-:W-:-:S05]  /*1a790*/  PRMT R3, R2, 0x8880, RZ ;  /* 0x0000888002037816 */ /* 0x004fca00000000ff */
[----:B------:R-:W-:-:S07]  /*1a7a0*/  IMAD R3, R3, R17, RZ ;  /* 0x0000001103037224 */ /* 0x000fce00078e02ff */
.L_x_127:
[----:B------:R-:W-:Y:S05]  /*1a7b0*/  BSYNC B1 ;  /* 0x0000000000017941 */ /* 0x000fea0003800000 */
.L_x_126:
        /* <DEDUP_REMOVED lines=10> */
.L_x_129:
[----:B------:R-:W-:Y:S05]  /*1a860*/  BSYNC B1 ;  /* 0x0000000000017941 */ /* 0x000fea0003800000 */
.L_x_128:
[----:B-1----:R-:W2:Y:S01]  /*1a870*/  LDL.LU R6, [R1+0x844] ;  /* 0x0008440001067983 */ /* 0x002ea20000300800 */
[----:B------:R-:W-:Y:S01]  /*1a880*/  @!P5 IMAD.MOV.U32 R7, RZ, RZ, R11 ;  /* 0x000000ffff07d224 */ /* 0x000fe200078e000b */
[----:B------:R-:W-:Y:S01]  /*1a890*/  @!P3 IADD3 R216, P4, R10, UR44, RZ ;  /* 0x0000002c0ad8bc10 */ /* 0x000fe2000ff9e0ff */
[----:B------:R-:W-:Y:S03]  /*1a8a0*/  BSSY B1, `(.L_x_130) ;  /* 0x0000009000017945 */ /* 0x000fe60003800000 */
[----:B------:R-:W-:Y:S01]  /*1a8b0*/  @!P3 IADD3.X R217, R11, UR43, RZ, P4, !PT ;  /* 0x0000002b0bd9bc10 */ /* 0x000fe2000a7fe4ff */
[----:B--2---:R-:W-:Y:S02]  /*1a8c0*/  @!P5 IMAD R21, R6, R16, R3 ;  /* 0x000000100615d224 */ /* 0x004fe400078e0203 */
[----:B------:R-:W-:-:S05]  /*1a8d0*/  @!P5 IMAD.MOV.U32 R6, RZ, RZ, R10 ;  /* 0x000000ffff06d224 */ /* 0x000fca00078e000a */
[----:B------:R1:W-:Y:S01]  /*1a8e0*/  @!P5 STG.E.U8 desc[UR46][R6.64+0x61], R21 ;  /* 0x000061150600d986 */ /* 0x0003e2000c10112e */
[----:B------:R-:W-:Y:S05]  /*1a8f0*/  @P3 BRA `(.L_x_131) ;  /* 0x00000000000c3947 */ /* 0x000fea0003800000 */
[----:B------:R-:W2:Y:S02]  /*1a900*/  LDG.E.U8 R2, desc[UR46][R222.64+0x60] ;  /* 0x0000602ede027981 */ /* 0x000ea4000c1e1100 */
[----:B--2---:R-:W-:-:S05]  /*1a910*/  PRMT R3, R2, 0x8880, RZ ;  /* 0x0000888002037816 */ /* 0x004fca00000000ff */
[----:B------:R-:W-:-:S07]  /*1a920*/  IMAD R3, R3, R17, RZ ;  /* 0x0000001103037224 */ /* 0x000fce00078e02ff */
.L_x_131:
[----:B------:R-:W-:Y:S05]  /*1a930*/  BSYNC B1 ;  /* 0x0000000000017941 */ /* 0x000fea0003800000 */
.L_x_130:
[----:B-1----:R-:W2:Y:S01]  /*1a940*/  LDL.LU R6, [R1+0x848] ;  /* 0x0008480001067983 */ /* 0x002ea20000300800 */
[----:B------:R-:W-:Y:S01]  /*1a950*/  BSSY B1, `(.L_x_132) ;  /* 0x000000d000017945 */ /* 0x000fe20003800000 */
[C---:B------:R-:W-:Y:S02]  /*1a960*/  ISETP.LT.OR P6, PT, R0.reuse, 0x69, !P0 ;  /* 0x000000690000780c */ /* 0x040fe400047c1670 */
[----:B------:R-:W-:Y:S01]  /*1a970*/  ISETP.LT.OR P4, PT, R0, 0x69, !P1 ;  /* 0x000000690000780c */ /* 0x000fe20004f81670 */
[----:B--2---:R-:W-:Y:S01]  /*1a980*/  @!P3 IMAD R7, R6, R16, R3 ;  /* 0x000000100607b224 */ /* 0x004fe200078e0203 */
[----:B------:R-:W-:-:S04]  /*1a990*/  @!P2 IADD3 R6, P5, R10, UR44, RZ ;  /* 0x0000002c0a06ac10 */ /* 0x000fc8000ffbe0ff */
[----:B------:R1:W-:Y:S01]  /*1a9a0*/  @!P3 STG.E.U8 desc[UR46][R216.64+0x60], R7 ;  /* 0x00006007d800b986 */ /* 0x0003e2000c10112e */
[C---:B------:R-:W-:Y:S02]  /*1a9b0*/  ISETP.LT.OR P3, PT, R0.reuse, 0x6a, !P0 ;  /* 0x0000006a0000780c */ /* 0x040fe40004761670 */
[----:B-1----:R-:W-:Y:S02]  /*1a9c0*/  @!P2 IADD3.X R7, R11, UR43, RZ, P5, !PT ;  /* 0x0000002b0b07ac10 */ /* 0x002fe4000affe4ff */
[----:B------:R-:W-:Y:S01]  /*1a9d0*/  ISETP.LT.OR P5, PT, R0, 0x6a, !P1 ;  /* 0x0000006a0000780c */ /* 0x000fe20004fa1670 */
[----:B------:R-:W-:-:S12]  /*1a9e0*/  @P2 BRA `(.L_x_133) ;  /* 0x00000000000c2947 */ /* 0x000fd80003800000 */
[----:B------:R-:W2:Y:S02]  /*1a9f0*/  LDG.E.U8 R2, desc[UR46][R222.64+0x61] ;  /* 0x0000612ede027981 */ /* 0x000ea4000c1e1100 */
[----:B--2---:R-:W-:-:S05]  /*1aa00*/  PRMT R3, R2, 0x8880, RZ ;  /* 0x0000888002037816 */ /* 0x004fca00000000ff */
[----:B------:R-:W-:-:S07]  /*1aa10*/  IMAD R3, R3, R17, RZ ;  /* 0x0000001103037224 */ /* 0x000fce00078e02ff */
.L_x_133:
[----:B------:R-:W-:Y:S05]  /*1aa20*/  BSYNC B1 ;  /* 0x0000000000017941 */ /* 0x000fea0003800000 */
.L_x_132:
        /* <DEDUP_REMOVED lines=8> */
.L_x_135:
[----:B------:R-:W-:Y:S05]  /*1aab0*/  BSYNC B1 ;  /* 0x0000000000017941 */ /* 0x000fea0003800000 */
.L_x_134:
        /* <DEDUP_REMOVED lines=10> */
.L_x_137:
[----:B------:R-:W-:Y:S05]  /*1ab60*/  BSYNC B1 ;  /* 0x0000000000017941 */ /* 0x000fea0003800000 */
.L_x_136:
[----:B-1----:R-:W2:Y:S01]  /*1ab70*/  LDL.LU R6, [R1+0x854] ;  /* 0x0008540001067983 */ /* 0x002ea20000300800 */
[----:B------:R-:W-:Y:S01]  /*1ab80*/  BSSY B1, `(.L_x_138) ;  /* 0x000000b000017945 */ /* 0x000fe20003800000 */
[----:B------:R-:W-:Y:S01]  /*1ab90*/  ISETP.LT.OR P2, PT, R0, 0x71, !P1 ;  /* 0x000000710000780c */ /* 0x000fe20004f41670 */
[----:B--2---:R-:W-:Y:S01]  /*1aba0*/  @!P3 IMAD R7, R6, R16, R3 ;  /* 0x000000100607b224 */ /* 0x004fe200078e0203 */
[----:B------:R-:W-:-:S04]  /*1abb0*/  @!P5 IADD3 R6, P6, R10, UR44, RZ ;  /* 0x0000002c0a06dc10 */ /* 0x000fc8000ffde0ff */
[----:B------:R1:W-:Y:S01]  /*1abc0*/  @!P3 STG.E.U8 desc[UR46][R10.64+0x69], R7 ;  /* 0x000069070a00b986 */ /* 0x0003e2000c10112e */
[----:B------:R-:W-:-:S04]  /*1abd0*/  @!P4 IADD3 R216, P3, R10, UR44, RZ ;  /* 0x0000002c0ad8cc10 */ /* 0x000fc8000ff7e0ff */
[----:B------:R-:W-:Y:S01]  /*1abe0*/  @!P4 IADD3.X R217, R11, UR43, RZ, P3, !PT ;  /* 0x0000002b0bd9cc10 */ /* 0x000fe20009ffe4ff */
[----:B------:R-:W-:Y:S08]  /*1abf0*/  @P4 BRA `(.L_x_139) ;  /* 0x00000000000c4947 */ /* 0x000ff00003800000 */
[----:B------:R-:W2:Y:S02]  /*1ac00*/  LDG.E.U8 R2, desc[UR46][R222.64+0x68] ;  /* 0x0000682ede027981 */ /* 0x000ea4000c1e1100 */
[----:B--2---:R-:W-:-:S05]  /*1ac10*/  PRMT R3, R2, 0x8880, RZ ;  /* 0x0000888002037816 */ /* 0x004fca00000000ff */
[----:B------:R-:W-:-:S07]  /*1ac20*/  IMAD R3, R3, R17, RZ ;  /* 0x0000001103037224 */ /* 0x000fce00078e02ff */
.L_x_139:
[----:B------:R-:W-:Y:S05]  /*1ac30*/  BSYNC B1 ;  /* 0x0000000000017941 */ /* 0x000fea0003800000 */
.L_x_138:
[----:B------:R-:W2:Y:S01]  /*1ac40*/  LDL.LU R21, [R1+0x858] ;  /* 0x0008580001157983 */ /* 0x000ea20000300800 */
[----:B------:R-:W-:Y:S01]  /*1ac50*/  BSSY B1, `(.L_x_140) ;  /* 0x0000008000017945 */ /* 0x000fe20003800000 */
[----:B-1----:R-:W-:Y:S01]  /*1ac60*/  @!P5 IADD3.X R7, R11, UR43, RZ, P6, !PT ;  /* 0x0000002b0b07dc10 */ /* 0x002fe2000b7fe4ff */
[----:B--2---:R-:W-:-:S05]  /*1ac70*/  @!P4 IMAD R21, R21, R16, R3 ;  /* 0x000000101515c224 */ /* 0x004fca00078e0203 */
[----:B------:R1:W-:Y:S01]  /*1ac80*/  @!P4 STG.E.U8 desc[UR46][R216.64+0x68], R21 ;  /* 0x00006815d800c986 */ /* 0x0003e2000c10112e */
[----:B------:R-:W-:Y:S05]  /*1ac90*/  @P5 BRA `(.L_x_141) ;  /* 0x00000000000c5947 */ /* 0x000fea0003800000 */
[----:B------:R-:W2:Y:S02]  /*1aca0*/  LDG.E.U8 R2, desc[UR46][R222.64+0x69] ;  /* 0x0000692ede027981 */ /* 0x000ea4000c1e1100 */
[----:B--2---:R-:W-:-:S05]  /*1acb0*/  PRMT R3, R2, 0x8880, RZ ;  /* 0x0000888002037816 */ /* 0x004fca00000000ff */
[----:B------:R-:W-:-:S07]  /*1acc0*/  IMAD R3, R3, R17, RZ ;  /* 0x0000001103037224 */ /* 0x000fce00078e02ff */
.L_x_141:
[----:B------:R-:W-:Y:S05]  /*1acd0*/  BSYNC B1 ;  /* 0x0000000000017941 */ /* 0x000fea0003800000 */
.L_x_140:
[----:B-1----:R-:W2:Y:S01]  /*1ace0*/  LDL.LU R21, [R1+0x85c] ;  /* 0x00085c0001157983 */ /* 0x002ea20000300800 */
[C---:B------:R-:W-:Y:S01]  /*1acf0*/  ISETP.LT.OR P4, PT, R0.reuse, 0x71, !P0 ;  /* 0x000000710000780c */ /* 0x040fe20004781670 */
[----:B------:R-:W-:Y:S01]  /*1ad00*/  BSSY B1, `(.L_x_142) ;  /* 0x000000a000017945 */ /* 0x000fe20003800000 */
[----:B------:R-:W-:Y:S02]  /*1ad10*/  ISETP.LT.OR P3, PT, R0, 0x72, !P1 ;  /* 0x000000720000780c */ /* 0x000fe40004f61670 */
[----:B------:R-:W-:Y:S01]  /*1ad20*/  @!P2 IADD3 R216, P6, R10, UR44, RZ ;  /* 0x0000002c0ad8ac10 */ /* 0x000fe2000ffde0ff */
[----:B--2---:R-:W-:-:S05]  /*1ad30*/  @!P5 IMAD R21, R21, R16, R3 ;  /* 0x000000101515d224 */ /* 0x004fca00078e0203 */
[----:B------:R1:W-:Y:S01]  /*1ad40*/  @!P5 STG.E.U8 desc[UR46][R6.64+0x69], R21 ;  /* 0x000069150600d986 */ /* 0x0003e2000c10112e */
[----:B------:R-:W-:Y:S02]  /*1ad50*/  ISETP.LT.OR P5, PT, R0, 0x72, !P0 ;  /* 0x000000720000780c */ /* 0x000fe400047a1670 */
[----:B------:R-:W-:Y:S11]  /*1ad60*/  @P4 BRA `(.L_x_143) ;  /* 0x00000000000c4947 */ /* 0x000ff60003800000 */
[----:B------:R-:W2:Y:S02]  /*1ad70*/  LDG.E.U8 R2, desc[UR46][R224.64+0x70] ;  /* 0x0000702ee0027981 */ /* 0x000ea4000c1e1100 */
[----:B--2---:R-:W-:-:S05]  /*1ad80*/  PRMT R3, R2, 0x8880, RZ ;  /* 0x0000888002037816 */ /* 0x004fca00000000ff */
[----:B------:R-:W-:-:S07]  /*1ad90*/  IMAD R3, R3, R17, RZ ;  /* 0x0000001103037224 */ /* 0x000fce00078e02ff */
.L_x_143:
[----:B------:R-:W-:Y:S05]  /*1ada0*/  BSYNC B1 ;  /* 0x0000000000017941 */ /* 0x000fea0003800000 */
.L_x_142:
        /* <DEDUP_REMOVED lines=10> */
.L_x_145:
[----:B------:R-:W-:Y:S05]  /*1ae50*/  BSYNC B1 ;  /* 0x0000000000017941 */ /* 0x000fea0003800000 */
.L_x_144:
[----:B-1----:R-:W2:Y:S01]  /*1ae60*/  LDL.LU R6, [R1+0x864] ;  /* 0x0008640001067983 */ /* 0x002ea20000300800 */
[----:B------:R-:W-:Y:S01]  /*1ae70*/  @!P5 IMAD.MOV.U32 R7, RZ, RZ, R11 ;  /* 0x000000ffff07d224 */ /* 0x000fe200078e000b */
[----:B------:R-:W-:Y:S01]  /*1ae80*/  BSSY B1, `(.L_x_146) ;  /* 0x0000009000017945 */ /* 0x000fe20003800000 */
        /* <DEDUP_REMOVED lines=8> */
.L_x_147:
[----:B------:R-:W-:Y:S05]  /*1af10*/  BSYNC B1 ;  /* 0x0000000000017941 */ /* 0x000fea0003800000 */
.L_x_146:
        /* <DEDUP_REMOVED lines=14> */
.L_x_149:
[----:B------:R-:W-:Y:S05]  /*1b000*/  BSYNC B1 ;  /* 0x0000000000017941 */ /* 0x000fea0003800000 */
.L_x_148:
        /* <DEDUP_REMOVED lines=8> */
.L_x_151:
[----:B------:R-:W-:Y:S05]  /*1b090*/  BSYNC B1 ;  /* 0x0000000000017941 */ /* 0x000fea0003800000 */
.L_x_150:
        /* <DEDUP_REMOVED lines=10> */
.L_x_153:
[----:B------:R-:W-:Y:S05]  /*1b140*/  BSYNC B1 ;  /* 0x0000000000017941 */ /* 0x000fea0003800000 */
.L_x_152:
        /* <DEDUP_REMOVED lines=12> */
.L_x_155:
[----:B------:R-:W-:Y:S05]  /*1b210*/  BSYNC B1 ;  /* 0x0000000000017941 */ /* 0x000fea0003800000 */
.L_x_154:
        /* <DEDUP_REMOVED lines=9> */
.L_x_157:
[----:B------:R-:W-:Y:S05]  /*1b2b0*/  BSYNC B1 ;  /* 0x0000000000017941 */ /* 0x000fea0003800000 */
.L_x_156:
        /* <DEDUP_REMOVED lines=12> */
.L_x_159:
[----:B------:R-:W-:Y:S05]  /*1b380*/  BSYNC B1 ;  /* 0x0000000000017941 */ /* 0x000fea0003800000 */
.L_x_158:
        /* <DEDUP_REMOVED lines=10> */
.L_x_161:
[----:B------:R-:W-:Y:S05]  /*1b430*/  BSYNC B1 ;  /* 0x0000000000017941 */ /* 0x000fea0003800000 */
.L_x_160:
        /* <DEDUP_REMOVED lines=11> */
.L_x_163:
[----:B------:R-:W-:Y:S05]  /*1b4f0*/  BSYNC B1 ;  /* 0x0000000000017941 */ /* 0x000fea0003800000 */
.L_x_162:
        /* <DEDUP_REMOVED lines=14> */
.L_x_165:
[----:B------:R-:W-:Y:S05]  /*1b5e0*/  BSYNC B1 ;  /* 0x0000000000017941 */ /* 0x000fea0003800000 */
.L_x_164:
        /* <DEDUP_REMOVED lines=8> */
.L_x_167:
[----:B------:R-:W-:Y:S05]  /*1b670*/  BSYNC B1 ;  /* 0x0000000000017941 */ /* 0x000fea0003800000 */
.L_x_166:
        /* <DEDUP_REMOVED lines=10> */
.L_x_169:
[----:B------:R-:W-:Y:S05]  /*1b720*/  BSYNC B1 ;  /* 0x0000000000017941 */ /* 0x000fea0003800000 */
.L_x_168:
        /* <DEDUP_REMOVED lines=12> */
.L_x_171:
[----:B------:R-:W-:Y:S05]  /*1b7f0*/  BSYNC B1 ;  /* 0x0000000000017941 */ /* 0x000fea0003800000 */
.L_x_170:
        /* <DEDUP_REMOVED lines=9> */
.L_x_173:
[----:B------:R-:W-:Y:S05]  /*1b890*/  BSYNC B1 ;  /* 0x0000000000017941 */ /* 0x000fea0003800000 */
.L_x_172:
        /* <DEDUP_REMOVED lines=12> */
.L_x_175:
[----:B------:R-:W-:Y:S05]  /*1b960*/  BSYNC B1 ;  /* 0x0000000000017941 */ /* 0x000fea0003800000 */
.L_x_174:
        /* <DEDUP_REMOVED lines=10> */
.L_x_177:
[----:B------:R-:W-:Y:S05]  /*1ba10*/  BSYNC B1 ;  /* 0x0000000000017941 */ /* 0x000fea0003800000 */
.L_x_176:
        /* <DEDUP_REMOVED lines=11> */
.L_x_179:
[----:B------:R-:W-:Y:S05]  /*1bad0*/  BSYNC B1 ;  /* 0x0000000000017941 */ /* 0x000fea0003800000 */
.L_x_178:
        /* <DEDUP_REMOVED lines=14> */
.L_x_181:
[----:B------:R-:W-:Y:S05]  /*1bbc0*/  BSYNC B1 ;  /* 0x0000000000017941 */ /* 0x000fea0003800000 */
.L_x_180:
        /* <DEDUP_REMOVED lines=8> */
.L_x_183:
[----:B------:R-:W-:Y:S05]  /*1bc50*/  BSYNC B1 ;  /* 0x0000000000017941 */ /* 0x000fea0003800000 */
.L_x_182:
        /* <DEDUP_REMOVED lines=10> */
.L_x_185:
[----:B------:R-:W-:Y:S05]  /*1bd00*/  BSYNC B1 ;  /* 0x0000000000017941 */ /* 0x000fea0003800000 */
.L_x_184:
        /* <DEDUP_REMOVED lines=12> */
.L_x_187:
[----:B------:R-:W-:Y:S05]  /*1bdd0*/  BSYNC B1 ;  /* 0x0000000000017941 */ /* 0x000fea0003800000 */
.L_x_186:
        /* <DEDUP_REMOVED lines=9> */
.L_x_189:
[----:B------:R-:W-:Y:S05]  /*1be70*/  BSYNC B1 ;  /* 0x0000000000017941 */ /* 0x000fea0003800000 */
.L_x_188:
        /* <DEDUP_REMOVED lines=12> */
.L_x_191:
[----:B------:R-:W-:Y:S05]  /*1bf40*/  BSYNC B1 ;  /* 0x0000000000017941 */ /* 0x000fea0003800000 */
.L_x_190:
        /* <DEDUP_REMOVED lines=10> */
.L_x_193:
[----:B------:R-:W-:Y:S05]  /*1bff0*/  BSYNC B1 ;  /* 0x0000000000017941 */ /* 0x000fea0003800000 */
.L_x_192:
        /* <DEDUP_REMOVED lines=11> */
.L_x_195:
[----:B------:R-:W-:Y:S05]  /*1c0b0*/  BSYNC B1 ;  /* 0x0000000000017941 */ /* 0x000fea0003800000 */
.L_x_194:
        /* <DEDUP_REMOVED lines=14> */
.L_x_197:
[----:B------:R-:W-:Y:S05]  /*1c1a0*/  BSYNC B1 ;  /* 0x0000000000017941 */ /* 0x000fea0003800000 */
.L_x_196:
        /* <DEDUP_REMOVED lines=8> */
.L_x_199:
[----:B------:R-:W-:Y:S05]  /*1c230*/  BSYNC B1 ;  /* 0x0000000000017941 */ /* 0x000fea0003800000 */
.L_x_198:
[----:B-1----:R-:W2:Y:S01]  /*1c240*/  LDL.LU R6, [R1+0x8d0] ;  /* 0x0008d00001067983 */ /* 0x002ea20000300800 */
[----:B------:R-:W-:Y:S01]  /*1c250*/  @!P6 IMAD.MOV.U32 R7, RZ, RZ, R11 ;  /* 0x000000ffff07e224 */ /* 0x000fe200078e000b */
[----:B------:R-:W-:Y:S01]  /*1c260*/  BSSY B1, `(.L_x_200) ;  /* 0x0000008000017945 */ /* 0x000fe20003800000 */
[----:B--2---:R-:W-:Y:S01]  /*1c270*/  @!P6 IMAD R21, R6, R16, R3 ;  /* 0x000000100615e224 */ /* 0x004fe200078e0203 */
[----:B------:R-:W-:-:S05]  /*1c280*/  @!P6 MOV R6, R10 ;  /* 0x0000000a0006e202 */ /* 0x000fca0000000f00 */
[----:B------:R1:W-:Y:S01]  /*1c290*/  @!P6 STG.E.U8 desc[UR46][R6.64+0xa8], R21 ;  /* 0x0000a8150600e986 */ /* 0x0003e2000c10112e */
[----:B------:R-:W-:Y:S05]  /*1c2a0*/  @P3 BRA `(.L_x_201) ;  /* 0x00000000000c3947 */ /* 0x000fea0003800000 */
[----:B------:R-:W2:Y:S02]  /*1c2b0*/  LDG.E.U8 R2, desc[UR46][R224.64+0xa9] ;  /* 0x0000a92ee0027981 */ /* 0x000ea4000c1e1100 */
[----:B--2---:R-:W-:-:S05]  /*1c2c0*/  PRMT R3, R2, 0x8880, RZ ;  /* 0x0000888002037816 */ /* 0x004fca00000000ff */
[----:B------:R-:W-:-:S07]  /*1c2d0*/  IMAD R3, R3, R17, RZ ;  /* 0x0000001103037224 */ /* 0x000fce00078e02ff */
.L_x_201:
[----:B------:R-:W-:Y:S05]  /*1c2e0*/  BSYNC B1 ;  /* 0x0000000000017941 */ /* 0x000fea0003800000 */
.L_x_200:
        /* <DEDUP_REMOVED lines=12> */
.L_x_203:
[----:B------:R-:W-:Y:S05]  /*1c3b0*/  BSYNC B1 ;  /* 0x0000000000017941 */ /* 0x000fea0003800000 */
.L_x_202:
        /* <DEDUP_REMOVED lines=9> */
.L_x_205:
[----:B------:R-:W-:Y:S05]  /*1c450*/  BSYNC B1 ;  /* 0x0000000000017941 */ /* 0x000fea0003800000 */
.L_x_204:
        /* <DEDUP_REMOVED lines=12> */
.L_x_207:
[----:B------:R-:W-:Y:S05]  /*1c520*/  BSYNC B1 ;  /* 0x0000000000017941 */ /* 0x000fea0003800000 */
.L_x_206:
        /* <DEDUP_REMOVED lines=10> */
.L_x_209:
[----:B------:R-:W-:Y:S05]  /*1c5d0*/  BSYNC B1 ;  /* 0x0000000000017941 */ /* 0x000fea0003800000 */
.L_x_208:
        /* <DEDUP_REMOVED lines=11> */
.L_x_211:
[----:B------:R-:W-:Y:S05]  /*1c690*/  BSYNC B1 ;  /* 0x0000000000017941 */ /* 0x000fea0003800000 */
.L_x_210:
        /* <DEDUP_REMOVED lines=14> */
.L_x_213:
[----:B------:R-:W-:Y:S05]  /*1c780*/  BSYNC B1 ;  /* 0x0000000000017941 */ /* 0x000fea0003800000 */
.L_x_212:
        /* <DEDUP_REMOVED lines=8> */
.L_x_215:
[----:B------:R-:W-:Y:S05]  /*1c810*/  BSYNC B1 ;  /* 0x0000000000017941 */ /* 0x000fea0003800000 */
.L_x_214:
        /* <DEDUP_REMOVED lines=10> */
.L_x_217:
[----:B------:R-:W-:Y:S05]  /*1c8c0*/  BSYNC B1 ;  /* 0x0000000000017941 */ /* 0x000fea0003800000 */
.L_x_216:
[----:B-1----:R-:W2:Y:S01]  /*1c8d0*/  LDL.LU R6, [R1+0x8f4] ;  /* 0x0008f40001067983 */ /* 0x002ea20000300800 */
[----:B------:R-:W-:Y:S01]  /*1c8e0*/  @!P6 IMAD.MOV.U32 R7, RZ, RZ, R11 ;  /* 0x000000ffff07e224 */ /* 0x000fe200078e000b */
[----:B------:R-:W-:Y:S01]  /*1c8f0*/  IADD3 R21, P3, R20, 0x80, RZ ;  /* 0x0000008014157810 */ /* 0x000fe20007f7e0ff */
[----:B------:R-:W-:Y:S01]  /*1c900*/  BSSY B1, `(.L_x_218) ;  /* 0x0000015000017945 */ /* 0x000fe20003800000 */
[----:B------:R-:W-:Y:S02]  /*1c910*/  @!P2 IADD3 R216, P5, R10, UR44, RZ ;  /* 0x0000002c0ad8ac10 */ /* 0x000fe4000ffbe0ff */
[----:B------:R-:W-:Y:S01]  /*1c920*/  LOP3.LUT R18, R18, 0xfffffff7, RZ, 0xc0, !PT ;  /* 0xfffffff712127812 */ /* 0x000fe200078ec0ff */
[----:B------:R-:W-:Y:S02]  /*1c930*/  IMAD.X R221, RZ, RZ, UR7, P3 ;  /* 0x00000007ffdd7e24 */ /* 0x000fe400098e06ff */
[----:B------:R-:W-:-:S04]  /*1c940*/  IMAD.WIDE.U32 R218, R21, R8, R12 ;  /* 0x0000000815da7225 */ /* 0x000fc800078e000c */
[----:B------:R-:W-:-:S04]  /*1c950*/  IMAD R226, R221, R8, RZ ;  /* 0x00000008dde27224 */ /* 0x000fc800078e02ff */
[----:B------:R-:W-:Y:S02]  /*1c960*/  IMAD R226, R21, R9, R226 ;  /* 0x0000000915e27224 */ /* 0x000fe400078e02e2 */
[----:B--2---:R-:W-:Y:S02]  /*1c970*/  @!P6 IMAD R217, R6, R16, R3 ;  /* 0x0000001006d9e224 */ /* 0x004fe400078e0203 */
[----:B------:R-:W-:-:S05]  /*1c980*/  @!P6 IMAD.MOV.U32 R6, RZ, RZ, R10 ;  /* 0x000000ffff06e224 */ /* 0x000fca00078e000a */
[----:B------:R1:W-:Y:S01]  /*1c990*/  @!P6 STG.E.U8 desc[UR46][R6.64+0xb9], R217 ;  /* 0x0000b9d90600e986 */ /* 0x0003e2000c10112e */
[----:B------:R-:W-:-:S04]  /*1c9a0*/  ISETP.GE.AND P6, PT, R19, 0x81, PT ;  /* 0x000000811300780c */ /* 0x000fc80003fc6270 */
[----:B------:R-:W-:Y:S02]  /*1c9b0*/  ISETP.LT.OR P3, PT, R0, 0x1, !P6 ;  /* 0x000000010000780c */ /* 0x000fe40007761670 */
[----:B-1----:R-:W-:Y:S02]  /*1c9c0*/  @!P2 IADD3.X R217, R11, UR43, RZ, P5, !PT ;  /* 0x0000002b0bd9ac10 */ /* 0x002fe4000affe4ff */
[----:B------:R-:W-:-:S05]  /*1c9d0*/  @!P4 IADD3 R6, P5, R10, UR44, RZ ;  /* 0x0000002c0a06cc10 */ /* 0x000fca000ffbe0ff */
[----:B------:R-:W-:Y:S02]  /*1c9e0*/  @P6 LOP3.LUT R18, R18, 0x8, RZ, 0xfc, !PT ;  /* 0x0000000812126812 */ /* 0x000fe400078efcff */
[----:B------:R-:W-:Y:S02]  /*1c9f0*/  @!P4 IADD3.X R7, R11, UR43, RZ, P5, !PT ;  /* 0x0000002b0b07cc10 */ /* 0x000fe4000affe4ff */
[----:B------:R-:W-:Y:S01]  /*1ca00*/  IADD3 R220, P5, R218, R14, RZ ;  /* 0x0000000edadc7210 */ /* 0x000fe20007fbe0ff */
[----:B------:R-:W-:-:S12]  /*1ca10*/  @P2 BRA `(.L_x_219) ;  /* 0x00000000000c2947 */ /* 0x000fd80003800000 */
[----:B------:R-:W2:Y:S02]  /*1ca20*/  LDG.E.U8 R2, desc[UR46][R222.64+0xb8] ;  /* 0x0000b82ede027981 */ /* 0x000ea4000c1e1100 */
[----:B--2---:R-:W-:-:S05]  /*1ca30*/  PRMT R3, R2, 0x8880, RZ ;  /* 0x0000888002037816 */ /* 0x004fca00000000ff */
[----:B------:R-:W-:-:S07]  /*1ca40*/  IMAD R3, R3, R17, RZ ;  /* 0x0000001103037224 */ /* 0x000fce00078e02ff */
.L_x_219:
[----:B------:R-:W-:Y:S05]  /*1ca50*/  BSYNC B1 ;  /* 0x0000000000017941 */ /* 0x000fea0003800000 */
.L_x_218:
[----:B------:R-:W2:Y:S01]  /*1ca60*/  LDL.LU R227, [R1+0x8f8] ;  /* 0x0008f80001e37983 */ /* 0x000ea20000300800 */
[----:B------:R-:W-:Y:S01]  /*1ca70*/  BSSY B1, `(.L_x_220) ;  /* 0x0000008000017945 */ /* 0x000fe20003800000 */
[----:B------:R-:W-:Y:S01]  /*1ca80*/  IADD3.X R221, R15, R219, R226, P5, !PT ;  /* 0x000000db0fdd7210 */ /* 0x000fe20002ffe4e2 */
[----:B--2---:R-:W-:-:S05]  /*1ca90*/  @!P2 IMAD R218, R227, R16, R3 ;  /* 0x00000010e3daa224 */ /* 0x004fca00078e0203 */
[----:B------:R1:W-:Y:S01]  /*1caa0*/  @!P2 STG.E.U8 desc[UR46][R216.64+0xb8], R218 ;  /* 0x0000b8dad800a986 */ /* 0x0003e2000c10112e */
[----:B------:R-:W-:Y:S05]  /*1cab0*/  @P4 BRA `(.L_x_221) ;  /* 0x00000000000c4947 */ /* 0x000fea0003800000 */
[----:B------:R-:W2:Y:S02]  /*1cac0*/  LDG.E.U8 R2, desc[UR46][R222.64+0xb9] ;  /* 0x0000b92ede027981 */ /* 0x000ea4000c1e1100 */
[----:B--2---:R-:W-:-:S05]  /*1cad0*/  PRMT R3, R2, 0x8880, RZ ;  /* 0x0000888002037816 */ /* 0x004fca00000000ff */
[----:B------:R-:W-:-:S07]  /*1cae0*/  IMAD R3, R3, R17, RZ ;  /* 0x0000001103037224 */ /* 0x000fce00078e02ff */
.L_x_221:
[----:B------:R-:W-:Y:S05]  /*1caf0*/  BSYNC B1 ;  /* 0x0000000000017941 */ /* 0x000fea0003800000 */
.L_x_220:
[----:B-1----:R-:W2:Y:S04]  /*1cb00*/  LDL.LU R216, [R1+0x8fc] ;  /* 0x0008fc0001d87983 */ /* 0x002ea80000300800 */
[----:B------:R-:W3:Y:S01]  /*1cb10*/  LDL.LU R217, [R1+0x600] ;  /* 0x0006000001d97983 */ /* 0x000ee20000300800 */
[----:B--2---:R-:W-:-:S05]  /*1cb20*/  @!P4 IMAD R216, R216, R16, R3 ;  /* 0x00000010d8d8c224 */ /* 0x004fca00078e0203 */
[----:B------:R1:W-:Y:S04]  /*1cb30*/  @!P4 STG.E.U8 desc[UR46][R6.64+0xb9], R216 ;  /* 0x0000b9d80600c986 */ /* 0x0003e8000c10112e */
[----:B------:R-:W2:Y:S01]  /*1cb40*/  @!P3 LDG.E.U8 R2, desc[UR46][R220.64] ;  /* 0x0000002edc02b981 */ /* 0x000ea2000c1e1100 */
[----:B------:R-:W-:Y:S01]  /*1cb50*/  USHF.L.U64.HI UR4, UR10, 0x7, UR11 ;  /* 0x000000070a047899 */ /* 0x000fe2000801020b */
[----:B------:R-:W-:Y:S01]  /*1cb60*/  IMAD.WIDE.U32 R218, R21, R8, R4 ;  /* 0x0000000815da7225 */ /* 0x000fe200078e0004 */
[----:B------:R-:W-:Y:S01]  /*1cb70*/  ISETP.GE.AND P5, PT, R19, 0x89, PT ;  /* 0x000000891300780c */ /* 0x000fe20003fa6270 */
[----:B------:R-:W-:Y:S01]  /*1cb80*/  BSSY B1, `(.L_x_222) ;  /* 0x0000015000017945 */ /* 0x000fe20003800000 */
[----:B------:R-:W-:Y:S01]  /*1cb90*/  LOP3.LUT R18, R18, 0xfffffffb, RZ, 0xc0, !PT ;  /* 0xfffffffb12127812 */ /* 0x000fe200078ec0ff */
[----:B------:R-:W-:-:S02]  /*1cba0*/  IMAD.IADD R226, R226, 0x1, R219 ;  /* 0x00000001e2e27824 */ /* 0x000fc400078e02db */
[----:B-1----:R-:W-:-:S08]  /*1cbb0*/  IMAD.U32 R216, RZ, RZ, UR10 ;  /* 0x0000000affd87e24 */ /* 0x002fd0000f8e00ff */
[----:B------:R-:W-:Y:S02]  /*1cbc0*/  @P5 LOP3.LUT R18, R18, 0x4, RZ, 0xfc, !PT ;  /* 0x0000000412125812 */ /* 0x000fe400078efcff */
[----:B--2---:R-:W-:-:S05]  /*1cbd0*/  @!P3 PRMT R6, R2, 0x8880, RZ ;  /* 0x000088800206b816 */ /* 0x004fca00000000ff */
[----:B------:R-:W-:Y:S01]  /*1cbe0*/  @!P3 IMAD.MOV.U32 R7, RZ, RZ, R6 ;  /* 0x000000ffff07b224 */ /* 0x000fe200078e0006 */
[----:B------:R-:W-:-:S03]  /*1cbf0*/  LEA R6, P2, R216, R10, 0x7 ;  /* 0x0000000ad8067211 */ /* 0x000fc600078438ff */
[----:B------:R-:W-:Y:S01]  /*1cc00*/  @!P3 IMAD R3, R7, R17, RZ ;  /* 0x000000110703b224 */ /* 0x000fe200078e02ff */
[----:B------:R-:W-:Y:S02]  /*1cc10*/  IADD3.X R7, R11, UR4, RZ, P2, !PT ;  /* 0x000000040b077c10 */ /* 0x000fe400097fe4ff */
[----:B------:R-:W-:Y:S01]  /*1cc20*/  IADD3 R218, P2, P4, R22, R14, R218 ;  /* 0x0000000e16da7210 */ /* 0x000fe20007c5e0da */
[----:B---3--:R-:W-:-:S03]  /*1cc30*/  @!P3 IMAD R21, R217, R16, R3 ;  /* 0x00000010d915b224 */ /* 0x008fc600078e0203 */
[----:B------:R-:W-:Y:S02]  /*1cc40*/  IADD3.X R219, R13, R15, R226, P2, P4 ;  /* 0x0000000f0ddb7210 */ /* 0x000fe400017e84e2 */
[----:B------:R1:W-:Y:S01]  /*1cc50*/  @!P3 STG.E.U8 desc[UR46][R6.64], R21 ;  /* 0x000000150600b986 */ /* 0x0003e2000c10112e */
[C---:B------:R-:W-:Y:S02]  /*1cc60*/  ISETP.LT.OR P3, PT, R0.reuse, 0x2, !P6 ;  /* 0x000000020000780c */ /* 0x040fe40007761670 */
[C---:B------:R-:W-:Y:S02]  /*1cc70*/  ISETP.LT.OR P4, PT, R0.reuse, 0x1, !P5 ;  /* 0x000000010000780c */ /* 0x040fe40006f81670 */
[----:B------:R-:W-:-:S09]  /*1cc80*/  ISETP.LT.OR P2, PT, R0, 0x2, !P5 ;  /* 0x000000020000780c */ /* 0x000fd20006f41670 */
[----:B-1----:R-:W-:Y:S05]  /*1cc90*/  @P3 BRA `(.L_x_223) ;  /* 0x00000000000c3947 */ /* 0x002fea0003800000 */
[----:B------:R-:W2:Y:S02]  /*1cca0*/  LDG.E.U8 R2, desc[UR46][R220.64+0x1] ;  /* 0x0000012edc027981 */ /* 0x000ea4000c1e1100 */
[----:B--2---:R-:W-:-:S05]  /*1ccb0*/  PRMT R3, R2, 0x8880, RZ ;  /* 0x0000888002037816 */ /* 0x004fca00000000ff */
[----:B------:R-:W-:-:S07]  /*1ccc0*/  IMAD R3, R3, R17, RZ ;  /* 0x0000001103037224 */ /* 0x000fce00078e02ff */
.L_x_223:
[----:B------:R-:W-:Y:S05]  /*1ccd0*/  BSYNC B1 ;  /* 0x0000000000017941 */ /* 0x000fea0003800000 */
.L_x_222:
[----:B------:R-:W2:Y:S01]  /*1cce0*/  LDL.LU R21, [R1+0x604] ;  /* 0x0006040001157983 */ /* 0x000ea20000300800 */
[----:B------:R-:W-:Y:S01]  /*1ccf0*/  BSSY B1, `(.L_x_224) ;  /* 0x000000a000017945 */ /* 0x000fe20003800000 */
[----:B--2---:R-:W-:-:S05]  /*1cd00*/  @!P3 IMAD R21, R21, R16, R3 ;  /* 0x000000101515b224 */ /* 0x004fca00078e0203 */
[----:B------:R1:W-:Y:S01]  /*1cd10*/  @!P3 STG.E.U8 desc[UR46][R6.64+0x1], R21 ;  /* 0x000001150600b986 */ /* 0x0003e2000c10112e */
[----:B------:R-:W-:-:S04]  /*1cd20*/  @!P4 IADD3 R226, P3, R6, UR44, RZ ;  /* 0x0000002c06e2cc10 */ /* 0x000fc8000ff7e0ff */
[----:B------:R-:W-:Y:S02]  /*1cd30*/  @!P4 IADD3.X R227, R7, UR43, RZ, P3, !PT ;  /* 0x0000002b07e3cc10 */ /* 0x000fe40009ffe4ff */
[----:B------:R-:W-:Y:S01]  /*1cd40*/  @!P2 IADD3 R216, P3, R6, UR44, RZ ;  /* 0x0000002c06d8ac10 */ /* 0x000fe2000ff7e0ff */
[----:B------:R-:W-:-:S12]  /*1cd50*/  @P4 BRA `(.L_x_225) ;  /* 0x00000000000c4947 */ /* 0x000fd80003800000 */
[----:B------:R-:W2:Y:S02]  /*1cd60*/  LDG.E.U8 R2, desc[UR46][R218.64] ;  /* 0x0000002eda027981 */ /* 0x000ea4000c1e1100 */
[----:B--2---:R-:W-:-:S05]  /*1cd70*/  PRMT R3, R2, 0x8880, RZ ;  /* 0x0000888002037816 */ /* 0x004fca00000000ff */
[----:B------:R-:W-:-:S07]  /*1cd80*/  IMAD R3, R3, R17, RZ ;  /* 0x0000001103037224 */ /* 0x000fce00078e02ff */
.L_x_225:
[----:B------:R-:W-:Y:S05]  /*1cd90*/  BSYNC B1 ;  /* 0x0000000000017941 */ /* 0x000fea0003800000 */
.L_x_224:
[----:B-1----:R-:W2:Y:S01]  /*1cda0*/  LDL.LU R21, [R1+0x608] ;  /* 0x0006080001157983 */ /* 0x002ea20000300800 */
[----:B------:R-:W-:Y:S01]  /*1cdb0*/  BSSY B1, `(.L_x_226) ;  /* 0x0000008000017945 */ /* 0x000fe20003800000 */
[----:B------:R-:W-:Y:S01]  /*1cdc0*/  @!P2 IADD3.X R217, R7, UR43, RZ, P3, !PT ;  /* 0x0000002b07d9ac10 */ /* 0x000fe20009ffe4ff */
[----:B--2---:R-:W-:-:S05]  /*1cdd0*/  @!P4 IMAD R21, R21, R16, R3 ;  /* 0x000000101515c224 */ /* 0x004fca00078e0203 */
[----:B------:R1:W-:Y:S01]  /*1cde0*/  @!P4 STG.E.U8 desc[UR46][R226.64], R21 ;  /* 0x00000015e200c986 */ /* 0x0003e2000c10112e */
[----:B------:R-:W-:Y:S05]  /*1cdf0*/  @P2 BRA `(.L_x_227) ;  /* 0x00000000000c2947 */ /* 0x000fea0003800000 */
[----:B------:R-:W2:Y:S02]  /*1ce00*/  LDG.E.U8 R2, desc[UR46][R218.64+0x1] ;  /* 0x0000012eda027981 */ /* 0x000ea4000c1e1100 */
[----:B--2---:R-:W-:-:S05]  /*1ce10*/  PRMT R3, R2, 0x8880, RZ ;  /* 0x0000888002037816 */ /* 0x004fca00000000ff */
[----:B------:R-:W-:-:S07]  /*1ce20*/  IMAD R3, R3, R17, RZ ;  /* 0x0000001103037224 */ /* 0x000fce00078e02ff */
.L_x_227:
[----:B------:R-:W-:Y:S05]  /*1ce30*/  BSYNC B1 ;  /* 0x0000000000017941 */ /* 0x000fea0003800000 */
.L_x_226:
[----:B-1----:R-:W2:Y:S01]  /*1ce40*/  LDL.LU R21, [R1+0x60c] ;  /* 0x00060c0001157983 */ /* 0x002ea20000300800 */
[C---:B------:R-:W-:Y:S01]  /*1ce50*/  ISETP.LT.OR P4, PT, R0.reuse, 0x9, !P6 ;  /* 0x000000090000780c */ /* 0x040fe20007781670 */
[----:B------:R-:W-:Y:S01]  /*1ce60*/  BSSY B1, `(.L_x_228) ;  /* 0x0000009000017945 */ /* 0x000fe20003800000 */
[----:B------:R-:W-:Y:S01]  /*1ce70*/  ISETP.LT.OR P3, PT, R0, 0xa, !P6 ;  /* 0x0000000a0000780c */ /* 0x000fe20007761670 */
[----:B--2---:R-:W-:-:S05]  /*1ce80*/  @!P2 IMAD R21, R21, R16, R3 ;  /* 0x000000101515a224 */ /* 0x004fca00078e0203 */
[----:B------:R1:W-:Y:S01]  /*1ce90*/  @!P2 STG.E.U8 desc[UR46][R216.64+0x1], R21 ;  /* 0x00000115d800a986 */ /* 0x0003e2000c10112e */
[----:B------:R-:W-:-:S04]  /*1cea0*/  ISETP.LT.OR P2, PT, R0, 0x9, !P5 ;  /* 0x000000090000780c */ /* 0x000fc80006f41670 */
[----:B------:R-:W-:Y:S09]  /*1ceb0*/  @P4 BRA `(.L_x_229) ;  /* 0x00000000000c4947 */ /* 0x000ff20003800000 */
[----:B------:R-:W2:Y:S02]  /*1cec0*/  LDG.E.U8 R2, desc[UR46][R220.64+0x8] ;  /* 0x0000082edc027981 */ /* 0x000ea4000c1e1100 */
[----:B--2---:R-:W-:-:S05]  /*1ced0*/  PRMT R3, R2, 0x8880, RZ ;  /* 0x0000888002037816 */ /* 0x004fca00000000ff */
[----:B------:R-:W-:-:S07]  /*1cee0*/  IMAD R3, R3, R17, RZ ;  /* 0x0000001103037224 */ /* 0x000fce00078e02ff */
.L_x_229:
[----:B------:R-:W-:Y:S05]  /*1cef0*/  BSYNC B1 ;  /* 0x0000000000017941 */ /* 0x000fea0003800000 */
.L_x_228:
[----:B-1----:R-:W2:Y:S01]  /*1cf00*/  LDL.LU R21, [R1+0x610] ;  /* 0x0006100001157983 */ /* 0x002ea20000300800 */
[----:B------:R-:W-:Y:S01]  /*1cf10*/  BSSY B1, `(.L_x_230) ;  /* 0x0000007000017945 */ /* 0x000fe20003800000 */
[----:B--2---:R-:W-:-:S05]  /*1cf20*/  @!P4 IMAD R21, R21, R16, R3 ;  /* 0x000000101515c224 */ /* 0x004fca00078e0203 */
[----:B------:R1:W-:Y:S01]  /*1cf30*/  @!P4 STG.E.U8 desc[UR46][R6.64+0x8], R21 ;  /* 0x000008150600c986 */ /* 0x0003e2000c10112e */
[----:B------:R-:W-:Y:S05]  /*1cf40*/  @P3 BRA `(.L_x_231) ;  /* 0x00000000000c3947 */ /* 0x000fea0003800000 */
[----:B------:R-:W2:Y:S02]  /*1cf50*/  LDG.E.U8 R2, desc[UR46][R220.64+0x9] ;  /* 0x0000092edc027981 */ /* 0x000ea4000c1e1100 */
[----:B--2---:R-:W-:-:S05]  /*1cf60*/  PRMT R3, R2, 0x8880, RZ ;  /* 0x0000888002037816 */ /* 0x004fca00000000ff */
[----:B------:R-:W-:-:S07]  /*1cf70*/  IMAD R3, R3, R17, RZ ;  /* 0x0000001103037224 */ /* 0x000fce00078e02ff */
.L_x_231:
[----:B------:R-:W-:Y:S05]  /*1cf80*/  BSYNC B1 ;  /* 0x0000000000017941 */ /* 0x000fea0003800000 */
.L_x_230:
[----:B-1----:R-:W2:Y:S01]  /*1cf90*/  LDL.LU R21, [R1+0x614] ;  /* 0x0006140001157983 */ /* 0x002ea20000300800 */
[----:B------:R-:W-:Y:S01]  /*1cfa0*/  BSSY B1, `(.L_x_232) ;  /* 0x000000a000017945 */ /* 0x000fe20003800000 */
[----:B------:R-:W-:Y:S01]  /*1cfb0*/  ISETP.LT.OR P4, PT, R0, 0xa, !P5 ;  /* 0x0000000a0000780c */ /* 0x000fe20006f81670 */
[----:B--2---:R-:W-:-:S05]  /*1cfc0*/  @!P3 IMAD R21, R21, R16, R3 ;  /* 0x000000101515b224 */ /* 0x004fca00078e0203 */
[----:B------:R1:W-:Y:S01]  /*1cfd0*/  @!P3 STG.E.U8 desc[UR46][R6.64+0x9], R21 ;  /* 0x000009150600b986 */ /* 0x0003e2000c10112e */
[----:B------:R-:W-:-:S04]  /*1cfe0*/  @!P2 IADD3 R216, P3, R6, UR44, RZ ;  /* 0x0000002c06d8ac10 */ /* 0x000fc8000ff7e0ff */
[----:B------:R-:W-:Y:S01]  /*1cff0*/  @!P2 IADD3.X R217, R7, UR43, RZ, P3, !PT ;  /* 0x0000002b07d9ac10 */ /* 0x000fe20009ffe4ff */
[----:B------:R-:W-:Y:S08]  /*1d000*/  @P2 BRA `(.L_x_233) ;  /* 0x00000000000c2947 */ /* 0x000ff00003800000 */
[----:B------:R-:W2:Y:S02]  /*1d010*/  LDG.E.U8 R2, desc[UR46][R218.64+0x8] ;  /* 0x0000082eda027981 */ /* 0x000ea4000c1e1100 */
[----:B--2---:R-:W-:-:S05]  /*1d020*/  PRMT R3, R2, 0x8880, RZ ;  /* 0x0000888002037816 */ /* 0x004fca00000000ff */
[----:B------:R-:W-:-:S07]  /*1d030*/  IMAD R3, R3, R17, RZ ;  /* 0x0000001103037224 */ /* 0x000fce00078e02ff */
.L_x_233:
[----:B------:R-:W-:Y:S05]  /*1d040*/  BSYNC B1 ;  /* 0x0000000000017941 */ /* 0x000fea0003800000 */
.L_x_232:
[----:B-1----:R-:W2:Y:S01]  /*1d050*/  LDL.LU R21, [R1+0x618] ;  /* 0x0006180001157983 */ /* 0x002ea20000300800 */
[----:B------:R-:W-:Y:S01]  /*1d060*/  BSSY B1, `(.L_x_234) ;  /* 0x000000a000017945 */ /* 0x000fe20003800000 */
[----:B------:R-:W-:Y:S01]  /*1d070*/  ISETP.LT.OR P3, PT, R0, 0x11, !P6 ;  /* 0x000000110000780c */ /* 0x000fe20007761670 */
[----:B--2---:R-:W-:-:S05]  /*1d080*/  @!P2 IMAD R21, R21, R16, R3 ;  /* 0x000000101515a224 */ /* 0x004fca00078e0203 */
[----:B------:R1:W-:Y:S02]  /*1d090*/  @!P2 STG.E.U8 desc[UR46][R216.64+0x8], R21 ;  /* 0x00000815d800a986 */ /* 0x0003e4000c10112e */
[----:B-1----:R-:W-:-:S04]  /*1d0a0*/  @!P4 IADD3 R216, P2, R6, UR44, RZ ;  /* 0x0000002c06d8cc10 */ /* 0x002fc8000ff5e0ff */
[----:B------:R-:W-:Y:S01]  /*1d0b0*/  @!P4 IADD3.X R217, R7, UR43, RZ, P2, !PT ;  /* 0x0000002b07d9cc10 */ /* 0x000fe200097fe4ff */
[----:B------:R-:W-:Y:S08]  /*1d0c0*/  @P4 BRA `(.L_x_235) ;  /* 0x00000000000c4947 */ /* 0x000ff00003800000 */
[----:B------:R-:W2:Y:S02]  /*1d0d0*/  LDG.E.U8 R2, desc[UR46][R218.64+0x9] ;  /* 0x0000092eda027981 */ /* 0x000ea4000c1e1100 */
[----:B--2---:R-:W-:-:S05]  /*1d0e0*/  PRMT R3, R2, 0x8880, RZ ;  /* 0x0000888002037816 */ /* 0x004fca00000000ff */
[----:B------:R-:W-:-:S07]  /*1d0f0*/  IMAD R3, R3, R17, RZ ;  /* 0x0000001103037224 */ /* 0x000fce00078e02ff */
.L_x_235:
[----:B------:R-:W-:Y:S05]  /*1d100*/  BSYNC B1 ;  /* 0x0000000000017941 */ /* 0x000fea0003800000 */
.L_x_234:
        /* <DEDUP_REMOVED lines=8> */
.L_x_237:
[----:B------:R-:W-:Y:S05]  /*1d190*/  BSYNC B1 ;  /* 0x0000000000017941 */ /* 0x000fea0003800000 */
.L_x_236:
        /* <DEDUP_REMOVED lines=11> */
.L_x_239:
[----:B------:R-:W-:Y:S05]  /*1d250*/  BSYNC B1 ;  /* 0x0000000000017941 */ /* 0x000fea0003800000 */
.L_x_238:
[----:B-1----:R-:W2:Y:S01]  /*1d260*/  LDL.LU R21, [R1+0x624] ;  /* 0x0006240001157983 */ /* 0x002ea20000300800 */
        /* <DEDUP_REMOVED lines=10> */
.L_x_241:
[----:B------:R-:W-:Y:S05]  /*1d310*/  BSYNC B1 ;  /* 0x0000000000017941 */ /* 0x000fea0003800000 */
.L_x_240:
        /* <DEDUP_REMOVED lines=9> */
.L_x_243:
[----:B------:R-:W-:Y:S05]  /*1d3b0*/  BSYNC B1 ;  /* 0x0000000000017941 */ /* 0x000fea0003800000 */
.L_x_242:
        /* <DEDUP_REMOVED lines=11> */
.L_x_245:
[----:B------:R-:W-:Y:S05]  /*1d470*/  BSYNC B1 ;  /* 0x0000000000017941 */ /* 0x000fea0003800000 */
.L_x_244:
        /* <DEDUP_REMOVED lines=8> */
.L_x_247:
[----:B------:R-:W-:Y:S05]  /*1d500*/  BSYNC B1 ;  /* 0x0000000000017941 */ /* 0x000fea0003800000 */
.L_x_246:
        /* <DEDUP_REMOVED lines=11> */
.L_x_249:
[----:B------:R-:W-:Y:S05]  /*1d5c0*/  BSYNC B1 ;  /* 0x0000000000017941 */ /* 0x000fea0003800000 */
.L_x_248:
        /* <DEDUP_REMOVED lines=11> */
.L_x_251:
[----:B------:R-:W-:Y:S05]  /*1d680*/  BSYNC B1 ;  /* 0x0000000000017941 */ /* 0x000fea0003800000 */
.L_x_250:
        /* <DEDUP_REMOVED lines=8> */
.L_x_253:
[----:B------:R-:W-:Y:S05]  /*1d710*/  BSYNC B1 ;  /* 0x0000000000017941 */ /* 0x000fea0003800000 */
.L_x_252:
        /* <DEDUP_REMOVED lines=11> */
.L_x_255:
[----:B------:R-:W-:Y:S05]  /*1d7d0*/  BSYNC B1 ;  /* 0x0000000000017941 */ /* 0x000fea0003800000 */
.L_x_254:
        /* <DEDUP_REMOVED lines=11> */
.L_x_257:
[----:B------:R-:W-:Y:S05]  /*1d890*/  BSYNC B1 ;  /* 0x0000000000017941 */ /* 0x000fea0003800000 */
.L_x_256:
        /* <DEDUP_REMOVED lines=9> */
.L_x_259:
[----:B------:R-:W-:Y:S05]  /*1d930*/  BSYNC B1 ;  /* 0x0000000000017941 */ /* 0x000fea0003800000 */
.L_x_258:
        /* <DEDUP_REMOVED lines=11> */
.L_x_261:
[----:B------:R-:W-:Y:S05]  /*1d9f0*/  BSYNC B1 ;  /* 0x0000000000017941 */ /* 0x000fea0003800000 */
.L_x_260:
        /* <DEDUP_REMOVED lines=8> */
.L_x_263:
[----:B------:R-:W-:Y:S05]  /*1da80*/  BSYNC B1 ;  /* 0x0000000000017941 */ /* 0x000fea0003800000 */
.L_x_262:
        /* <DEDUP_REMOVED lines=11> */
.L_x_265:
[----:B------:R-:W-:Y:S05]  /*1db40*/  BSYNC B1 ;  /* 0x0000000000017941 */ /* 0x000fea0003800000 */
.L_x_264:
        /* <DEDUP_REMOVED lines=11> */
.L_x_267:
[----:B------:R-:W-:Y:S05]  /*1dc00*/  BSYNC B1 ;  /* 0x0000000000017941 */ /* 0x000fea0003800000 */
.L_x_266:
        /* <DEDUP_REMOVED lines=8> */
.L_x_269:
[----:B------:R-:W-:Y:S05]  /*1dc90*/  BSYNC B1 ;  /* 0x0000000000017941 */ /* 0x000fea0003800000 */
.L_x_268:
        /* <DEDUP_REMOVED lines=11> */
.L_x_271:
[----:B------:R-:W-:Y:S05]  /*1dd50*/  BSYNC B1 ;  /* 0x0000000000017941 */ /* 0x000fea0003800000 */
.L_x_270:
        /* <DEDUP_REMOVED lines=11> */
.L_x_273:
[----:B------:R-:W-:Y:S05]  /*1de10*/  BSYNC B1 ;  /* 0x0000000000017941 */ /* 0x000fea0003800000 */
.L_x_272:
        /* <DEDUP_REMOVED lines=9> */
.L_x_275:
[----:B------:R-:W-:Y:S05]  /*1deb0*/  BSYNC B1 ;  /* 0x0000000000017941 */ /* 0x000fea0003800000 */
.L_x_274:
        /* <DEDUP_REMOVED lines=11> */
.L_x_277:
[----:B------:R-:W-:Y:S05]  /*1df70*/  BSYNC B1 ;  /* 0x0000000000017941 */ /* 0x000fea0003800000 */
.L_x_276:
        /* <DEDUP_REMOVED lines=8> */
.L_x_279:
[----:B------:R-:W-:Y:S05]  /*1e000*/  BSYNC B1 ;  /* 0x0000000000017941 */ /* 0x000fea0003800000 */
.L_x_278:
        /* <DEDUP_REMOVED lines=11> */
.L_x_281:
[----:B------:R-:W-:Y:S05]  /*1e0c0*/  BSYNC B1 ;  /* 0x0000000000017941 */ /* 0x000fea0003800000 */
.L_x_280:
        /* <DEDUP_REMOVED lines=11> */
.L_x_283:
[----:B------:R-:W-:Y:S05]  /*1e180*/  BSYNC B1 ;  /* 0x0000000000017941 */ /* 0x000fea0003800000 */
.L_x_282:
        /* <DEDUP_REMOVED lines=8> */
.L_x_285:
[----:B------:R-:W-:Y:S05]  /*1e210*/  BSYNC B1 ;  /* 0x0000000000017941 */ /* 0x000fea0003800000 */
.L_x_284:
        /* <DEDUP_REMOVED lines=11> */
.L_x_287:
[----:B------:R-:W-:Y:S05]  /*1e2d0*/  BSYNC B1 ;  /* 0x0000000000017941 */ /* 0x000fea0003800000 */
.L_x_286:
        /* <DEDUP_REMOVED lines=11> */
.L_x_289:
[----:B------:R-:W-:Y:S05]  /*1e390*/  BSYNC B1 ;  /* 0x0000000000017941 */ /* 0x000fea0003800000 */
.L_x_288:
        /* <DEDUP_REMOVED lines=9> */
.L_x_291:
[----:B------:R-:W-:Y:S05]  /*1e430*/  BSYNC B1 ;  /* 0x0000000000017941 */ /* 0x000fea0003800000 */
.L_x_290:
        /* <DEDUP_REMOVED lines=11> */
.L_x_293:
[----:B------:R-:W-:Y:S05]  /*1e4f0*/  BSYNC B1 ;  /* 0x0000000000017941 */ /* 0x000fea0003800000 */
.L_x_292:
        /* <DEDUP_REMOVED lines=8> */
.L_x_295:
[----:B------:R-:W-:Y:S05]  /*1e580*/  BSYNC B1 ;  /* 0x0000000000017941 */ /* 0x000fea0003800000 */
.L_x_294:
        /* <DEDUP_REMOVED lines=11> */
.L_x_297:
[----:B------:R-:W-:Y:S05]  /*1e640*/  BSYNC B1 ;  /* 0x0000000000017941 */ /* 0x000fea0003800000 */
.L_x_296:
        /* <DEDUP_REMOVED lines=11> */
.L_x_299:
[----:B------:R-:W-:Y:S05]  /*1e700*/  BSYNC B1 ;  /* 0x0000000000017941 */ /* 0x000fea0003800000 */
.L_x_298:
        /* <DEDUP_REMOVED lines=8> */
.L_x_301:
[----:B------:R-:W-:Y:S05]  /*1e790*/  BSYNC B1 ;  /* 0x0000000000017941 */ /* 0x000fea0003800000 */
.L_x_300:
        /* <DEDUP_REMOVED lines=11> */
.L_x_303:
[----:B------:R-:W-:Y:S05]  /*1e850*/  BSYNC B1 ;  /* 0x0000000000017941 */ /* 0x000fea0003800000 */
.L_x_302:
        /* <DEDUP_REMOVED lines=11> */
.L_x_305:
[----:B------:R-:W-:Y:S05]  /*1e910*/  BSYNC B1 ;  /* 0x0000000000017941 */ /* 0x000fea0003800000 */
.L_x_304:
        /* <DEDUP_REMOVED lines=9> */
.L_x_307:
[----:B------:R-:W-:Y:S05]  /*1e9b0*/  BSYNC B1 ;  /* 0x0000000000017941 */ /* 0x000fea0003800000 */
.L_x_306:
        /* <DEDUP_REMOVED lines=11> */
.L_x_309:
[----:B------:R-:W-:Y:S05]  /*1ea70*/  BSYNC B1 ;  /* 0x0000000000017941 */ /* 0x000fea0003800000 */
.L_x_308:
        /* <DEDUP_REMOVED lines=8> */
.L_x_311:
[----:B------:R-:W-:Y:S05]  /*1eb00*/  BSYNC B1 ;  /* 0x0000000000017941 */ /* 0x000fea0003800000 */
.L_x_310:
        /* <DEDUP_REMOVED lines=11> */
.L_x_313:
[----:B------:R-:W-:Y:S05]  /*1ebc0*/  BSYNC B1 ;  /* 0x0000000000017941 */ /* 0x000fea0003800000 */
.L_x_312:
        /* <DEDUP_REMOVED lines=11> */
.L_x_315:
[----:B------:R-:W-:Y:S05]  /*1ec80*/  BSYNC B1 ;  /* 0x0000000000017941 */ /* 0x000fea0003800000 */
.L_x_314:
        /* <DEDUP_REMOVED lines=8> */
.L_x_317:
[----:B------:R-:W-:Y:S05]  /*1ed10*/  BSYNC B1 ;  /* 0x0000000000017941 */ /* 0x000fea0003800000 */
.L_x_316:
        /* <DEDUP_REMOVED lines=11> */
.L_x_319:
[----:B------:R-:W-:Y:S05]  /*1edd0*/  BSYNC B1 ;  /* 0x0000000000017941 */ /* 0x000fea0003800000 */
.L_x_318:
        /* <DEDUP_REMOVED lines=11> */
.L_x_321:
[----:B------:R-:W-:Y:S05]  /*1ee90*/  BSYNC B1 ;  /* 0x0000000000017941 */ /* 0x000fea0003800000 */
.L_x_320:
        /* <DEDUP_REMOVED lines=9> */
.L_x_323:
[----:B------:R-:W-:Y:S05]  /*1ef30*/  BSYNC B1 ;  /* 0x0000000000017941 */ /* 0x000fea0003800000 */
.L_x_322:
        /* <DEDUP_REMOVED lines=11> */
.L_x_325:
[----:B------:R-:W-:Y:S05]  /*1eff0*/  BSYNC B1 ;  /* 0x0000000000017941 */ /* 0x000fea0003800000 */
.L_x_324:
        /* <DEDUP_REMOVED lines=8> */
.L_x_327:
[----:B------:R-:W-:Y:S05]  /*1f080*/  BSYNC B1 ;  /* 0x0000000000017941 */ /* 0x000fea0003800000 */
.L_x_326:
        /* <DEDUP_REMOVED lines=11> */
.L_x_329:
[----:B------:R-:W-:Y:S05]  /*1f140*/  BSYNC B1 ;  /* 0x0000000000017941 */ /* 0x000fea0003800000 */
.L_x_328:
        /* <DEDUP_REMOVED lines=11> */
.L_x_331:
[----:B------:R-:W-:Y:S05]  /*1f200*/  BSYNC B1 ;  /* 0x0000000000017941 */ /* 0x000fea0003800000 */
.L_x_330:
        /* <DEDUP_REMOVED lines=8> */
.L_x_333:
[----:B------:R-:W-:Y:S05]  /*1f290*/  BSYNC B1 ;  /* 0x0000000000017941 */ /* 0x000fea0003800000 */
.L_x_332:
        /* <DEDUP_REMOVED lines=11> */
.L_x_335:
[----:B------:R-:W-:Y:S05]  /*1f350*/  BSYNC B1 ;  /* 0x0000000000017941 */ /* 0x000fea0003800000 */
.L_x_334:
        /* <DEDUP_REMOVED lines=11> */
.L_x_337:
[----:B------:R-:W-:Y:S05]  /*1f410*/  BSYNC B1 ;  /* 0x0000000000017941 */ /* 0x000fea0003800000 */
.L_x_336:
        /* <DEDUP_REMOVED lines=9> */
.L_x_339:
[----:B------:R-:W-:Y:S05]  /*1f4b0*/  BSYNC B1 ;  /* 0x0000000000017941 */ /* 0x000fea0003800000 */
.L_x_338:
        /* <DEDUP_REMOVED lines=11> */
.L_x_341:
[----:B------:R-:W-:Y:S05]  /*1f570*/  BSYNC B1 ;  /* 0x0000000000017941 */ /* 0x000fea0003800000 */
.L_x_340:
        /* <DEDUP_REMOVED lines=8> */
.L_x_343:
[----:B------:R-:W-:Y:S05]  /*1f600*/  BSYNC B1 ;  /* 0x0000000000017941 */ /* 0x000fea0003800000 */
.L_x_342:
        /* <DEDUP_REMOVED lines=11> */
.L_x_345:
[----:B------:R-:W-:Y:S05]  /*1f6c0*/  BSYNC B1 ;  /* 0x0000000000017941 */ /* 0x000fea0003800000 */
.L_x_344:
        /* <DEDUP_REMOVED lines=11> */
.L_x_347:
[----:B------:R-:W-:Y:S05]  /*1f780*/  BSYNC B1 ;  /* 0x0000000000017941 */ /* 0x000fea0003800000 */
.L_x_346:
        /* <DEDUP_REMOVED lines=8> */
.L_x_349:
[----:B------:R-:W-:Y:S05]  /*1f810*/  BSYNC B1 ;  /* 0x0000000000017941 */ /* 0x000fea0003800000 */
.L_x_348:
        /* <DEDUP_REMOVED lines=11> */
.L_x_351:
[----:B------:R-:W-:Y:S05]  /*1f8d0*/  BSYNC B1 ;  /* 0x0000000000017941 */ /* 0x000fea0003800000 */
.L_x_350:
        /* <DEDUP_REMOVED lines=11> */
.L_x_353:
[----:B------:R-:W-:Y:S05]  /*1f990*/  BSYNC B1 ;  /* 0x0000000000017941 */ /* 0x000fea0003800000 */
.L_x_352:
        /* <DEDUP_REMOVED lines=9> */
.L_x_355:
[----:B------:R-:W-:Y:S05]  /*1fa30*/  BSYNC B1 ;  /* 0x0000000000017941 */ /* 0x000fea0003800000 */
.L_x_354:
        /* <DEDUP_REMOVED lines=11> */
.L_x_357:
[----:B------:R-:W-:Y:S05]  /*1faf0*/  BSYNC B1 ;  /* 0x0000000000017941 */ /* 0x000fea0003800000 */
.L_x_356:
        /* <DEDUP_REMOVED lines=8> */
.L_x_359:
[----:B------:R-:W-:Y:S05]  /*1fb80*/  BSYNC B1 ;  /* 0x0000000000017941 */ /* 0x000fea0003800000 */
.L_x_358:
        /* <DEDUP_REMOVED lines=11> */
.L_x_361:
[----:B------:R-:W-:Y:S05]  /*1fc40*/  BSYNC B1 ;  /* 0x0000000000017941 */ /* 0x000fea0003800000 */
.L_x_360:
        /* <DEDUP_REMOVED lines=11> */
.L_x_363:
[----:B------:R-:W-:Y:S05]  /*1fd00*/  BSYNC B1 ;  /* 0x0000000000017941 */ /* 0x000fea0003800000 */
.L_x_362:
        /* <DEDUP_REMOVED lines=8> */
.L_x_365:
[----:B------:R-:W-:Y:S05]  /*1fd90*/  BSYNC B1 ;  /* 0x0000000000017941 */ /* 0x000fea0003800000 */
.L_x_364:
        /* <DEDUP_REMOVED lines=11> */
.L_x_367:
[----:B------:R-:W-:Y:S05]  /*1fe50*/  BSYNC B1 ;  /* 0x0000000000017941 */ /* 0x000fea0003800000 */
.L_x_366:
        /* <DEDUP_REMOVED lines=11> */
.L_x_369:
[----:B------:R-:W-:Y:S05]  /*1ff10*/  BSYNC B1 ;  /* 0x0000000000017941 */ /* 0x000fea0003800000 */
.L_x_368:
        /* <DEDUP_REMOVED lines=9> */
.L_x_371:
[----:B------:R-:W-:Y:S05]  /*1ffb0*/  BSYNC B1 ;  /* 0x0000000000017941 */ /* 0x000fea0003800000 */
.L_x_370:
        /* <DEDUP_REMOVED lines=11> */
.L_x_373:
[----:B------:R-:W-:Y:S05]  /*20070*/  BSYNC B1 ;  /* 0x0000000000017941 */ /* 0x000fea0003800000 */
.L_x_372:
        /* <DEDUP_REMOVED lines=8> */
.L_x_375:
[----:B------:R-:W-:Y:S05]  /*20100*/  BSYNC B1 ;  /* 0x0000000000017941 */ /* 0x000fea0003800000 */
.L_x_374:
        /* <DEDUP_REMOVED lines=11> */
.L_x_377:
[----:B------:R-:W-:Y:S05]  /*201c0*/  BSYNC B1 ;  /* 0x0000000000017941 */ /* 0x000fea0003800000 */
.L_x_376:
        /* <DEDUP_REMOVED lines=11> */
.L_x_379:
[----:B------:R-:W-:Y:S05]  /*20280*/  BSYNC B1 ;  /* 0x0000000000017941 */ /* 0x000fea0003800000 */
.L_x_378:
        /* <DEDUP_REMOVED lines=8> */
.L_x_381:
[----:B------:R-:W-:Y:S05]  /*20310*/  BSYNC B1 ;  /* 0x0000000000017941 */ /* 0x000fea0003800000 */
.L_x_380:
        /* <DEDUP_REMOVED lines=11> */
.L_x_383:
[----:B------:R-:W-:Y:S05]  /*203d0*/  BSYNC B1 ;  /* 0x0000000000017941 */ /* 0x000fea0003800000 */
.L_x_382:
        /* <DEDUP_REMOVED lines=11> */
.L_x_385:
[----:B------:R-:W-:Y:S05]  /*20490*/  BSYNC B1 ;  /* 0x0000000000017941 */ /* 0x000fea0003800000 */
.L_x_384:
        /* <DEDUP_REMOVED lines=9> */
.L_x_387:
[----:B------:R-:W-:Y:S05]  /*20530*/  BSYNC B1 ;  /* 0x0000000000017941 */ /* 0x000fea0003800000 */
.L_x_386:
        /* <DEDUP_REMOVED lines=11> */
.L_x_389:
[----:B------:R-:W-:Y:S05]  /*205f0*/  BSYNC B1 ;  /* 0x0000000000017941 */ /* 0x000fea0003800000 */
.L_x_388:
        /* <DEDUP_REMOVED lines=8> */
.L_x_391:
[----:B------:R-:W-:Y:S05]  /*20680*/  BSYNC B1 ;  /* 0x0000000000017941 */ /* 0x000fea0003800000 */
.L_x_390:
[----:B-1----:R-:W2:Y:S01]  /*20690*/  LDL.LU R21, [R1+0x754] ;  /* 0x0007540001157983 */ /* 0x002ea20000300800 */
[----:B------:R-:W-:Y:S01]  /*206a0*/  @!P3 IADD3 R216, P4, R6, UR44, RZ ;  /* 0x0000002c06d8bc10 */ /* 0x000fe2000ff9e0ff */
[----:B------:R-:W-:Y:S03]  /*206b0*/  BSSY B1, `(.L_x_392) ;  /* 0x000000b000017945 */ /* 0x000fe60003800000 */
[----:B------:R-:W-:Y:S02]  /*206c0*/  @!P3 IADD3.X R217, R7, UR43, RZ, P4, !PT ;  /* 0x0000002b07d9bc10 */ /* 0x000fe4000a7fe4ff */
[----:B------:R-:W-:-:S05]  /*206d0*/  IADD3 R230, P4, R20, 0x100, RZ ;  /* 0x0000010014e67810 */ /* 0x000fca0007f9e0ff */
[----:B------:R-:W-:Y:S02]  /*206e0*/  IMAD.X R232, RZ, RZ, UR7, P4 ;  /* 0x00000007ffe87e24 */ /* 0x000fe4000a0e06ff */
[----:B--2---:R-:W-:-:S05]  /*206f0*/  @!P2 IMAD R21, R21, R16, R3 ;  /* 0x000000101515a224 */ /* 0x004fca00078e0203 */
[----:B------:R1:W-:Y:S01]  /*20700*/  @!P2 STG.E.U8 desc[UR46][R6.64+0xa9], R21 ;  /* 0x0000a9150600a986 */ /* 0x0003e2000c10112e */
[----:B------:R-:W-:Y:S01]  /*20710*/  ISETP.LT.OR P2, PT, R0, 0xaa, !P5 ;  /* 0x000000aa0000780c */ /* 0x000fe20006f41670 */
[----:B------:R-:W-:-:S12]  /*20720*/  @P3 BRA `(.L_x_393) ;  /* 0x00000000000c3947 */ /* 0x000fd80003800000 */
[----:B------:R-:W2:Y:S02]  /*20730*/  LDG.E.U8 R2, desc[UR46][R218.64+0xa8] ;  /* 0x0000a82eda027981 */ /* 0x000ea4000c1e1100 */
[----:B--2---:R-:W-:-:S05]  /*20740*/  PRMT R3, R2, 0x8880, RZ ;  /* 0x0000888002037816 */ /* 0x004fca00000000ff */
[----:B------:R-:W-:-:S07]  /*20750*/  IMAD R3, R3, R17, RZ ;  /* 0x0000001103037224 */ /* 0x000fce00078e02ff */
.L_x_393:
[----:B------:R-:W-:Y:S05]  /*20760*/  BSYNC B1 ;  /* 0x0000000000017941 */ /* 0x000fea0003800000 */
.L_x_392:
[----:B-1----:R-:W2:Y:S01]  /*20770*/  LDL.LU R21, [R1+0x758] ;  /* 0x0007580001157983 */ /* 0x002ea20000300800 */
[-C--:B------:R-:W-:Y:S01]  /*20780*/  IMAD R232, R232, R8.reuse, RZ ;  /* 0x00000008e8e87224 */ /* 0x080fe200078e02ff */
[----:B------:R-:W-:Y:S01]  /*20790*/  @!P2 IADD3 R228, P4, R6, UR44, RZ ;  /* 0x0000002c06e4ac10 */ /* 0x000fe2000ff9e0ff */
[C---:B------:R-:W-:Y:S01]  /*207a0*/  IMAD.WIDE.U32 R226, R230.reuse, R8, R4 ;  /* 0x00000008e6e27225 */ /* 0x040fe200078e0004 */
[----:B------:R-:W-:Y:S02]  /*207b0*/  BSSY B1, `(.L_x_394) ;  /* 0x000000b000017945 */ /* 0x000fe40003800000 */
[----:B------:R-:W-:Y:S01]  /*207c0*/  @!P2 IADD3.X R229, R7, UR43, RZ, P4, !PT ;  /* 0x0000002b07e5ac10 */ /* 0x000fe2000a7fe4ff */
[----:B------:R-:W-:Y:S02]  /*207d0*/  IMAD R232, R230, R9, R232 ;  /* 0x00000009e6e87224 */ /* 0x000fe400078e02e8 */
[----:B--2---:R-:W-:-:S05]  /*207e0*/  @!P3 IMAD R21, R21, R16, R3 ;  /* 0x000000101515b224 */ /* 0x004fca00078e0203 */
[----:B------:R1:W-:Y:S02]  /*207f0*/  @!P3 STG.E.U8 desc[UR46][R216.64+0xa8], R21 ;  /* 0x0000a815d800b986 */ /* 0x0003e4000c10112e */
[----:B-1----:R-:W-:Y:S01]  /*20800*/  IADD3 R216, P3, P4, R22, R14, R226 ;  /* 0x0000000e16d87210 */ /* 0x002fe20007c7e0e2 */
[----:B------:R-:W-:Y:S01]  /*20810*/  IMAD.IADD R226, R232, 0x1, R227 ;  /* 0x00000001e8e27824 */ /* 0x000fe200078e02e3 */
[----:B------:R-:W-:Y:S11]  /*20820*/  @P2 BRA `(.L_x_395) ;  /* 0x00000000000c2947 */ /* 0x000ff60003800000 */
[----:B------:R-:W2:Y:S02]  /*20830*/  LDG.E.U8 R2, desc[UR46][R218.64+0xa9] ;  /* 0x0000a92eda027981 */ /* 0x000ea4000c1e1100 */
[----:B--2---:R-:W-:-:S05]  /*20840*/  PRMT R3, R2, 0x8880, RZ ;  /* 0x0000888002037816 */ /* 0x004fca00000000ff */
[----:B------:R-:W-:-:S07]  /*20850*/  IMAD R3, R3, R17, RZ ;  /* 0x0000001103037224 */ /* 0x000fce00078e02ff */
.L_x_395:
[----:B------:R-:W-:Y:S05]  /*20860*/  BSYNC B1 ;  /* 0x0000000000017941 */ /* 0x000fea0003800000 */
.L_x_394:
[----:B------:R-:W2:Y:S01]  /*20870*/  LDL.LU R21, [R1+0x75c] ;  /* 0x00075c0001157983 */ /* 0x000ea20000300800 */
[----:B------:R-:W-:Y:S01]  /*20880*/  IADD3.X R217, R13, R15, R226, P3, P4 ;  /* 0x0000000f0dd97210 */ /* 0x000fe20001fe84e2 */
[----:B------:R-:W-:Y:S01]  /*20890*/  BSSY B1, `(.L_x_396) ;  /* 0x000000a000017945 */ /* 0x000fe20003800000 */
[C---:B------:R-:W-:Y:S02]  /*208a0*/  ISETP.LT.OR P3, PT, R0.reuse, 0xb1, !P6 ;  /* 0x000000b10000780c */ /* 0x040fe40007761670 */
        /* <DEDUP_REMOVED lines=8> */
.L_x_397:
[----:B------:R-:W-:Y:S05]  /*20930*/  BSYNC B1 ;  /* 0x0000000000017941 */ /* 0x000fea0003800000 */
.L_x_396:
        /* <DEDUP_REMOVED lines=8> */
.L_x_399:
[----:B------:R-:W-:Y:S05]  /*209c0*/  BSYNC B1 ;  /* 0x0000000000017941 */ /* 0x000fea0003800000 */
.L_x_398:
        /* <DEDUP_REMOVED lines=13> */
.L_x_401:
[----:B------:R-:W-:Y:S05]  /*20aa0*/  BSYNC B1 ;  /* 0x0000000000017941 */ /* 0x000fea0003800000 */
.L_x_400:
[----:B------:R-:W1:Y:S01]  /*20ab0*/  LDL.LU R20, [R1+0x768] ;  /* 0x0007680001147983 */ /* 0x000e620000300800 */
[-C--:B------:R-:W-:Y:S01]  /*20ac0*/  IMAD R23, R228, R8.reuse, RZ ;  /* 0x00000008e4177224 */ /* 0x080fe200078e02ff */
[----:B------:R-:W-:Y:S01]  /*20ad0*/  BSSY B1, `(.L_x_402) ;  /* 0x000000d000017945 */ /* 0x000fe20003800000 */
[----:B------:R-:W-:-:S04]  /*20ae0*/  IMAD.WIDE.U32 R4, R231, R8, R4 ;  /* 0x00000008e7047225 */ /* 0x000fc800078e0004 */
[----:B------:R-:W-:-:S04]  /*20af0*/  IMAD R233, R231, R9, R23 ;  /* 0x00000009e7e97224 */ /* 0x000fc800078e0217 */
[----:B------:R-:W-:Y:S02]  /*20b00*/  IMAD.IADD R5, R233, 0x1, R5 ;  /* 0x00000001e9057824 */ /* 0x000fe400078e0205 */
[----:B-1----:R-:W-:Y:S01]  /*20b10*/  @!P2 IMAD R21, R20, R16, R3 ;  /* 0x000000101415a224 */ /* 0x002fe200078e0203 */
[----:B------:R-:W-:-:S04]  /*20b20*/  @!P4 IADD3 R20, P3, R6, UR44, RZ ;  /* 0x0000002c0614cc10 */ /* 0x000fc8000ff7e0ff */
[----:B------:R1:W-:Y:S02]  /*20b30*/  @!P2 STG.E.U8 desc[UR46][R226.64+0xb0], R21 ;  /* 0x0000b015e200a986 */ /* 0x0003e4000c10112e */
[----:B-1----:R-:W-:Y:S02]  /*20b40*/  @!P4 IADD3.X R21, R7, UR43, RZ, P3, !PT ;  /* 0x0000002b0715cc10 */ /* 0x002fe40009ffe4ff */
[----:B------:R-:W-:Y:S01]  /*20b50*/  IADD3 R22, P2, P3, R22, R14, R4 ;  /* 0x0000000e16167210 */ /* 0x000fe20007b5e004 */
[----:B------:R-:W-:-:S12]  /*20b60*/  @P4 BRA `(.L_x_403) ;  /* 0x00000000000c4947 */ /* 0x000fd80003800000 */
[----:B------:R-:W2:Y:S02]  /*20b70*/  LDG.E.U8 R2, desc[UR46][R218.64+0xb1] ;  /* 0x0000b12eda027981 */ /* 0x000ea4000c1e1100 */
[----:B--2---:R-:W-:-:S05]  /*20b80*/  PRMT R3, R2, 0x8880, RZ ;  /* 0x0000888002037816 */ /* 0x004fca00000000ff */
[----:B------:R-:W-:-:S07]  /*20b90*/  IMAD R3, R3, R17, RZ ;  /* 0x0000001103037224 */ /* 0x000fce00078e02ff */
.L_x_403:
[----:B------:R-:W-:Y:S05]  /*20ba0*/  BSYNC B1 ;  /* 0x0000000000017941 */ /* 0x000fea0003800000 */
.L_x_402:
        /* <DEDUP_REMOVED lines=12> */
.L_x_405:
[----:B------:R-:W-:Y:S05]  /*20c70*/  BSYNC B1 ;  /* 0x0000000000017941 */ /* 0x000fea0003800000 */
.L_x_404:
        /* <DEDUP_REMOVED lines=10> */
.L_x_407:
[----:B------:R-:W-:Y:S05]  /*20d20*/  BSYNC B1 ;  /* 0x0000000000017941 */ /* 0x000fea0003800000 */
.L_x_406:
[----:B-1----:R-:W2:Y:S01]  /*20d30*/  LDL.LU R4, [R1+0x774] ;  /* 0x0007740001047983 */ /* 0x002ea20000300800 */
[----:B------:R-:W-:Y:S01]  /*20d40*/  @!P2 IMAD.MOV.U32 R5, RZ, RZ, R7 ;  /* 0x000000ffff05a224 */ /* 0x000fe200078e0007 */
[----:B------:R-:W-:Y:S01]  /*20d50*/  BSSY B1, `(.L_x_408) ;  /* 0x000000b000017945 */ /* 0x000fe20003800000 */
[----:B------:R-:W-:Y:S01]  /*20d60*/  ISETP.LT.OR P3, PT, R0, 0xba, !P5 ;  /* 0x000000ba0000780c */ /* 0x000fe20006f61670 */
[----:B--2---:R-:W-:Y:S02]  /*20d70*/  @!P2 IMAD R9, R4, R16, R3 ;  /* 0x000000100409a224 */ /* 0x004fe400078e0203 */
[----:B------:R-:W-:-:S05]  /*20d80*/  @!P2 IMAD.MOV.U32 R4, RZ, RZ, R6 ;  /* 0x000000ffff04a224 */ /* 0x000fca00078e0006 */
[----:B------:R1:W-:Y:S02]  /*20d90*/  @!P2 STG.E.U8 desc[UR46][R4.64+0xb9], R9 ;  /* 0x0000b9090400a986 */ /* 0x0003e4000c10112e */
[----:B-1----:R-:W-:-:S04]  /*20da0*/  @!P4 IADD3 R4, P2, R6, UR44, RZ ;  /* 0x0000002c0604cc10 */ /* 0x002fc8000ff5e0ff */
[----:B------:R-:W-:Y:S01]  /*20db0*/  @!P4 IADD3.X R5, R7, UR43, RZ, P2, !PT ;  /* 0x0000002b0705cc10 */ /* 0x000fe200097fe4ff */
[----:B------:R-:W-:Y:S08]  /*20dc0*/  @P4 BRA `(.L_x_409) ;  /* 0x00000000000c4947 */ /* 0x000ff00003800000 */
[----:B------:R-:W2:Y:S02]  /*20dd0*/  LDG.E.U8 R2, desc[UR46][R218.64+0xb8] ;  /* 0x0000b82eda027981 */ /* 0x000ea4000c1e1100 */
[----:B--2---:R-:W-:-:S05]  /*20de0*/  PRMT R3, R2, 0x8880, RZ ;  /* 0x0000888002037816 */ /* 0x004fca00000000ff */
[----:B------:R-:W-:-:S07]  /*20df0*/  IMAD R3, R3, R17, RZ ;  /* 0x0000001103037224 */ /* 0x000fce00078e02ff */
.L_x_409:
[----:B------:R-:W-:Y:S05]  /*20e00*/  BSYNC B1 ;  /* 0x0000000000017941 */ /* 0x000fea0003800000 */
.L_x_408:
[----:B------:R-:W2:Y:S01]  /*20e10*/  LDL.LU R9, [R1+0x778] ;  /* 0x0007780001097983 */ /* 0x000ea20000300800 */
[----:B------:R-:W-:Y:S01]  /*20e20*/  BSSY B1, `(.L_x_410) ;  /* 0x000000a000017945 */ /* 0x000fe20003800000 */
[----:B------:R-:W-:Y:S01]  /*20e30*/  ISETP.GE.AND P2, PT, R19, 0x101, PT ;  /* 0x000001011300780c */ /* 0x000fe20003f46270 */
        /* <DEDUP_REMOVED lines=8> */
.L_x_411:
[----:B------:R-:W-:Y:S05]  /*20ec0*/  BSYNC B1 ;  /* 0x0000000000017941 */ /* 0x000fea0003800000 */
.L_x_410:
[----:B-1----:R-:W2:Y:S01]  /*20ed0*/  LDL.LU R4, [R1+0x77c] ;  /* 0x00077c0001047983 */ /* 0x002ea20000300800 */
[----:B------:R-:W-:-:S03]  /*20ee0*/  ISETP.LT.OR P4, PT, R0, 0x1, !P2 ;  /* 0x000000010000780c */ /* 0x000fc60005781670 */
[----:B------:R-:W3:Y:S01]  /*20ef0*/  LDL.LU R226, [R1+0x480] ;  /* 0x0004800001e27983 */ /* 0x000ee20000300800 */
[----:B--2---:R-:W-:Y:S02]  /*20f00*/  @!P3 IMAD R9, R4, R16, R3 ;  /* 0x000000100409b224 */ /* 0x004fe400078e0203 */
[----:B------:R-:W-:-:S03]  /*20f10*/  IMAD.WIDE.U32 R4, R230, R8, R12 ;  /* 0x00000008e6047225 */ /* 0x000fc600078e000c */
[----:B------:R1:W-:Y:S02]  /*20f20*/  @!P3 STG.E.U8 desc[UR46][R20.64+0xb9], R9 ;  /* 0x0000b9091400b986 */ /* 0x0003e4000c10112e */
[----:B-1----:R-:W-:-:S04]  /*20f30*/  IADD3 R20, P3, R4, R14, RZ ;  /* 0x0000000e04147210 */ /* 0x002fc80007f7e0ff */
[----:B------:R-:W-:-:S05]  /*20f40*/  IADD3.X R21, R15, R5, R232, P3, !PT ;  /* 0x000000050f157210 */ /* 0x000fca0001ffe4e8 */
[----:B------:R-:W2:Y:S01]  /*20f50*/  @!P4 LDG.E.U8 R2, desc[UR46][R20.64] ;  /* 0x0000002e1402c981 */ /* 0x000ea2000c1e1100 */
[----:B------:R-:W-:Y:S01]  /*20f60*/  IMAD.U32 R9, RZ, RZ, UR10 ;  /* 0x0000000aff097e24 */ /* 0x000fe2000f8e00ff */
[----:B------:R-:W-:Y:S01]  /*20f70*/  USHF.L.U64.HI UR4, UR10, 0x8, UR11 ;  /* 0x000000080a047899 */ /* 0x000fe2000801020b */
[----:B------:R-:W-:Y:S01]  /*20f80*/  BSSY B1, `(.L_x_412) ;  /* 0x000000d000017945 */ /* 0x000fe20003800000 */
[----:B--2---:R-:W-:-:S05]  /*20f90*/  @!P4 PRMT R4, R2, 0x8880, RZ ;  /* 0x000088800204c816 */ /* 0x004fca00000000ff */
[----:B------:R-:W-:Y:S01]  /*20fa0*/  @!P4 IMAD.MOV.U32 R5, RZ, RZ, R4 ;  /* 0x000000ffff05c224 */ /* 0x000fe200078e0004 */
[----:B------:R-:W-:-:S03]  /*20fb0*/  LEA R4, P3, R9, R10, 0x8 ;  /* 0x0000000a09047211 */ /* 0x000fc600078640ff */
[----:B------:R-:W-:Y:S01]  /*20fc0*/  @!P4 IMAD R3, R5, R17, RZ ;  /* 0x000000110503c224 */ /* 0x000fe200078e02ff */
[----:B------:R-:W-:Y:S02]  /*20fd0*/  IADD3.X R5, R11, UR4, RZ, P3, !PT ;  /* 0x000000040b057c10 */ /* 0x000fe40009ffe4ff */
[----:B------:R-:W-:Y:S01]  /*20fe0*/  ISETP.LT.OR P3, PT, R0, 0x2, !P2 ;  /* 0x000000020000780c */ /* 0x000fe20005761670 */
[----:B---3--:R-:W-:-:S05]  /*20ff0*/  @!P4 IMAD R9, R226, R16, R3 ;  /* 0x00000010e209c224 */ /* 0x008fca00078e0203 */
[----:B------:R1:W-:Y:S07]  /*21000*/  @!P4 STG.E.U8 desc[UR46][R4.64], R9 ;  /* 0x000000090400c986 */ /* 0x0003ee000c10112e */
[----:B------:R-:W-:Y:S05]  /*21010*/  @P3 BRA `(.L_x_413) ;  /* 0x00000000000c3947 */ /* 0x000fea0003800000 */
[----:B------:R-:W2:Y:S02]  /*21020*/  LDG.E.U8 R2, desc[UR46][R20.64+0x1] ;  /* 0x0000012e14027981 */ /* 0x000ea4000c1e1100 */
[----:B--2---:R-:W-:-:S05]  /*21030*/  PRMT R3, R2, 0x8880, RZ ;  /* 0x0000888002037816 */ /* 0x004fca00000000ff */
[----:B------:R-:W-:-:S07]  /*21040*/  IMAD R3, R3, R17, RZ ;  /* 0x0000001103037224 */ /* 0x000fce00078e02ff */
.L_x_413:
[----:B------:R-:W-:Y:S05]  /*21050*/  BSYNC B1 ;  /* 0x0000000000017941 */ /* 0x000fea0003800000 */
.L_x_412:
[----:B-1----:R-:W2:Y:S01]  /*21060*/  LDL.LU R9, [R1+0x484] ;  /* 0x0004840001097983 */ /* 0x002ea20000300800 */
[----:B------:R-:W-:Y:S01]  /*21070*/  ISETP.GE.AND P6, PT, R19, 0x109, PT ;  /* 0x000001091300780c */ /* 0x000fe20003fc6270 */
[----:B------:R-:W-:Y:S01]  /*21080*/  BSSY B1, `(.L_x_414) ;  /* 0x000000c000017945 */ /* 0x000fe20003800000 */
[----:B------:R-:W-:-:S11]  /*21090*/  LOP3.LUT R18, R18, 0xfffffffd, RZ, 0xc0, !PT ;  /* 0xfffffffd12127812 */ /* 0x000fd600078ec0ff */
[----:B------:R-:W-:Y:S01]  /*210a0*/  @P6 LOP3.LUT R18, R18, 0x2, RZ, 0xfc, !PT ;  /* 0x0000000212126812 */ /* 0x000fe200078efcff */
[----:B--2---:R-:W-:-:S05]  /*210b0*/  @!P3 IMAD R9, R9, R16, R3 ;  /* 0x000000100909b224 */ /* 0x004fca00078e0203 */
[----:B------:R1:W-:Y:S01]  /*210c0*/  @!P3 STG.E.U8 desc[UR46][R4.64+0x1], R9 ;  /* 0x000001090400b986 */ /* 0x0003e2000c10112e */
[----:B------:R-:W-:-:S13]  /*210d0*/  ISETP.LT.OR P3, PT, R0, 0x1, !P6 ;  /* 0x000000010000780c */ /* 0x000fda0007761670 */
[----:B------:R-:W-:-:S04]  /*210e0*/  @!P3 IADD3 R228, P4, R4, UR44, RZ ;  /* 0x0000002c04e4bc10 */ /* 0x000fc8000ff9e0ff */
[----:B------:R-:W-:Y:S01]  /*210f0*/  @!P3 IADD3.X R229, R5, UR43, RZ, P4, !PT ;  /* 0x0000002b05e5bc10 */ /* 0x000fe2000a7fe4ff */
[----:B-1----:R-:W-:Y:S08]  /*21100*/  @P3 BRA `(.L_x_415) ;  /* 0x00000000000c3947 */ /* 0x002ff00003800000 */
[----:B------:R-:W2:Y:S02]  /*21110*/  LDG.E.U8 R2, desc[UR46][R216.64] ;  /* 0x0000002ed8027981 */ /* 0x000ea4000c1e1100 */
[----:B--2---:R-:W-:-:S05]  /*21120*/  PRMT R3, R2, 0x8880, RZ ;  /* 0x0000888002037816 */ /* 0x004fca00000000ff */
[----:B------:R-:W-:-:S07]  /*21130*/  IMAD R3, R3, R17, RZ ;  /* 0x0000001103037224 */ /* 0x000fce00078e02ff */
.L_x_415:
[----:B------:R-:W-:Y:S05]  /*21140*/  BSYNC B1 ;  /* 0x0000000000017941 */ /* 0x000fea0003800000 */
.L_x_414:
[----:B------:R-:W2:Y:S01]  /*21150*/  LDL.LU R9, [R1+0x488] ;  /* 0x0004880001097983 */ /* 0x000ea20000300800 */
[----:B------:R-:W-:Y:S01]  /*21160*/  ISETP.LT.OR P4, PT, R0, 0x2, !P6 ;  /* 0x000000020000780c */ /* 0x000fe20007781670 */
[----:B------:R-:W-:-:S12]  /*21170*/  BSSY B1, `(.L_x_416) ;  /* 0x0000009000017945 */ /* 0x000fd80003800000 */
[----:B------:R-:W-:-:S04]  /*21180*/  @!P4 IADD3 R226, P5, R4, UR44, RZ ;  /* 0x0000002c04e2cc10 */ /* 0x000fc8000ffbe0ff */
[----:B------:R-:W-:Y:S01]  /*21190*/  @!P4 IADD3.X R227, R5, UR43, RZ, P5, !PT ;  /* 0x0000002b05e3cc10 */ /* 0x000fe2000affe4ff */
[----:B--2---:R-:W-:-:S05]  /*211a0*/  @!P3 IMAD R9, R9, R16, R3 ;  /* 0x000000100909b224 */ /* 0x004fca00078e0203 */
[----:B------:R1:W-:Y:S01]  /*211b0*/  @!P3 STG.E.U8 desc[UR46][R228.64], R9 ;  /* 0x00000009e400b986 */ /* 0x0003e2000c10112e */
[----:B------:R-:W-:Y:S05]  /*211c0*/  @P4 BRA `(.L_x_417) ;  /* 0x00000000000c4947 */ /* 0x000fea0003800000 */
[----:B------:R-:W2:Y:S02]  /*211d0*/  LDG.E.U8 R2, desc[UR46][R216.64+0x1] ;  /* 0x0000012ed8027981 */ /* 0x000ea4000c1e1100 */
[----:B--2---:R-:W-:-:S05]  /*211e0*/  PRMT R3, R2, 0x8880, RZ ;  /* 0x0000888002037816 */ /* 0x004fca00000000ff */
[----:B------:R-:W-:-:S07]  /*211f0*/  IMAD R3, R3, R17, RZ ;  /* 0x0000001103037224 */ /* 0x000fce00078e02ff */
.L_x_417:
[----:B------:R-:W-:Y:S05]  /*21200*/  BSYNC B1 ;  /* 0x0000000000017941 */ /* 0x000fea0003800000 */
.L_x_416:
[----:B-1----:R-:W2:Y:S01]  /*21210*/  LDL.LU R9, [R1+0x48c] ;  /* 0x00048c0001097983 */ /* 0x002ea20000300800 */
[----:B------:R-:W-:Y:S01]  /*21220*/  ISETP.LT.OR P3, PT, R0, 0x9, !P2 ;  /* 0x000000090000780c */ /* 0x000fe20005761670 */
[----:B------:R-:W-:Y:S01]  /*21230*/  BSSY B1, `(.L_x_418) ;  /* 0x0000007000017945 */ /* 0x000fe20003800000 */
[----:B--2---:R-:W-:-:S05]  /*21240*/  @!P4 IMAD R9, R9, R16, R3 ;  /* 0x000000100909c224 */ /* 0x004fca00078e0203 */
[----:B------:R1:W-:Y:S06]  /*21250*/  @!P4 STG.E.U8 desc[UR46][R226.64+0x1], R9 ;  /* 0x00000109e200c986 */ /* 0x0003ec000c10112e */
[----:B------:R-:W-:Y:S05]  /*21260*/  @P3 BRA `(.L_x_419) ;  /* 0x00000000000c3947 */ /* 0x000fea0003800000 */
[----:B------:R-:W2:Y:S02]  /*21270*/  LDG.E.U8 R2, desc[UR46][R20.64+0x8] ;  /* 0x0000082e14027981 */ /* 0x000ea4000c1e1100 */
[----:B--2---:R-:W-:-:S05]  /*21280*/  PRMT R3, R2, 0x8880, RZ ;  /* 0x0000888002037816 */ /* 0x004fca00000000ff */
[----:B------:R-:W-:-:S07]  /*21290*/  IMAD R3, R3, R17, RZ ;  /* 0x0000001103037224 */ /* 0x000fce00078e02ff */
.L_x_419:
[----:B------:R-:W-:Y:S05]  /*212a0*/  BSYNC B1 ;  /* 0x0000000000017941 */ /* 0x000fea0003800000 */
.L_x_418:
        /* <DEDUP_REMOVED lines=9> */
.L_x_421:
[----:B------:R-:W-:Y:S05]  /*21340*/  BSYNC B1 ;  /* 0x0000000000017941 */ /* 0x000fea0003800000 */
.L_x_420:
[----:B-1----:R-:W2:Y:S01]  /*21350*/  LDL.LU R9, [R1+0x494] ;  /* 0x0004940001097983 */ /* 0x002ea20000300800 */
        /* <DEDUP_REMOVED lines=10> */
.L_x_423:
[----:B------:R-:W-:Y:S05]  /*21400*/  BSYNC B1 ;  /* 0x0000000000017941 */ /* 0x000fea0003800000 */
.L_x_422:
        /* <DEDUP_REMOVED lines=11> */
.L_x_425:
[----:B------:R-:W-:Y:S05]  /*214c0*/  BSYNC B1 ;  /* 0x0000000000017941 */ /* 0x000fea0003800000 */
.L_x_424:
        /* <DEDUP_REMOVED lines=9> */
.L_x_427:
[----:B------:R-:W-:Y:S05]  /*21560*/  BSYNC B1 ;  /* 0x0000000000017941 */ /* 0x000fea0003800000 */
.L_x_426:
        /* <DEDUP_REMOVED lines=9> */
.L_x_429:
[----:B------:R-:W-:Y:S05]  /*21600*/  BSYNC B1 ;  /* 0x0000000000017941 */ /* 0x000fea0003800000 */
.L_x_428:
        /* <DEDUP_REMOVED lines=11> */
.L_x_431:
[----:B------:R-:W-:Y:S05]  /*216c0*/  BSYNC B1 ;  /* 0x0000000000017941 */ /* 0x000fea0003800000 */
.L_x_430:
        /* <DEDUP_REMOVED lines=11> */
.L_x_433:
[----:B------:R-:W-:Y:S05]  /*21780*/  BSYNC B1 ;  /* 0x0000000000017941 */ /* 0x000fea0003800000 */
.L_x_432:
        /* <DEDUP_REMOVED lines=9> */
.L_x_435:
[----:B------:R-:W-:Y:S05]  /*21820*/  BSYNC B1 ;  /* 0x0000000000017941 */ /* 0x000fea0003800000 */
.L_x_434:
        /* <DEDUP_REMOVED lines=9> */
.L_x_437:
[----:B------:R-:W-:Y:S05]  /*218c0*/  BSYNC B1 ;  /* 0x0000000000017941 */ /* 0x000fea0003800000 */
.L_x_436:
        /* <DEDUP_REMOVED lines=11> */
.L_x_439:
[----:B------:R-:W-:Y:S05]  /*21980*/  BSYNC B1 ;  /* 0x0000000000017941 */ /* 0x000fea0003800000 */
.L_x_438:
        /* <DEDUP_REMOVED lines=11> */
.L_x_441:
[----:B------:R-:W-:Y:S05]  /*21a40*/  BSYNC B1 ;  /* 0x0000000000017941 */ /* 0x000fea0003800000 */
.L_x_440:
        /* <DEDUP_REMOVED lines=9> */
.L_x_443:
[----:B------:R-:W-:Y:S05]  /*21ae0*/  BSYNC B1 ;  /* 0x0000000000017941 */ /* 0x000fea0003800000 */
.L_x_442:
        /* <DEDUP_REMOVED lines=9> */
.L_x_445:
[----:B------:R-:W-:Y:S05]  /*21b80*/  BSYNC B1 ;  /* 0x0000000000017941 */ /* 0x000fea0003800000 */
.L_x_444:
        /* <DEDUP_REMOVED lines=11> */
.L_x_447:
[----:B------:R-:W-:Y:S05]  /*21c40*/  BSYNC B1 ;  /* 0x0000000000017941 */ /* 0x000fea0003800000 */
.L_x_446:
        /* <DEDUP_REMOVED lines=11> */
.L_x_449:
[----:B------:R-:W-:Y:S05]  /*21d00*/  BSYNC B1 ;  /* 0x0000000000017941 */ /* 0x000fea0003800000 */
.L_x_448:
        /* <DEDUP_REMOVED lines=9> */
.L_x_451:
[----:B------:R-:W-:Y:S05]  /*21da0*/  BSYNC B1 ;  /* 0x0000000000017941 */ /* 0x000fea0003800000 */
.L_x_450:
        /* <DEDUP_REMOVED lines=9> */
.L_x_453:
[----:B------:R-:W-:Y:S05]  /*21e40*/  BSYNC B1 ;  /* 0x0000000000017941 */ /* 0x000fea0003800000 */
.L_x_452:
        /* <DEDUP_REMOVED lines=11> */
.L_x_455:
[----:B------:R-:W-:Y:S05]  /*21f00*/  BSYNC B1 ;  /* 0x0000000000017941 */ /* 0x000fea0003800000 */
.L_x_454:
        /* <DEDUP_REMOVED lines=11> */
.L_x_457:
[----:B------:R-:W-:Y:S05]  /*21fc0*/  BSYNC B1 ;  /* 0x0000000000017941 */ /* 0x000fea0003800000 */
.L_x_456:
        /* <DEDUP_REMOVED lines=9> */
.L_x_459:
[----:B------:R-:W-:Y:S05]  /*22060*/  BSYNC B1 ;  /* 0x0000000000017941 */ /* 0x000fea0003800000 */
.L_x_458:
        /* <DEDUP_REMOVED lines=9> */
.L_x_461:
[----:B------:R-:W-:Y:S05]  /*22100*/  BSYNC B1 ;  /* 0x0000000000017941 */ /* 0x000fea0003800000 */
.L_x_460:
        /* <DEDUP_REMOVED lines=11> */
.L_x_463:
[----:B------:R-:W-:Y:S05]  /*221c0*/  BSYNC B1 ;  /* 0x0000000000017941 */ /* 0x000fea0003800000 */
.L_x_462:
        /* <DEDUP_REMOVED lines=11> */
.L_x_465:
[----:B------:R-:W-:Y:S05]  /*22280*/  BSYNC B1 ;  /* 0x0000000000017941 */ /* 0x000fea0003800000 */
.L_x_464:
        /* <DEDUP_REMOVED lines=9> */
.L_x_467:
[----:B------:R-:W-:Y:S05]  /*22320*/  BSYNC B1 ;  /* 0x0000000000017941 */ /* 0x000fea0003800000 */
.L_x_466:
        /* <DEDUP_REMOVED lines=9> */
.L_x_469:
[----:B------:R-:W-:Y:S05]  /*223c0*/  BSYNC B1 ;  /* 0x0000000000017941 */ /* 0x000fea0003800000 */
.L_x_468:
        /* <DEDUP_REMOVED lines=11> */
.L_x_471:
[----:B------:R-:W-:Y:S05]  /*22480*/  BSYNC B1 ;  /* 0x0000000000017941 */ /* 0x000fea0003800000 */
.L_x_470:
        /* <DEDUP_REMOVED lines=11> */
.L_x_473:
[----:B------:R-:W-:Y:S05]  /*22540*/  BSYNC B1 ;  /* 0x0000000000017941 */ /* 0x000fea0003800000 */
.L_x_472:
        /* <DEDUP_REMOVED lines=9> */
.L_x_475:
[----:B------:R-:W-:Y:S05]  /*225e0*/  BSYNC B1 ;  /* 0x0000000000017941 */ /* 0x000fea0003800000 */
.L_x_474:
        /* <DEDUP_REMOVED lines=9> */
.L_x_477:
[----:B------:R-:W-:Y:S05]  /*22680*/  BSYNC B1 ;  /* 0x0000000000017941 */ /* 0x000fea0003800000 */
.L_x_476:
        /* <DEDUP_REMOVED lines=11> */
.L_x_479:
[----:B------:R-:W-:Y:S05]  /*22740*/  BSYNC B1 ;  /* 0x0000000000017941 */ /* 0x000fea0003800000 */
.L_x_478:
        /* <DEDUP_REMOVED lines=11> */
.L_x_481:
[----:B------:R-:W-:Y:S05]  /*22800*/  BSYNC B1 ;  /* 0x0000000000017941 */ /* 0x000fea0003800000 */
.L_x_480:
        /* <DEDUP_REMOVED lines=9> */
.L_x_483:
[----:B------:R-:W-:Y:S05]  /*228a0*/  BSYNC B1 ;  /* 0x0000000000017941 */ /* 0x000fea0003800000 */
.L_x_482:
        /* <DEDUP_REMOVED lines=9> */
.L_x_485:
[----:B------:R-:W-:Y:S05]  /*22940*/  BSYNC B1 ;  /* 0x0000000000017941 */ /* 0x000fea0003800000 */
.L_x_484:
        /* <DEDUP_REMOVED lines=11> */
.L_x_487:
[----:B------:R-:W-:Y:S05]  /*22a00*/  BSYNC B1 ;  /* 0x0000000000017941 */ /* 0x000fea0003800000 */
.L_x_486:
        /* <DEDUP_REMOVED lines=11> */
.L_x_489:
[----:B------:R-:W-:Y:S05]  /*22ac0*/  BSYNC B1 ;  /* 0x0000000000017941 */ /* 0x000fea0003800000 */
.L_x_488:
        /* <DEDUP_REMOVED lines=9> */
.L_x_491:
[----:B------:R-:W-:Y:S05]  /*22b60*/  BSYNC B1 ;  /* 0x0000000000017941 */ /* 0x000fea0003800000 */
.L_x_490:
        /* <DEDUP_REMOVED lines=9> */
.L_x_493:
[----:B------:R-:W-:Y:S05]  /*22c00*/  BSYNC B1 ;  /* 0x0000000000017941 */ /* 0x000fea0003800000 */
.L_x_492:
        /* <DEDUP_REMOVED lines=11> */
.L_x_495:
[----:B------:R-:W-:Y:S05]  /*22cc0*/  BSYNC B1 ;  /* 0x0000000000017941 */ /* 0x000fea0003800000 */
.L_x_494:
        /* <DEDUP_REMOVED lines=11> */
.L_x_497:
[----:B------:R-:W-:Y:S05]  /*22d80*/  BSYNC B1 ;  /* 0x0000000000017941 */ /* 0x000fea0003800000 */
.L_x_496:
        /* <DEDUP_REMOVED lines=9> */
.L_x_499:
[----:B------:R-:W-:Y:S05]  /*22e20*/  BSYNC B1 ;  /* 0x0000000000017941 */ /* 0x000fea0003800000 */
.L_x_498:
        /* <DEDUP_REMOVED lines=9> */
.L_x_501:
[----:B------:R-:W-:Y:S05]  /*22ec0*/  BSYNC B1 ;  /* 0x0000000000017941 */ /* 0x000fea0003800000 */
.L_x_500:
        /* <DEDUP_REMOVED lines=11> */
.L_x_503:
[----:B------:R-:W-:Y:S05]  /*22f80*/  BSYNC B1 ;  /* 0x0000000000017941 */ /* 0x000fea0003800000 */
.L_x_502:
        /* <DEDUP_REMOVED lines=11> */
.L_x_505:
[----:B------:R-:W-:Y:S05]  /*23040*/  BSYNC B1 ;  /* 0x0000000000017941 */ /* 0x000fea0003800000 */
.L_x_504:
        /* <DEDUP_REMOVED lines=9> */
.L_x_507:
[----:B------:R-:W-:Y:S05]  /*230e0*/  BSYNC B1 ;  /* 0x0000000000017941 */ /* 0x000fea0003800000 */
.L_x_506:
        /* <DEDUP_REMOVED lines=9> */
.L_x_509:
[----:B------:R-:W-:Y:S05]  /*23180*/  BSYNC B1 ;  /* 0x0000000000017941 */ /* 0x000fea0003800000 */
.L_x_508:
        /* <DEDUP_REMOVED lines=11> */
.L_x_511:
[----:B------:R-:W-:Y:S05]  /*23240*/  BSYNC B1 ;  /* 0x0000000000017941 */ /* 0x000fea0003800000 */
.L_x_510:
        /* <DEDUP_REMOVED lines=11> */
.L_x_513:
[----:B------:R-:W-:Y:S05]  /*23300*/  BSYNC B1 ;  /* 0x0000000000017941 */ /* 0x000fea0003800000 */
.L_x_512:
        /* <DEDUP_REMOVED lines=9> */
.L_x_515:
[----:B------:R-:W-:Y:S05]  /*233a0*/  BSYNC B1 ;  /* 0x0000000000017941 */ /* 0x000fea0003800000 */
.L_x_514:
        /* <DEDUP_REMOVED lines=9> */
.L_x_517:
[----:B------:R-:W-:Y:S05]  /*23440*/  BSYNC B1 ;  /* 0x0000000000017941 */ /* 0x000fea0003800000 */
.L_x_516:
        /* <DEDUP_REMOVED lines=11> */
.L_x_519:
[----:B------:R-:W-:Y:S05]  /*23500*/  BSYNC B1 ;  /* 0x0000000000017941 */ /* 0x000fea0003800000 */
.L_x_518:
        /* <DEDUP_REMOVED lines=11> */
.L_x_521:
[----:B------:R-:W-:Y:S05]  /*235c0*/  BSYNC B1 ;  /* 0x0000000000017941 */ /* 0x000fea0003800000 */
.L_x_520:
        /* <DEDUP_REMOVED lines=9> */
.L_x_523:
[----:B------:R-:W-:Y:S05]  /*23660*/  BSYNC B1 ;  /* 0x0000000000017941 */ /* 0x000fea0003800000 */
.L_x_522:
        /* <DEDUP_REMOVED lines=9> */
.L_x_525:
[----:B------:R-:W-:Y:S05]  /*23700*/  BSYNC B1 ;  /* 0x0000000000017941 */ /* 0x000fea0003800000 */
.L_x_524:
        /* <DEDUP_REMOVED lines=11> */
.L_x_527:
[----:B------:R-:W-:Y:S05]  /*237c0*/  BSYNC B1 ;  /* 0x0000000000017941 */ /* 0x000fea0003800000 */
.L_x_526:
        /* <DEDUP_REMOVED lines=11> */
.L_x_529:
[----:B------:R-:W-:Y:S05]  /*23880*/  BSYNC B1 ;  /* 0x0000000000017941 */ /* 0x000fea0003800000 */
.L_x_528:
        /* <DEDUP_REMOVED lines=9> */
.L_x_531:
[----:B------:R-:W-:Y:S05]  /*23920*/  BSYNC B1 ;  /* 0x0000000000017941 */ /* 0x000fea0003800000 */
.L_x_530:
        /* <DEDUP_REMOVED lines=9> */
.L_x_533:
[----:B------:R-:W-:Y:S05]  /*239c0*/  BSYNC B1 ;  /* 0x0000000000017941 */ /* 0x000fea0003800000 */
.L_x_532:
        /* <DEDUP_REMOVED lines=11> */
.L_x_535:
[----:B------:R-:W-:Y:S05]  /*23a80*/  BSYNC B1 ;  /* 0x0000000000017941 */ /* 0x000fea0003800000 */
.L_x_534:
        /* <DEDUP_REMOVED lines=11> */
.L_x_537:
[----:B------:R-:W-:Y:S05]  /*23b40*/  BSYNC B1 ;  /* 0x0000000000017941 */ /* 0x000fea0003800000 */
.L_x_536:
        /* <DEDUP_REMOVED lines=9> */
.L_x_539:
[----:B------:R-:W-:Y:S05]  /*23be0*/  BSYNC B1 ;  /* 0x0000000000017941 */ /* 0x000fea0003800000 */
.L_x_538:
        /* <DEDUP_REMOVED lines=9> */
.L_x_541:
[----:B------:R-:W-:Y:S05]  /*23c80*/  BSYNC B1 ;  /* 0x0000000000017941 */ /* 0x000fea0003800000 */
.L_x_540:
        /* <DEDUP_REMOVED lines=11> */
.L_x_543:
[----:B------:R-:W-:Y:S05]  /*23d40*/  BSYNC B1 ;  /* 0x0000000000017941 */ /* 0x000fea0003800000 */
.L_x_542:
        /* <DEDUP_REMOVED lines=11> */
.L_x_545:
[----:B------:R-:W-:Y:S05]  /*23e00*/  BSYNC B1 ;  /* 0x0000000000017941 */ /* 0x000fea0003800000 */
.L_x_544:
        /* <DEDUP_REMOVED lines=9> */
.L_x_547:
[----:B------:R-:W-:Y:S05]  /*23ea0*/  BSYNC B1 ;  /* 0x0000000000017941 */ /* 0x000fea0003800000 */
.L_x_546:
        /* <DEDUP_REMOVED lines=9> */
.L_x_549:
[----:B------:R-:W-:Y:S05]  /*23f40*/  BSYNC B1 ;  /* 0x0000000000017941 */ /* 0x000fea0003800000 */
.L_x_548:
        /* <DEDUP_REMOVED lines=11> */
.L_x_551:
[----:B------:R-:W-:Y:S05]  /*24000*/  BSYNC B1 ;  /* 0x0000000000017941 */ /* 0x000fea0003800000 */
.L_x_550:
        /* <DEDUP_REMOVED lines=11> */
.L_x_553:
[----:B------:R-:W-:Y:S05]  /*240c0*/  BSYNC B1 ;  /* 0x0000000000017941 */ /* 0x000fea0003800000 */
.L_x_552:
        /* <DEDUP_REMOVED lines=9> */
.L_x_555:
[----:B------:R-:W-:Y:S05]  /*24160*/  BSYNC B1 ;  /* 0x0000000000017941 */ /* 0x000fea0003800000 */
.L_x_554:
        /* <DEDUP_REMOVED lines=9> */
.L_x_557:
[----:B------:R-:W-:Y:S05]  /*24200*/  BSYNC B1 ;  /* 0x0000000000017941 */ /* 0x000fea0003800000 */
.L_x_556:
        /* <DEDUP_REMOVED lines=11> */
.L_x_559:
[----:B------:R-:W-:Y:S05]  /*242c0*/  BSYNC B1 ;  /* 0x0000000000017941 */ /* 0x000fea0003800000 */
.L_x_558:
        /* <DEDUP_REMOVED lines=11> */
.L_x_561:
[----:B------:R-:W-:Y:S05]  /*24380*/  BSYNC B1 ;  /* 0x0000000000017941 */ /* 0x000fea0003800000 */
.L_x_560:
        /* <DEDUP_REMOVED lines=9> */
.L_x_563:
[----:B------:R-:W-:Y:S05]  /*24420*/  BSYNC B1 ;  /* 0x0000000000017941 */ /* 0x000fea0003800000 */
.L_x_562:
        /* <DEDUP_REMOVED lines=9> */
.L_x_565:
[----:B------:R-:W-:Y:S05]  /*244c0*/  BSYNC B1 ;  /* 0x0000000000017941 */ /* 0x000fea0003800000 */
.L_x_564:
        /* <DEDUP_REMOVED lines=11> */
.L_x_567:
[----:B------:R-:W-:Y:S05]  /*24580*/  BSYNC B1 ;  /* 0x0000000000017941 */ /* 0x000fea0003800000 */
.L_x_566:
        /* <DEDUP_REMOVED lines=11> */
.L_x_569:
[----:B------:R-:W-:Y:S05]  /*24640*/  BSYNC B1 ;  /* 0x0000000000017941 */ /* 0x000fea0003800000 */
.L_x_568:
        /* <DEDUP_REMOVED lines=9> */
.L_x_571:
[----:B------:R-:W-:Y:S05]  /*246e0*/  BSYNC B1 ;  /* 0x0000000000017941 */ /* 0x000fea0003800000 */
.L_x_570:
        /* <DEDUP_REMOVED lines=9> */
.L_x_573:
[----:B------:R-:W-:Y:S05]  /*24780*/  BSYNC B1 ;  /* 0x0000000000017941 */ /* 0x000fea0003800000 */
.L_x_572:
        /* <DEDUP_REMOVED lines=11> */
.L_x_575:
[----:B------:R-:W-:Y:S05]  /*24840*/  BSYNC B1 ;  /* 0x0000000000017941 */ /* 0x000fea0003800000 */
.L_x_574:
        /* <DEDUP_REMOVED lines=11> */
.L_x_577:
[----:B------:R-:W-:Y:S05]  /*24900*/  BSYNC B1 ;  /* 0x0000000000017941 */ /* 0x000fea0003800000 */
.L_x_576:
        /* <DEDUP_REMOVED lines=9> */
.L_x_579:
[----:B------:R-:W-:Y:S05]  /*249a0*/  BSYNC B1 ;  /* 0x0000000000017941 */ /* 0x000fea0003800000 */
.L_x_578:
        /* <DEDUP_REMOVED lines=9> */
.L_x_581:
[----:B------:R-:W-:Y:S05]  /*24a40*/  BSYNC B1 ;  /* 0x0000000000017941 */ /* 0x000fea0003800000 */
.L_x_580:
        /* <DEDUP_REMOVED lines=11> */
.L_x_583:
[----:B------:R-:W-:Y:S05]  /*24b00*/  BSYNC B1 ;  /* 0x0000000000017941 */ /* 0x000fea0003800000 */
.L_x_582:
        /* <DEDUP_REMOVED lines=11> */
.L_x_585:
[----:B------:R-:W-:Y:S05]  /*24bc0*/  BSYNC B1 ;  /* 0x0000000000017941 */ /* 0x000fea0003800000 */
.L_x_584:
        /* <DEDUP_REMOVED lines=9> */
.L_x_587:
[----:B------:R-:W-:Y:S05]  /*24c60*/  BSYNC B1 ;  /* 0x0000000000017941 */ /* 0x000fea0003800000 */
.L_x_586:
        /* <DEDUP_REMOVED lines=9> */
.L_x_589:
[----:B------:R-:W-:Y:S05]  /*24d00*/  BSYNC B1 ;  /* 0x0000000000017941 */ /* 0x000fea0003800000 */
.L_x_588:
        /* <DEDUP_REMOVED lines=11> */
.L_x_591:
[----:B------:R-:W-:Y:S05]  /*24dc0*/  BSYNC B1 ;  /* 0x0000000000017941 */ /* 0x000fea0003800000 */
.L_x_590:
        /* <DEDUP_REMOVED lines=11> */
.L_x_593:
[----:B------:R-:W-:Y:S05]  /*24e80*/  BSYNC B1 ;  /* 0x0000000000017941 */ /* 0x000fea0003800000 */
.L_x_592:
        /* <DEDUP_REMOVED lines=9> */
.L_x_595:
[----:B------:R-:W-:Y:S05]  /*24f20*/  BSYNC B1 ;  /* 0x0000000000017941 */ /* 0x000fea0003800000 */
.L_x_594:
        /* <DEDUP_REMOVED lines=9> */
.L_x_597:
[----:B------:R-:W-:Y:S05]  /*24fc0*/  BSYNC B1 ;  /* 0x0000000000017941 */ /* 0x000fea0003800000 */
.L_x_596:
        /* <DEDUP_REMOVED lines=11> */
.L_x_599:
[----:B------:R-:W-:Y:S05]  /*25080*/  BSYNC B1 ;  /* 0x0000000000017941 */ /* 0x000fea0003800000 */
.L_x_598:
        /* <DEDUP_REMOVED lines=11> */
.L_x_601:
[----:B------:R-:W-:Y:S05]  /*25140*/  BSYNC B1 ;  /* 0x0000000000017941 */ /* 0x000fea0003800000 */
.L_x_600:
[----:B-1----:R-:W2:Y:S04]  /*25150*/  LDL.LU R9, [R1+0x5fc] ;  /* 0x0005fc0001097983 */ /* 0x002ea80000300800 */
[----:B------:R-:W3:Y:S01]  /*25160*/  LDL.LU R229, [R1+0x300] ;  /* 0x0003000001e57983 */ /* 0x000ee20000300800 */
[----:B--2---:R-:W-:Y:S02]  /*25170*/  @!P4 IMAD R228, R9, R16, R3 ;  /* 0x0000001009e4c224 */ /* 0x004fe400078e0203 */
[----:B------:R-:W-:-:S03]  /*25180*/  IMAD.WIDE.U32 R8, R231, R8, R12 ;  /* 0x00000008e7087225 */ /* 0x000fc600078e000c */
[----:B------:R3:W-:Y:S01]  /*25190*/  @!P4 STG.E.U8 desc[UR46][R226.64+0xb9], R228 ;  /* 0x0000b9e4e200c986 */ /* 0x0007e2000c10112e */
[----:B------:R-:W-:-:S04]  /*251a0*/  IADD3 R14, P3, R8, R14, RZ ;  /* 0x0000000e080e7210 */ /* 0x000fc80007f7e0ff */
[----:B------:R-:W-:Y:S02]  /*251b0*/  IADD3.X R15, R15, R9, R233, P3, !PT ;  /* 0x000000090f0f7210 */ /* 0x000fe40001ffe4e9 */
[----:B------:R-:W-:-:S04]  /*251c0*/  ISETP.GE.AND P3, PT, R19, 0x181, PT ;  /* 0x000001811300780c */ /* 0x000fc80003f66270 */
[----:B------:R-:W-:-:S13]  /*251d0*/  ISETP.LT.OR P4, PT, R0, 0x1, !P3 ;  /* 0x000000010000780c */ /* 0x000fda0005f81670 */
[----:B------:R-:W2:Y:S01]  /*251e0*/  @!P4 LDG.E.U8 R2, desc[UR46][R14.64] ;  /* 0x0000002e0e02c981 */ /* 0x000ea2000c1e1100 */
[----:B------:R-:W-:Y:S01]  /*251f0*/  IMAD.U32 R9, RZ, RZ, UR11 ;  /* 0x0000000bff097e24 */ /* 0x000fe2000f8e00ff */
[----:B------:R-:W-:Y:S01]  /*25200*/  ISETP.LT.OR P5, PT, R0, 0x2, !P3 ;  /* 0x000000020000780c */ /* 0x000fe20005fa1670 */
[----:B------:R-:W-:Y:S01]  /*25210*/  IMAD.U32 R13, RZ, RZ, UR10 ;  /* 0x0000000aff0d7e24 */ /* 0x000fe2000f8e00ff */
[----:B------:R-:W-:Y:S01]  /*25220*/  BSSY B1, `(.L_x_602) ;  /* 0x000000e000017945 */ /* 0x000fe20003800000 */
[----:B------:R-:W-:Y:S01]  /*25230*/  IMAD R230, R9, 0x180, RZ ;  /* 0x0000018009e67824 */ /* 0x000fe200078e02ff */
[----:B--2---:R-:W-:-:S05]  /*25240*/  @!P4 PRMT R8, R2, 0x8880, RZ ;  /* 0x000088800208c816 */ /* 0x004fca00000000ff */
[----:B------:R-:W-:Y:S02]  /*25250*/  @!P4 IMAD.MOV.U32 R12, RZ, RZ, R8 ;  /* 0x000000ffff0cc224 */ /* 0x000fe400078e0008 */
[----:B------:R-:W-:-:S04]  /*25260*/  IMAD.WIDE.U32 R8, R13, 0x180, R10 ;  /* 0x000001800d087825 */ /* 0x000fc800078e000a */
[----:B------:R-:W-:Y:S02]  /*25270*/  @!P4 IMAD R3, R12, R17, RZ ;  /* 0x000000110c03c224 */ /* 0x000fe400078e02ff */
[----:B------:R-:W-:Y:S02]  /*25280*/  IMAD.IADD R13, R9, 0x1, R230 ;  /* 0x00000001090d7824 */ /* 0x000fe400078e02e6 */
[----:B---3--:R-:W-:Y:S02]  /*25290*/  @!P4 IMAD R226, R229, R16, R3 ;  /* 0x00000010e5e2c224 */ /* 0x008fe400078e0203 */
[----:B------:R-:W-:-:S05]  /*252a0*/  @!P4 IMAD.MOV.U32 R12, RZ, RZ, R8 ;  /* 0x000000ffff0cc224 */ /* 0x000fca00078e0008 */
[----:B------:R1:W-:Y:S01]  /*252b0*/  @!P4 STG.E.U8 desc[UR46][R12.64], R226 ;  /* 0x000000e20c00c986 */ /* 0x0003e2000c10112e */
[----:B------:R-:W-:Y:S05]  /*252c0*/  @P5 BRA `(.L_x_603) ;  /* 0x00000000000c5947 */ /* 0x000fea0003800000 */
[----:B------:R-:W2:Y:S02]  /*252d0*/  LDG.E.U8 R2, desc[UR46][R14.64+0x1] ;  /* 0x0000012e0e027981 */ /* 0x000ea4000c1e1100 */
[----:B--2---:R-:W-:-:S05]  /*252e0*/  PRMT R3, R2, 0x8880, RZ ;  /* 0x0000888002037816 */ /* 0x004fca00000000ff */
[----:B------:R-:W-:-:S07]  /*252f0*/  IMAD R3, R3, R17, RZ ;  /* 0x0000001103037224 */ /* 0x000fce00078e02ff */
.L_x_603:
[----:B------:R-:W-:Y:S05]  /*25300*/  BSYNC B1 ;  /* 0x0000000000017941 */ /* 0x000fea0003800000 */
.L_x_602:
[----:B-1----:R-:W2:Y:S01]  /*25310*/  LDL.LU R226, [R1+0x304] ;  /* 0x0003040001e27983 */ /* 0x002ea20000300800 */
[----:B------:R-:W-:Y:S01]  /*25320*/  ISETP.GE.AND P4, PT, R19, 0x189, PT ;  /* 0x000001891300780c */ /* 0x000fe20003f86270 */
[----:B------:R-:W-:Y:S01]  /*25330*/  @!P5 IMAD.MOV.U32 R227, RZ, RZ, R13 ;  /* 0x000000ffffe3d224 */ /* 0x000fe200078e000d */
[----:B------:R-:W-:Y:S01]  /*25340*/  LOP3.LUT R18, R18, 0xffffffdf, RZ, 0xc0, !PT ;  /* 0xffffffdf12127812 */ /* 0x000fe200078ec0ff */
[----:B------:R-:W-:Y:S01]  /*25350*/  BSSY B1, `(.L_x_604) ;  /* 0x000000d000017945 */ /* 0x000fe20003800000 */
[----:B------:R-:W-:Y:S02]  /*25360*/  ISETP.LT.OR P6, PT, R0, 0x1, !P4 ;  /* 0x000000010000780c */ /* 0x000fe400067c1670 */
[----:B------:R-:W-:-:S11]  /*25370*/  @P0 LOP3.LUT R18, R18, 0x20, RZ, 0xfc, !PT ;  /* 0x0000002012120812 */ /* 0x000fd600078efcff */
[----:B------:R-:W-:-:S04]  /*25380*/  @!P6 IADD3 R228, P0, R8, UR44, RZ ;  /* 0x0000002c08e4ec10 */ /* 0x000fc8000ff1e0ff */
[----:B------:R-:W-:Y:S02]  /*25390*/  @!P6 IADD3.X R229, R13, UR43, RZ, P0, !PT ;  /* 0x0000002b0de5ec10 */ /* 0x000fe400087fe4ff */
[----:B------:R-:W-:Y:S01]  /*253a0*/  LOP3.LUT P0, RZ, R18, 0x20, RZ, 0xc0, !PT ;  /* 0x0000002012ff7812 */ /* 0x000fe2000780c0ff */
[----:B--2---:R-:W-:Y:S02]  /*253b0*/  @!P5 IMAD R19, R226, R16, R3 ;  /* 0x00000010e213d224 */ /* 0x004fe400078e0203 */
[----:B------:R-:W-:-:S05]  /*253c0*/  @!P5 IMAD.MOV.U32 R226, RZ, RZ, R8 ;  /* 0x000000ffffe2d224 */ /* 0x000fca00078e0008 */
[----:B------:R1:W-:Y:S01]  /*253d0*/  @!P5 STG.E.U8 desc[UR46][R226.64+0x1], R19 ;  /* 0x00000113e200d986 */ /* 0x0003e2000c10112e */
[----:B------:R-:W-:Y:S05]  /*253e0*/  @P6 BRA `(.L_x_605) ;  /* 0x00000000000c6947 */ /* 0x000fea0003800000 */
[----:B------:R-:W2:Y:S02]  /*253f0*/  LDG.E.U8 R2, desc[UR46][R22.64] ;  /* 0x0000002e16027981 */ /* 0x000ea4000c1e1100 */
[----:B--2---:R-:W-:-:S05]  /*25400*/  PRMT R3, R2, 0x8880, RZ ;  /* 0x0000888002037816 */ /* 0x004fca00000000ff */
[----:B------:R-:W-:-:S07]  /*25410*/  IMAD R3, R3, R17, RZ ;  /* 0x0000001103037224 */ /* 0x000fce00078e02ff */
.L_x_605:
[----:B------:R-:W-:Y:S05]  /*25420*/  BSYNC B1 ;  /* 0x0000000000017941 */ /* 0x000fea0003800000 */
.L_x_604:
[----:B-1----:R-:W2:Y:S01]  /*25430*/  LDL.LU R19, [R1+0x308] ;  /* 0x0003080001137983 */ /* 0x002ea20000300800 */
[----:B------:R-:W-:Y:S01]  /*25440*/  ISETP.LT.OR P5, PT, R0, 0x2, !P4 ;  /* 0x000000020000780c */ /* 0x000fe200067a1670 */
[----:B------:R-:W-:Y:S01]  /*25450*/  BSSY B1, `(.L_x_606) ;  /* 0x000000c000017945 */ /* 0x000fe20003800000 */
[----:B------:R-:W-:-:S04]  /*25460*/  LOP3.LUT R18, R18, 0xffffffdf, RZ, 0xc0, !PT ;  /* 0xffffffdf12127812 */ /* 0x000fc800078ec0ff */
[----:B------:R-:W-:-:S07]  /*25470*/  @P0 LOP3.LUT R18, R18, 0x20, RZ, 0xfc, !PT ;  /* 0x0000002012120812 */ /* 0x000fce00078efcff */
[----:B------:R-:W-:-:S04]  /*25480*/  @!P5 IADD3 R226, P0, R8, UR44, RZ ;  /* 0x0000002c08e2dc10 */ /* 0x000fc8000ff1e0ff */
[----:B------:R-:W-:Y:S02]  /*25490*/  @!P5 IADD3.X R227, R13, UR43, RZ, P0, !PT ;  /* 0x0000002b0de3dc10 */ /* 0x000fe400087fe4ff */
[----:B------:R-:W-:Y:S01]  /*254a0*/  LOP3.LUT P0, RZ, R18, 0x20, RZ, 0xc0, !PT ;  /* 0x0000002012ff7812 */ /* 0x000fe2000780c0ff */
[----:B--2---:R-:W-:-:S05]  /*254b0*/  @!P6 IMAD R19, R19, R16, R3 ;  /* 0x000000101313e224 */ /* 0x004fca00078e0203 */
[----:B------:R1:W-:Y:S01]  /*254c0*/  @!P6 STG.E.U8 desc[UR46][R228.64], R19 ;  /* 0x00000013e400e986 */ /* 0x0003e2000c10112e */
[----:B------:R-:W-:Y:S06]  /*254d0*/  @P5 BRA `(.L_x_607) ;  /* 0x00000000000c5947 */ /* 0x000fec0003800000 */
[----:B------:R-:W2:Y:S02]  /*254e0*/  LDG.E.U8 R2, desc[UR46][R22.64+0x1] ;  /* 0x0000012e16027981 */ /* 0x000ea4000c1e1100 */
[----:B--2---:R-:W-:-:S05]  /*254f0*/  PRMT R3, R2, 0x8880, RZ ;  /* 0x0000888002037816 */ /* 0x004fca00000000ff */
[----:B------:R-:W-:-:S07]  /*25500*/  IMAD R3, R3, R17, RZ ;  /* 0x0000001103037224 */ /* 0x000fce00078e02ff */
.L_x_607:
[----:B------:R-:W-:Y:S05]  /*25510*/  BSYNC B1 ;  /* 0x0000000000017941 */ /* 0x000fea0003800000 */
.L_x_606:
[----:B-1----:R-:W2:Y:S01]  /*25520*/  LDL.LU R19, [R1+0x30c] ;  /* 0x00030c0001137983 */ /* 0x002ea20000300800 */
[----:B------:R-:W-:Y:S01]  /*25530*/  BSSY B1, `(.L_x_608) ;  /* 0x0000008000017945 */ /* 0x000fe20003800000 */
[----:B--2---:R-:W-:-:S05]  /*25540*/  @!P5 IMAD R19, R19, R16, R3 ;  /* 0x000000101313d224 */ /* 0x004fca00078e0203 */
[----:B------:R1:W-:Y:S01]  /*25550*/  @!P5 STG.E.U8 desc[UR46][R226.64+0x1], R19 ;  /* 0x00000113e200d986 */ /* 0x0003e2000c10112e */
[----:B------:R-:W-:-:S13]  /*25560*/  ISETP.LT.OR P5, PT, R0, 0x9, !P3 ;  /* 0x000000090000780c */ /* 0x000fda0005fa1670 */
[----:B-1----:R-:W-:Y:S05]  /*25570*/  @P5 BRA `(.L_x_609) ;  /* 0x00000000000c5947 */ /* 0x002fea0003800000 */
[----:B------:R-:W2:Y:S02]  /*25580*/  LDG.E.U8 R2, desc[UR46][R14.64+0x8] ;  /* 0x0000082e0e027981 */ /* 0x000ea4000c1e1100 */
[----:B--2---:R-:W-:-:S05]  /*25590*/  PRMT R3, R2, 0x8880, RZ ;  /* 0x0000888002037816 */ /* 0x004fca00000000ff */
[----:B------:R-:W-:-:S07]  /*255a0*/  IMAD R3, R3, R17, RZ ;  /* 0x0000001103037224 */ /* 0x000fce00078e02ff */
.L_x_609:
[----:B------:R-:W-:Y:S05]  /*255b0*/  BSYNC B1 ;  /* 0x0000000000017941 */ /* 0x000fea0003800000 */
.L_x_608:
[----:B------:R-:W2:Y:S01]  /*255c0*/  LDL.LU R19, [R1+0x310] ;  /* 0x0003100001137983 */ /* 0x000ea20000300800 */
[----:B------:R-:W-:Y:S01]  /*255d0*/  @!P5 IMAD.MOV.U32 R226, RZ, RZ, R8 ;  /* 0x000000ffffe2d224 */ /* 0x000fe200078e0008 */
[----:B------:R-:W-:Y:S01]  /*255e0*/  BSSY B1, `(.L_x_610) ;  /* 0x0000009000017945 */ /* 0x000fe20003800000 */
[----:B------:R-:W-:Y:S02]  /*255f0*/  @!P5 IMAD.MOV.U32 R227, RZ, RZ, R13 ;  /* 0x000000ffffe3d224 */ /* 0x000fe400078e000d */
[----:B--2---:R-:W-:-:S05]  /*25600*/  @!P5 IMAD R19, R19, R16, R3 ;  /* 0x000000101313d224 */ /* 0x004fca00078e0203 */
[----:B------:R1:W-:Y:S01]  /*25610*/  @!P5 STG.E.U8 desc[UR46][R226.64+0x8], R19 ;  /* 0x00000813e200d986 */ /* 0x0003e2000c10112e */
[----:B------:R-:W-:-:S13]  /*25620*/  ISETP.LT.OR P5, PT, R0, 0xa, !P3 ;  /* 0x0000000a0000780c */ /* 0x000fda0005fa1670 */
[----:B-1----:R-:W-:Y:S05]  /*25630*/  @P5 BRA `(.L_x_611) ;  /* 0x00000000000c5947 */ /* 0x002fea0003800000 */
[----:B------:R-:W2:Y:S02]  /*25640*/  LDG.E.U8 R2, desc[UR46][R14.64+0x9] ;  /* 0x0000092e0e027981 */ /* 0x000ea4000c1e1100 */
[----:B--2---:R-:W-:-:S05]  /*25650*/  PRMT R3, R2, 0x8880, RZ ;  /* 0x0000888002037816 */ /* 0x004fca00000000ff */
[----:B------:R-:W-:-:S07]  /*25660*/  IMAD R3, R3, R17, RZ ;  /* 0x0000001103037224 */ /* 0x000fce00078e02ff */
.L_x_611:
[----:B------:R-:W-:Y:S05]  /*25670*/  BSYNC B1 ;  /* 0x0000000000017941 */ /* 0x000fea0003800000 */
.L_x_610:
[----:B------:R-:W2:Y:S01]  /*25680*/  LDL.LU R19, [R1+0x314] ;  /* 0x0003140001137983 */ /* 0x000ea20000300800 */
[----:B------:R-:W-:Y:S01]  /*25690*/  @!P5 IMAD.MOV.U32 R226, RZ, RZ, R8 ;  /* 0x000000ffffe2d224 */ /* 0x000fe200078e0008 */
[----:B------:R-:W-:Y:S01]  /*256a0*/  ISETP.LT.OR P6, PT, R0, 0x9, !P4 ;  /* 0x000000090000780c */ /* 0x000fe200067c1670 */
[----:B------:R-:W-:Y:S01]  /*256b0*/  @!P5 IMAD.MOV.U32 R227, RZ, RZ, R13 ;  /* 0x000000ffffe3d224 */ /* 0x000fe200078e000d */
[----:B------:R-:W-:Y:S01]  /*256c0*/  LOP3.LUT R18, R18, 0xffffffdf, RZ, 0xc0, !PT ;  /* 0xffffffdf12127812 */ /* 0x000fe200078ec0ff */
[----:B------:R-:W-:Y:S03]  /*256d0*/  BSSY B1, `(.L_x_612) ;  /* 0x000000b000017945 */ /* 0x000fe60003800000 */
        /* <DEDUP_REMOVED lines=10> */
.L_x_613:
[----:B------:R-:W-:Y:S05]  /*25780*/  BSYNC B1 ;  /* 0x0000000000017941 */ /* 0x000fea0003800000 */
.L_x_612:
        /* <DEDUP_REMOVED lines=14> */
.L_x_615:
[----:B------:R-:W-:Y:S05]  /*25870*/  BSYNC B1 ;  /* 0x0000000000017941 */ /* 0x000fea0003800000 */
.L_x_614:
        /* <DEDUP_REMOVED lines=9> */
.L_x_617:
[----:B------:R-:W-:Y:S05]  /*25910*/  BSYNC B1 ;  /* 0x0000000000017941 */ /* 0x000fea0003800000 */
.L_x_616:
        /* <DEDUP_REMOVED lines=11> */
.L_x_619:
[----:B------:R-:W-:Y:S05]  /*259d0*/  BSYNC B1 ;  /* 0x0000000000017941 */ /* 0x000fea0003800000 */
.L_x_618:
        /* <DEDUP_REMOVED lines=16> */
.L_x_621:
[----:B------:R-:W-:Y:S05]  /*25ae0*/  BSYNC B1 ;  /* 0x0000000000017941 */ /* 0x000fea0003800000 */
.L_x_620:
        /* <DEDUP_REMOVED lines=14> */
.L_x_623:
[----:B------:R-:W-:Y:S05]  /*25bd0*/  BSYNC B1 ;  /* 0x0000000000017941 */ /* 0x000fea0003800000 */
.L_x_622:
        /* <DEDUP_REMOVED lines=9> */
.L_x_625:
[----:B------:R-:W-:Y:S05]  /*25c70*/  BSYNC B1 ;  /* 0x0000000000017941 */ /* 0x000fea0003800000 */
.L_x_624:
        /* <DEDUP_REMOVED lines=11> */
.L_x_627:
[----:B------:R-:W-:Y:S05]  /*25d30*/  BSYNC B1 ;  /* 0x0000000000017941 */ /* 0x000fea0003800000 */
.L_x_626:
        /* <DEDUP_REMOVED lines=16> */
.L_x_629:
[----:B------:R-:W-:Y:S05]  /*25e40*/  BSYNC B1 ;  /* 0x0000000000017941 */ /* 0x000fea0003800000 */
.L_x_628:
        /* <DEDUP_REMOVED lines=14> */
.L_x_631:
[----:B------:R-:W-:Y:S05]  /*25f30*/  BSYNC B1 ;  /* 0x0000000000017941 */ /* 0x000fea0003800000 */
.L_x_630:
        /* <DEDUP_REMOVED lines=9> */
.L_x_633:
[----:B------:R-:W-:Y:S05]  /*25fd0*/  BSYNC B1 ;  /* 0x0000000000017941 */ /* 0x000fea0003800000 */
.L_x_632:
        /* <DEDUP_REMOVED lines=11> */
.L_x_635:
[----:B------:R-:W-:Y:S05]  /*26090*/  BSYNC B1 ;  /* 0x0000000000017941 */ /* 0x000fea0003800000 */
.L_x_634:
        /* <DEDUP_REMOVED lines=16> */
.L_x_637:
[----:B------:R-:W-:Y:S05]  /*261a0*/  BSYNC B1 ;  /* 0x0000000000017941 */ /* 0x000fea0003800000 */
.L_x_636:
        /* <DEDUP_REMOVED lines=14> */
.L_x_639:
[----:B------:R-:W-:Y:S05]  /*26290*/  BSYNC B1 ;  /* 0x0000000000017941 */ /* 0x000fea0003800000 */
.L_x_638:
        /* <DEDUP_REMOVED lines=9> */
.L_x_641:
[----:B------:R-:W-:Y:S05]  /*26330*/  BSYNC B1 ;  /* 0x0000000000017941 */ /* 0x000fea0003800000 */
.L_x_640:
        /* <DEDUP_REMOVED lines=11> */
.L_x_643:
[----:B------:R-:W-:Y:S05]  /*263f0*/  BSYNC B1 ;  /* 0x0000000000017941 */ /* 0x000fea0003800000 */
.L_x_642:
        /* <DEDUP_REMOVED lines=16> */
.L_x_645:
[----:B------:R-:W-:Y:S05]  /*26500*/  BSYNC B1 ;  /* 0x0000000000017941 */ /* 0x000fea0003800000 */
.L_x_644:
        /* <DEDUP_REMOVED lines=14> */
.L_x_647:
[----:B------:R-:W-:Y:S05]  /*265f0*/  BSYNC B1 ;  /* 0x0000000000017941 */ /* 0x000fea0003800000 */
.L_x_646:
        /* <DEDUP_REMOVED lines=9> */
.L_x_649:
[----:B------:R-:W-:Y:S05]  /*26690*/  BSYNC B1 ;  /* 0x0000000000017941 */ /* 0x000fea0003800000 */
.L_x_648:
        /* <DEDUP_REMOVED lines=11> */
.L_x_651:
[----:B------:R-:W-:Y:S05]  /*26750*/  BSYNC B1 ;  /* 0x0000000000017941 */ /* 0x000fea0003800000 */
.L_x_650:
        /* <DEDUP_REMOVED lines=16> */
.L_x_653:
[----:B------:R-:W-:Y:S05]  /*26860*/  BSYNC B1 ;  /* 0x0000000000017941 */ /* 0x000fea0003800000 */
.L_x_652:
        /* <DEDUP_REMOVED lines=14> */
.L_x_655:
[----:B------:R-:W-:Y:S05]  /*26950*/  BSYNC B1 ;  /* 0x0000000000017941 */ /* 0x000fea0003800000 */
.L_x_654:
        /* <DEDUP_REMOVED lines=9> */
.L_x_657:
[----:B------:R-:W-:Y:S05]  /*269f0*/  BSYNC B1 ;  /* 0x0000000000017941 */ /* 0x000fea0003800000 */
.L_x_656:
        /* <DEDUP_REMOVED lines=11> */
.L_x_659:
[----:B------:R-:W-:Y:S05]  /*26ab0*/  BSYNC B1 ;  /* 0x0000000000017941 */ /* 0x000fea0003800000 */
.L_x_658:
        /* <DEDUP_REMOVED lines=16> */
.L_x_661:
[----:B------:R-:W-:Y:S05]  /*26bc0*/  BSYNC B1 ;  /* 0x0000000000017941 */ /* 0x000fea0003800000 */
.L_x_660:
        /* <DEDUP_REMOVED lines=14> */
.L_x_663:
[----:B------:R-:W-:Y:S05]  /*26cb0*/  BSYNC B1 ;  /* 0x0000000000017941 */ /* 0x000fea0003800000 */
.L_x_662:
        /* <DEDUP_REMOVED lines=9> */
.L_x_665:
[----:B------:R-:W-:Y:S05]  /*26d50*/  BSYNC B1 ;  /* 0x0000000000017941 */ /* 0x000fea0003800000 */
.L_x_664:
        /* <DEDUP_REMOVED lines=11> */
.L_x_667:
[----:B------:R-:W-:Y:S05]  /*26e10*/  BSYNC B1 ;  /* 0x0000000000017941 */ /* 0x000fea0003800000 */
.L_x_666:
        /* <DEDUP_REMOVED lines=16> */
.L_x_669:
[----:B------:R-:W-:Y:S05]  /*26f20*/  BSYNC B1 ;  /* 0x0000000000017941 */ /* 0x000fea0003800000 */
.L_x_668:
        /* <DEDUP_REMOVED lines=14> */
.L_x_671:
[----:B------:R-:W-:Y:S05]  /*27010*/  BSYNC B1 ;  /* 0x0000000000017941 */ /* 0x000fea0003800000 */
.L_x_670:
        /* <DEDUP_REMOVED lines=9> */
.L_x_673:
[----:B------:R-:W-:Y:S05]  /*270b0*/  BSYNC B1 ;  /* 0x0000000000017941 */ /* 0x000fea0003800000 */
.L_x_672:
        /* <DEDUP_REMOVED lines=11> */
.L_x_675:
[----:B------:R-:W-:Y:S05]  /*27170*/  BSYNC B1 ;  /* 0x0000000000017941 */ /* 0x000fea0003800000 */
.L_x_674:
        /* <DEDUP_REMOVED lines=16> */
.L_x_677:
[----:B------:R-:W-:Y:S05]  /*27280*/  BSYNC B1 ;  /* 0x0000000000017941 */ /* 0x000fea0003800000 */
.L_x_676:
        /* <DEDUP_REMOVED lines=14> */
.L_x_679:
[----:B------:R-:W-:Y:S05]  /*27370*/  BSYNC B1 ;  /* 0x0000000000017941 */ /* 0x000fea0003800000 */
.L_x_678:
        /* <DEDUP_REMOVED lines=9> */
.L_x_681:
[----:B------:R-:W-:Y:S05]  /*27410*/  BSYNC B1 ;  /* 0x0000000000017941 */ /* 0x000fea0003800000 */
.L_x_680:
        /* <DEDUP_REMOVED lines=11> */
.L_x_683:
[----:B------:R-:W-:Y:S05]  /*274d0*/  BSYNC B1 ;  /* 0x0000000000017941 */ /* 0x000fea0003800000 */
.L_x_682:
        /* <DEDUP_REMOVED lines=16> */
.L_x_685:
[----:B------:R-:W-:Y:S05]  /*275e0*/  BSYNC B1 ;  /* 0x0000000000017941 */ /* 0x000fea0003800000 */
.L_x_684:
        /* <DEDUP_REMOVED lines=14> */
.L_x_687:
[----:B------:R-:W-:Y:S05]  /*276d0*/  BSYNC B1 ;  /* 0x0000000000017941 */ /* 0x000fea0003800000 */
.L_x_686:
        /* <DEDUP_REMOVED lines=9> */
.L_x_689:
[----:B------:R-:W-:Y:S05]  /*27770*/  BSYNC B1 ;  /* 0x0000000000017941 */ /* 0x000fea0003800000 */
.L_x_688:
        /* <DEDUP_REMOVED lines=11> */
.L_x_691:
[----:B------:R-:W-:Y:S05]  /*27830*/  BSYNC B1 ;  /* 0x0000000000017941 */ /* 0x000fea0003800000 */
.L_x_690:
        /* <DEDUP_REMOVED lines=16> */
.L_x_693:
[----:B------:R-:W-:Y:S05]  /*27940*/  BSYNC B1 ;  /* 0x0000000000017941 */ /* 0x000fea0003800000 */
.L_x_692:
        /* <DEDUP_REMOVED lines=14> */
.L_x_695:
[----:B------:R-:W-:Y:S05]  /*27a30*/  BSYNC B1 ;  /* 0x0000000000017941 */ /* 0x000fea0003800000 */
.L_x_694:
        /* <DEDUP_REMOVED lines=9> */
.L_x_697:
[----:B------:R-:W-:Y:S05]  /*27ad0*/  BSYNC B1 ;  /* 0x0000000000017941 */ /* 0x000fea0003800000 */
.L_x_696:
        /* <DEDUP_REMOVED lines=11> */
.L_x_699:
[----:B------:R-:W-:Y:S05]  /*27b90*/  BSYNC B1 ;  /* 0x0000000000017941 */ /* 0x000fea0003800000 */
.L_x_698:
        /* <DEDUP_REMOVED lines=16> */
.L_x_701:
[----:B------:R-:W-:Y:S05]  /*27ca0*/  BSYNC B1 ;  /* 0x0000000000017941 */ /* 0x000fea0003800000 */
.L_x_700:
        /* <DEDUP_REMOVED lines=14> */
.L_x_703:
[----:B------:R-:W-:Y:S05]  /*27d90*/  BSYNC B1 ;  /* 0x0000000000017941 */ /* 0x000fea0003800000 */
.L_x_702:
        /* <DEDUP_REMOVED lines=9> */
.L_x_705:
[----:B------:R-:W-:Y:S05]  /*27e30*/  BSYNC B1 ;  /* 0x0000000000017941 */ /* 0x000fea0003800000 */
.L_x_704:
        /* <DEDUP_REMOVED lines=11> */
.L_x_707:
[----:B------:R-:W-:Y:S05]  /*27ef0*/  BSYNC B1 ;  /* 0x0000000000017941 */ /* 0x000fea0003800000 */
.L_x_706:
        /* <DEDUP_REMOVED lines=16> */
.L_x_709:
[----:B------:R-:W-:Y:S05]  /*28000*/  BSYNC B1 ;  /* 0x0000000000017941 */ /* 0x000fea0003800000 */
.L_x_708:
        /* <DEDUP_REMOVED lines=14> */
.L_x_711:
[----:B------:R-:W-:Y:S05]  /*280f0*/  BSYNC B1 ;  /* 0x0000000000017941 */ /* 0x000fea0003800000 */
.L_x_710:
        /* <DEDUP_REMOVED lines=9> */
.L_x_713:
[----:B------:R-:W-:Y:S05]  /*28190*/  BSYNC B1 ;  /* 0x0000000000017941 */ /* 0x000fea0003800000 */
.L_x_712:
        /* <DEDUP_REMOVED lines=11> */
.L_x_715:
[----:B------:R-:W-:Y:S05]  /*28250*/  BSYNC B1 ;  /* 0x0000000000017941 */ /* 0x000fea0003800000 */
.L_x_714:
        /* <DEDUP_REMOVED lines=16> */
.L_x_717:
[----:B------:R-:W-:Y:S05]  /*28360*/  BSYNC B1 ;  /* 0x0000000000017941 */ /* 0x000fea0003800000 */
.L_x_716:
        /* <DEDUP_REMOVED lines=14> */
.L_x_719:
[----:B------:R-:W-:Y:S05]  /*28450*/  BSYNC B1 ;  /* 0x0000000000017941 */ /* 0x000fea0003800000 */
.L_x_718:
        /* <DEDUP_REMOVED lines=9> */
.L_x_721:
[----:B------:R-:W-:Y:S05]  /*284f0*/  BSYNC B1 ;  /* 0x0000000000017941 */ /* 0x000fea0003800000 */
.L_x_720:
        /* <DEDUP_REMOVED lines=11> */
.L_x_723:
[----:B------:R-:W-:Y:S05]  /*285b0*/  BSYNC B1 ;  /* 0x0000000000017941 */ /* 0x000fea0003800000 */
.L_x_722:
        /* <DEDUP_REMOVED lines=16> */
.L_x_725:
[----:B------:R-:W-:Y:S05]  /*286c0*/  BSYNC B1 ;  /* 0x0000000000017941 */ /* 0x000fea0003800000 */
.L_x_724:
        /* <DEDUP_REMOVED lines=14> */
.L_x_727:
[----:B------:R-:W-:Y:S05]  /*287b0*/  BSYNC B1 ;  /* 0x0000000000017941 */ /* 0x000fea0003800000 */
.L_x_726:
        /* <DEDUP_REMOVED lines=9> */
.L_x_729:
[----:B------:R-:W-:Y:S05]  /*28850*/  BSYNC B1 ;  /* 0x0000000000017941 */ /* 0x000fea0003800000 */
.L_x_728:
        /* <DEDUP_REMOVED lines=11> */
.L_x_731:
[----:B------:R-:W-:Y:S05]  /*28910*/  BSYNC B1 ;  /* 0x0000000000017941 */ /* 0x000fea0003800000 */
.L_x_730:
        /* <DEDUP_REMOVED lines=16> */
.L_x_733:
[----:B------:R-:W-:Y:S05]  /*28a20*/  BSYNC B1 ;  /* 0x0000000000017941 */ /* 0x000fea0003800000 */
.L_x_732:
        /* <DEDUP_REMOVED lines=14> */
.L_x_735:
[----:B------:R-:W-:Y:S05]  /*28b10*/  BSYNC B1 ;  /* 0x0000000000017941 */ /* 0x000fea0003800000 */
.L_x_734:
        /* <DEDUP_REMOVED lines=9> */
.L_x_737:
[----:B------:R-:W-:Y:S05]  /*28bb0*/  BSYNC B1 ;  /* 0x0000000000017941 */ /* 0x000fea0003800000 */
.L_x_736:
        /* <DEDUP_REMOVED lines=11> */
.L_x_739:
[----:B------:R-:W-:Y:S05]  /*28c70*/  BSYNC B1 ;  /* 0x0000000000017941 */ /* 0x000fea0003800000 */
.L_x_738:
        /* <DEDUP_REMOVED lines=16> */
.L_x_741:
[----:B------:R-:W-:Y:S05]  /*28d80*/  BSYNC B1 ;  /* 0x0000000000017941 */ /* 0x000fea0003800000 */
.L_x_740:
        /* <DEDUP_REMOVED lines=14> */
.L_x_743:
[----:B------:R-:W-:Y:S05]  /*28e70*/  BSYNC B1 ;  /* 0x0000000000017941 */ /* 0x000fea0003800000 */
.L_x_742:
        /* <DEDUP_REMOVED lines=9> */
.L_x_745:
[----:B------:R-:W-:Y:S05]  /*28f10*/  BSYNC B1 ;  /* 0x0000000000017941 */ /* 0x000fea0003800000 */
.L_x_744:
        /* <DEDUP_REMOVED lines=11> */
.L_x_747:
[----:B------:R-:W-:Y:S05]  /*28fd0*/  BSYNC B1 ;  /* 0x0000000000017941 */ /* 0x000fea0003800000 */
.L_x_746:
        /* <DEDUP_REMOVED lines=16> */
.L_x_749:
[----:B------:R-:W-:Y:S05]  /*290e0*/  BSYNC B1 ;  /* 0x0000000000017941 */ /* 0x000fea0003800000 */
.L_x_748:
        /* <DEDUP_REMOVED lines=14> */
.L_x_751:
[----:B------:R-:W-:Y:S05]  /*291d0*/  BSYNC B1 ;  /* 0x0000000000017941 */ /* 0x000fea0003800000 */
.L_x_750:
        /* <DEDUP_REMOVED lines=9> */
.L_x_753:
[----:B------:R-:W-:Y:S05]  /*29270*/  BSYNC B1 ;  /* 0x0000000000017941 */ /* 0x000fea0003800000 */
.L_x_752:
        /* <DEDUP_REMOVED lines=11> */
.L_x_755:
[----:B------:R-:W-:Y:S05]  /*29330*/  BSYNC B1 ;  /* 0x0000000000017941 */ /* 0x000fea0003800000 */
.L_x_754:
        /* <DEDUP_REMOVED lines=16> */
.L_x_757:
[----:B------:R-:W-:Y:S05]  /*29440*/  BSYNC B1 ;  /* 0x0000000000017941 */ /* 0x000fea0003800000 */
.L_x_756:
        /* <DEDUP_REMOVED lines=14> */
.L_x_759:
[----:B------:R-:W-:Y:S05]  /*29530*/  BSYNC B1 ;  /* 0x0000000000017941 */ /* 0x000fea0003800000 */
.L_x_758:
        /* <DEDUP_REMOVED lines=9> */
.L_x_761:
[----:B------:R-:W-:Y:S05]  /*295d0*/  BSYNC B1 ;  /* 0x0000000000017941 */ /* 0x000fea0003800000 */
.L_x_760:
        /* <DEDUP_REMOVED lines=11> */
.L_x_763:
[----:B------:R-:W-:Y:S05]  /*29690*/  BSYNC B1 ;  /* 0x0000000000017941 */ /* 0x000fea0003800000 */
.L_x_762:
        /* <DEDUP_REMOVED lines=16> */
.L_x_765:
[----:B------:R-:W-:Y:S05]  /*297a0*/  BSYNC B1 ;  /* 0x0000000000017941 */ /* 0x000fea0003800000 */
.L_x_764:
        /* <DEDUP_REMOVED lines=14> */
.L_x_767:
[----:B------:R-:W-:Y:S05]  /*29890*/  BSYNC B1 ;  /* 0x0000000000017941 */ /* 0x000fea0003800000 */
.L_x_766:
        /* <DEDUP_REMOVED lines=9> */
.L_x_769:
[----:B------:R-:W-:Y:S05]  /*29930*/  BSYNC B1 ;  /* 0x0000000000017941 */ /* 0x000fea0003800000 */
.L_x_768:
        /* <DEDUP_REMOVED lines=11> */
.L_x_771:
[----:B------:R-:W-:Y:S05]  /*299f0*/  BSYNC B1 ;  /* 0x0000000000017941 */ /* 0x000fea0003800000 */
.L_x_770:
        /* <DEDUP_REMOVED lines=16> */
.L_x_773:
[----:B------:R-:W-:Y:S05]  /*29b00*/  BSYNC B1 ;  /* 0x0000000000017941 */ /* 0x000fea0003800000 */
.L_x_772:
        /* <DEDUP_REMOVED lines=14> */
.L_x_775:
[----:B------:R-:W-:Y:S05]  /*29bf0*/  BSYNC B1 ;  /* 0x0000000000017941 */ /* 0x000fea0003800000 */
.L_x_774:
        /* <DEDUP_REMOVED lines=9> */
.L_x_777:
[----:B------:R-:W-:Y:S05]  /*29c90*/  BSYNC B1 ;  /* 0x0000000000017941 */ /* 0x000fea0003800000 */
.L_x_776:
        /* <DEDUP_REMOVED lines=11> */
.L_x_779:
[----:B------:R-:W-:Y:S05]  /*29d50*/  BSYNC B1 ;  /* 0x0000000000017941 */ /* 0x000fea0003800000 */
.L_x_778:
        /* <DEDUP_REMOVED lines=16> */
.L_x_781:
[----:B------:R-:W-:Y:S05]  /*29e60*/  BSYNC B1 ;  /* 0x0000000000017941 */ /* 0x000fea0003800000 */
.L_x_780:
        /* <DEDUP_REMOVED lines=14> */
.L_x_783:
[----:B------:R-:W-:Y:S05]  /*29f50*/  BSYNC B1 ;  /* 0x0000000000017941 */ /* 0x000fea0003800000 */
.L_x_782:
        /* <DEDUP_REMOVED lines=9> */
.L_x_785:
[----:B------:R-:W-:Y:S05]  /*29ff0*/  BSYNC B1 ;  /* 0x0000000000017941 */ /* 0x000fea0003800000 */
.L_x_784:
        /* <DEDUP_REMOVED lines=11> */
.L_x_787:
[----:B------:R-:W-:Y:S05]  /*2a0b0*/  BSYNC B1 ;  /* 0x0000000000017941 */ /* 0x000fea0003800000 */
.L_x_786:
        /* <DEDUP_REMOVED lines=16> */
.L_x_789:
[----:B------:R-:W-:Y:S05]  /*2a1c0*/  BSYNC B1 ;  /* 0x0000000000017941 */ /* 0x000fea0003800000 */
.L_x_788:
        /* <DEDUP_REMOVED lines=14> */
.L_x_791:
[----:B------:R-:W-:Y:S05]  /*2a2b0*/  BSYNC B1 ;  /* 0x0000000000017941 */ /* 0x000fea0003800000 */
.L_x_790:
        /* <DEDUP_REMOVED lines=9> */
.L_x_793:
[----:B------:R-:W-:Y:S05]  /*2a350*/  BSYNC B1 ;  /* 0x0000000000017941 */ /* 0x000fea0003800000 */
.L_x_792:
[----:B------:R-:W2:Y:S01]  /*2a360*/  LDL.LU R12, [R1+0x180] ;  /* 0x00018000010c7983 */ /* 0x000ea20000300800 */
        /* <DEDUP_REMOVED lines=8> */
.L_x_795:
[----:B------:R-:W-:Y:S05]  /*2a3f0*/  BSYNC B1 ;  /* 0x0000000000017941 */ /* 0x000fea0003800000 */
.L_x_794:
[----:B------:R-:W2:Y:S01]  /*2a400*/  LDL.LU R12, [R1+0x184] ;  /* 0x00018400010c7983 */ /* 0x000ea20000300800 */
        /* <DEDUP_REMOVED lines=13> */
.L_x_797:
[----:B------:R-:W-:Y:S05]  /*2a4e0*/  BSYNC B1 ;  /* 0x0000000000017941 */ /* 0x000fea0003800000 */
.L_x_796:
[----:B------:R-:W2:Y:S01]  /*2a4f0*/  LDL.LU R19, [R1+0x188] ;  /* 0x0001880001137983 */ /* 0x000ea20000300800 */
[----:B------:R-:W-:Y:S01]  /*2a500*/  ISETP.LT.OR P5, PT, R0, 0xc2, !P1 ;  /* 0x000000c20000780c */ /* 0x000fe20004fa1670 */
[----:B------:R-:W-:Y:S01]  /*2a510*/  BSSY B1, `(.L_x_798) ;  /* 0x000000c000017945 */ /* 0x000fe20003800000 */
[----:B------:R-:W-:-:S04]  /*2a520*/  LOP3.LUT R18, R18, 0xffffffdf, RZ, 0xc0, !PT ;  /* 0xffffffdf12127812 */ /* 0x000fc800078ec0ff */
[----:B------:R-:W-:-:S07]  /*2a530*/  @P0 LOP3.LUT R18, R18, 0x20, RZ, 0xfc, !PT ;  /* 0x0000002012120812 */ /* 0x000fce00078efcff */
[----:B-1----:R-:W-:-:S04]  /*2a540*/  @!P5 IADD3 R12, P0, R10, UR44, RZ ;  /* 0x0000002c0a0cdc10 */ /* 0x002fc8000ff1e0ff */
        /* <DEDUP_REMOVED lines=8> */
.L_x_799:
[----:B------:R-:W-:Y:S05]  /*2a5d0*/  BSYNC B1 ;  /* 0x0000000000017941 */ /* 0x000fea0003800000 */
.L_x_798:
        /* <DEDUP_REMOVED lines=9> */
.L_x_801:
[----:B------:R-:W-:Y:S05]  /*2a670*/  BSYNC B1 ;  /* 0x0000000000017941 */ /* 0x000fea0003800000 */
.L_x_800:
        /* <DEDUP_REMOVED lines=9> */
.L_x_803:
[----:B------:R-:W-:Y:S05]  /*2a710*/  BSYNC B1 ;  /* 0x0000000000017941 */ /* 0x000fea0003800000 */
.L_x_802:
        /* <DEDUP_REMOVED lines=14> */
.L_x_805:
[----:B------:R-:W-:Y:S05]  /*2a800*/  BSYNC B1 ;  /* 0x0000000000017941 */ /* 0x000fea0003800000 */
.L_x_804:
        /* <DEDUP_REMOVED lines=14> */
.L_x_807:
[----:B------:R-:W-:Y:S05]  /*2a8f0*/  BSYNC B1 ;  /* 0x0000000000017941 */ /* 0x000fea0003800000 */
.L_x_806:
        /* <DEDUP_REMOVED lines=9> */
.L_x_809:
[----:B------:R-:W-:Y:S05]  /*2a990*/  BSYNC B1 ;  /* 0x0000000000017941 */ /* 0x000fea0003800000 */
.L_x_808:
        /* <DEDUP_REMOVED lines=9> */
.L_x_811:
[----:B------:R-:W-:Y:S05]  /*2aa30*/  BSYNC B1 ;  /* 0x0000000000017941 */ /* 0x000fea0003800000 */
.L_x_810:
        /* <DEDUP_REMOVED lines=14> */
.L_x_813:
[----:B------:R-:W-:Y:S05]  /*2ab20*/  BSYNC B1 ;  /* 0x0000000000017941 */ /* 0x000fea0003800000 */
.L_x_812:
        /* <DEDUP_REMOVED lines=14> */
.L_x_815:
[----:B------:R-:W-:Y:S05]  /*2ac10*/  BSYNC B1 ;  /* 0x0000000000017941 */ /* 0x000fea0003800000 */
.L_x_814:
        /* <DEDUP_REMOVED lines=9> */
.L_x_817:
[----:B------:R-:W-:Y:S05]  /*2acb0*/  BSYNC B1 ;  /* 0x0000000000017941 */ /* 0x000fea0003800000 */
.L_x_816:
        /* <DEDUP_REMOVED lines=9> */
.L_x_819:
[----:B------:R-:W-:Y:S05]  /*2ad50*/  BSYNC B1 ;  /* 0x0000000000017941 */ /* 0x000fea0003800000 */
.L_x_818:
        /* <DEDUP_REMOVED lines=14> */
.L_x_821:
[----:B------:R-:W-:Y:S05]  /*2ae40*/  BSYNC B1 ;  /* 0x0000000000017941 */ /* 0x000fea0003800000 */
.L_x_820:
        /* <DEDUP_REMOVED lines=14> */
.L_x_823:
[----:B------:R-:W-:Y:S05]  /*2af30*/  BSYNC B1 ;  /* 0x0000000000017941 */ /* 0x000fea0003800000 */
.L_x_822:
        /* <DEDUP_REMOVED lines=9> */
.L_x_825:
[----:B------:R-:W-:Y:S05]  /*2afd0*/  BSYNC B1 ;  /* 0x0000000000017941 */ /* 0x000fea0003800000 */
.L_x_824:
        /* <DEDUP_REMOVED lines=9> */
.L_x_827:
[----:B------:R-:W-:Y:S05]  /*2b070*/  BSYNC B1 ;  /* 0x0000000000017941 */ /* 0x000fea0003800000 */
.L_x_826:
        /* <DEDUP_REMOVED lines=14> */
.L_x_829:
[----:B------:R-:W-:Y:S05]  /*2b160*/  BSYNC B1 ;  /* 0x0000000000017941 */ /* 0x000fea0003800000 */
.L_x_828:
        /* <DEDUP_REMOVED lines=14> */
.L_x_831:
[----:B------:R-:W-:Y:S05]  /*2b250*/  BSYNC B1 ;  /* 0x0000000000017941 */ /* 0x000fea0003800000 */
.L_x_830:
        /* <DEDUP_REMOVED lines=9> */
.L_x_833:
[----:B------:R-:W-:Y:S05]  /*2b2f0*/  BSYNC B1 ;  /* 0x0000000000017941 */ /* 0x000fea0003800000 */
.L_x_832:
        /* <DEDUP_REMOVED lines=9> */
.L_x_835:
[----:B------:R-:W-:Y:S05]  /*2b390*/  BSYNC B1 ;  /* 0x0000000000017941 */ /* 0x000fea0003800000 */
.L_x_834:
        /* <DEDUP_REMOVED lines=14> */
.L_x_837:
[----:B------:R-:W-:Y:S05]  /*2b480*/  BSYNC B1 ;  /* 0x0000000000017941 */ /* 0x000fea0003800000 */
.L_x_836:
        /* <DEDUP_REMOVED lines=14> */
.L_x_839:
[----:B------:R-:W-:Y:S05]  /*2b570*/  BSYNC B1 ;  /* 0x0000000000017941 */ /* 0x000fea0003800000 */
.L_x_838:
        /* <DEDUP_REMOVED lines=9> */
.L_x_841:
[----:B------:R-:W-:Y:S05]  /*2b610*/  BSYNC B1 ;  /* 0x0000000000017941 */ /* 0x000fea0003800000 */
.L_x_840:
        /* <DEDUP_REMOVED lines=9> */
.L_x_843:
[----:B------:R-:W-:Y:S05]  /*2b6b0*/  BSYNC B1 ;  /* 0x0000000000017941 */ /* 0x000fea0003800000 */
.L_x_842:
        /* <DEDUP_REMOVED lines=14> */
.L_x_845:
[----:B------:R-:W-:Y:S05]  /*2b7a0*/  BSYNC B1 ;  /* 0x0000000000017941 */ /* 0x000fea0003800000 */
.L_x_844:
        /* <DEDUP_REMOVED lines=14> */
.L_x_847:
[----:B------:R-:W-:Y:S05]  /*2b890*/  BSYNC B1 ;  /* 0x0000000000017941 */ /* 0x000fea0003800000 */
.L_x_846:
        /* <DEDUP_REMOVED lines=9> */
.L_x_849:
[----:B------:R-:W-:Y:S05]  /*2b930*/  BSYNC B1 ;  /* 0x0000000000017941 */ /* 0x000fea0003800000 */
.L_x_848:
        /* <DEDUP_REMOVED lines=9> */
.L_x_851:
[----:B------:R-:W-:Y:S05]  /*2b9d0*/  BSYNC B1 ;  /* 0x0000000000017941 */ /* 0x000fea0003800000 */
.L_x_850:
        /* <DEDUP_REMOVED lines=14> */
.L_x_853:
[----:B------:R-:W-:Y:S05]  /*2bac0*/  BSYNC B1 ;  /* 0x0000000000017941 */ /* 0x000fea0003800000 */
.L_x_852:
        /* <DEDUP_REMOVED lines=14> */
.L_x_855:
[----:B------:R-:W-:Y:S05]  /*2bbb0*/  BSYNC B1 ;  /* 0x0000000000017941 */ /* 0x000fea0003800000 */
.L_x_854:
        /* <DEDUP_REMOVED lines=9> */
.L_x_857:
[----:B------:R-:W-:Y:S05]  /*2bc50*/  BSYNC B1 ;  /* 0x0000000000017941 */ /* 0x000fea0003800000 */
.L_x_856:
        /* <DEDUP_REMOVED lines=9> */
.L_x_859:
[----:B------:R-:W-:Y:S05]  /*2bcf0*/  BSYNC B1 ;  /* 0x0000000000017941 */ /* 0x000fea0003800000 */
.L_x_858:
        /* <DEDUP_REMOVED lines=14> */
.L_x_861:
[----:B------:R-:W-:Y:S05]  /*2bde0*/  BSYNC B1 ;  /* 0x0000000000017941 */ /* 0x000fea0003800000 */
.L_x_860:
        /* <DEDUP_REMOVED lines=14> */
.L_x_863:
[----:B------:R-:W-:Y:S05]  /*2bed0*/  BSYNC B1 ;  /* 0x0000000000017941 */ /* 0x000fea0003800000 */
.L_x_862:
        /* <DEDUP_REMOVED lines=9> */
.L_x_865:
[----:B------:R-:W-:Y:S05]  /*2bf70*/  BSYNC B1 ;  /* 0x0000000000017941 */ /* 0x000fea0003800000 */
.L_x_864:
        /* <DEDUP_REMOVED lines=9> */
.L_x_867:
[----:B------:R-:W-:Y:S05]  /*2c010*/  BSYNC B1 ;  /* 0x0000000000017941 */ /* 0x000fea0003800000 */
.L_x_866:
        /* <DEDUP_REMOVED lines=14> */
.L_x_869:
[----:B------:R-:W-:Y:S05]  /*2c100*/  BSYNC B1 ;  /* 0x0000000000017941 */ /* 0x000fea0003800000 */
.L_x_868:
        /* <DEDUP_REMOVED lines=14> */
.L_x_871:
[----:B------:R-:W-:Y:S05]  /*2c1f0*/  BSYNC B1 ;  /* 0x0000000000017941 */ /* 0x000fea0003800000 */
.L_x_870:
        /* <DEDUP_REMOVED lines=9> */
.L_x_873:
[----:B------:R-:W-:Y:S05]  /*2c290*/  BSYNC B1 ;  /* 0x0000000000017941 */ /* 0x000fea0003800000 */
.L_x_872:
        /* <DEDUP_REMOVED lines=9> */
.L_x_875:
[----:B------:R-:W-:Y:S05]  /*2c330*/  BSYNC B1 ;  /* 0x0000000000017941 */ /* 0x000fea0003800000 */
.L_x_874:
        /* <DEDUP_REMOVED lines=14> */
.L_x_877:
[----:B------:R-:W-:Y:S05]  /*2c420*/  BSYNC B1 ;  /* 0x0000000000017941 */ /* 0x000fea0003800000 */
.L_x_876:
        /* <DEDUP_REMOVED lines=14> */
.L_x_879:
[----:B------:R-:W-:Y:S05]  /*2c510*/  BSYNC B1 ;  /* 0x0000000000017941 */ /* 0x000fea0003800000 */
.L_x_878:
        /* <DEDUP_REMOVED lines=9> */
.L_x_881:
[----:B------:R-:W-:Y:S05]  /*2c5b0*/  BSYNC B1 ;  /* 0x0000000000017941 */ /* 0x000fea0003800000 */
.L_x_880:
        /* <DEDUP_REMOVED lines=9> */
.L_x_883:
[----:B------:R-:W-:Y:S05]  /*2c650*/  BSYNC B1 ;  /* 0x0000000000017941 */ /* 0x000fea0003800000 */
.L_x_882:
        /* <DEDUP_REMOVED lines=14> */
.L_x_885:
[----:B------:R-:W-:Y:S05]  /*2c740*/  BSYNC B1 ;  /* 0x0000000000017941 */ /* 0x000fea0003800000 */
.L_x_884:
        /* <DEDUP_REMOVED lines=14> */
.L_x_887:
[----:B------:R-:W-:Y:S05]  /*2c830*/  BSYNC B1 ;  /* 0x0000000000017941 */ /* 0x000fea0003800000 */
.L_x_886:
        /* <DEDUP_REMOVED lines=9> */
.L_x_889:
[----:B------:R-:W-:Y:S05]  /*2c8d0*/  BSYNC B1 ;  /* 0x0000000000017941 */ /* 0x000fea0003800000 */
.L_x_888:
        /* <DEDUP_REMOVED lines=9> */
.L_x_891:
[----:B------:R-:W-:Y:S05]  /*2c970*/  BSYNC B1 ;  /* 0x0000000000017941 */ /* 0x000fea0003800000 */
.L_x_890:
        /* <DEDUP_REMOVED lines=14> */
.L_x_893:
[----:B------:R-:W-:Y:S05]  /*2ca60*/  BSYNC B1 ;  /* 0x0000000000017941 */ /* 0x000fea0003800000 */
.L_x_892:
        /* <DEDUP_REMOVED lines=14> */
.L_x_895:
[----:B------:R-:W-:Y:S05]  /*2cb50*/  BSYNC B1 ;  /* 0x0000000000017941 */ /* 0x000fea0003800000 */
.L_x_894:
        /* <DEDUP_REMOVED lines=9> */
.L_x_897:
[----:B------:R-:W-:Y:S05]  /*2cbf0*/  BSYNC B1 ;  /* 0x0000000000017941 */ /* 0x000fea0003800000 */
.L_x_896:
        /* <DEDUP_REMOVED lines=9> */
.L_x_899:
[----:B------:R-:W-:Y:S05]  /*2cc90*/  BSYNC B1 ;  /* 0x0000000000017941 */ /* 0x000fea0003800000 */
.L_x_898:
        /* <DEDUP_REMOVED lines=14> */
.L_x_901:
[----:B------:R-:W-:Y:S05]  /*2cd80*/  BSYNC B1 ;  /* 0x0000000000017941 */ /* 0x000fea0003800000 */
.L_x_900:
        /* <DEDUP_REMOVED lines=14> */
.L_x_903:
[----:B------:R-:W-:Y:S05]  /*2ce70*/  BSYNC B1 ;  /* 0x0000000000017941 */ /* 0x000fea0003800000 */
.L_x_902:
        /* <DEDUP_REMOVED lines=9> */
.L_x_905:
[----:B------:R-:W-:Y:S05]  /*2cf10*/  BSYNC B1 ;  /* 0x0000000000017941 */ /* 0x000fea0003800000 */
.L_x_904:
        /* <DEDUP_REMOVED lines=9> */
.L_x_907:
[----:B------:R-:W-:Y:S05]  /*2cfb0*/  BSYNC B1 ;  /* 0x0000000000017941 */ /* 0x000fea0003800000 */
.L_x_906:
        /* <DEDUP_REMOVED lines=14> */
.L_x_909:
[----:B------:R-:W-:Y:S05]  /*2d0a0*/  BSYNC B1 ;  /* 0x0000000000017941 */ /* 0x000fea0003800000 */
.L_x_908:
        /* <DEDUP_REMOVED lines=14> */
.L_x_911:
[----:B------:R-:W-:Y:S05]  /*2d190*/  BSYNC B1 ;  /* 0x0000000000017941 */ /* 0x000fea0003800000 */
.L_x_910:
        /* <DEDUP_REMOVED lines=9> */
.L_x_913:
[----:B------:R-:W-:Y:S05]  /*2d230*/  BSYNC B1 ;  /* 0x0000000000017941 */ /* 0x000fea0003800000 */
.L_x_912:
        /* <DEDUP_REMOVED lines=9> */
.L_x_915:
[----:B------:R-:W-:Y:S05]  /*2d2d0*/  BSYNC B1 ;  /* 0x0000000000017941 */ /* 0x000fea0003800000 */
.L_x_914:
        /* <DEDUP_REMOVED lines=14> */
.L_x_917:
[----:B------:R-:W-:Y:S05]  /*2d3c0*/  BSYNC B1 ;  /* 0x0000000000017941 */ /* 0x000fea0003800000 */
.L_x_916:
        /* <DEDUP_REMOVED lines=14> */
.L_x_919:
[----:B------:R-:W-:Y:S05]  /*2d4b0*/  BSYNC B1 ;  /* 0x0000000000017941 */ /* 0x000fea0003800000 */
.L_x_918:
        /* <DEDUP_REMOVED lines=9> */
.L_x_921:
[----:B------:R-:W-:Y:S05]  /*2d550*/  BSYNC B1 ;  /* 0x0000000000017941 */ /* 0x000fea0003800000 */
.L_x_920:
        /* <DEDUP_REMOVED lines=9> */
.L_x_923:
[----:B------:R-:W-:Y:S05]  /*2d5f0*/  BSYNC B1 ;  /* 0x0000000000017941 */ /* 0x000fea0003800000 */
.L_x_922:
        /* <DEDUP_REMOVED lines=14> */
.L_x_925:
[----:B------:R-:W-:Y:S05]  /*2d6e0*/  BSYNC B1 ;  /* 0x0000000000017941 */ /* 0x000fea0003800000 */
.L_x_924:
        /* <DEDUP_REMOVED lines=14> */
.L_x_927:
[----:B------:R-:W-:Y:S05]  /*2d7d0*/  BSYNC B1 ;  /* 0x0000000000017941 */ /* 0x000fea0003800000 */
.L_x_926:
        /* <DEDUP_REMOVED lines=9> */
.L_x_929:
[----:B------:R-:W-:Y:S05]  /*2d870*/  BSYNC B1 ;  /* 0x0000000000017941 */ /* 0x000fea0003800000 */
.L_x_928:
        /* <DEDUP_REMOVED lines=9> */
.L_x_931:
[----:B------:R-:W-:Y:S05]  /*2d910*/  BSYNC B1 ;  /* 0x0000000000017941 */ /* 0x000fea0003800000 */
.L_x_930:
        /* <DEDUP_REMOVED lines=14> */
.L_x_933:
[----:B------:R-:W-:Y:S05]  /*2da00*/  BSYNC B1 ;  /* 0x0000000000017941 */ /* 0x000fea0003800000 */
.L_x_932:
        /* <DEDUP_REMOVED lines=14> */
.L_x_935:
[----:B------:R-:W-:Y:S05]  /*2daf0*/  BSYNC B1 ;  /* 0x0000000000017941 */ /* 0x000fea0003800000 */
.L_x_934:
        /* <DEDUP_REMOVED lines=9> */
.L_x_937:
[----:B------:R-:W-:Y:S05]  /*2db90*/  BSYNC B1 ;  /* 0x0000000000017941 */ /* 0x000fea0003800000 */
.L_x_936:
        /* <DEDUP_REMOVED lines=9> */
.L_x_939:
[----:B------:R-:W-:Y:S05]  /*2dc30*/  BSYNC B1 ;  /* 0x0000000000017941 */ /* 0x000fea0003800000 */
.L_x_938:
        /* <DEDUP_REMOVED lines=14> */
.L_x_941:
[----:B------:R-:W-:Y:S05]  /*2dd20*/  BSYNC B1 ;  /* 0x0000000000017941 */ /* 0x000fea0003800000 */
.L_x_940:
        /* <DEDUP_REMOVED lines=14> */
.L_x_943:
[----:B------:R-:W-:Y:S05]  /*2de10*/  BSYNC B1 ;  /* 0x0000000000017941 */ /* 0x000fea0003800000 */
.L_x_942:
        /* <DEDUP_REMOVED lines=9> */
.L_x_945:
[----:B------:R-:W-:Y:S05]  /*2deb0*/  BSYNC B1 ;  /* 0x0000000000017941 */ /* 0x000fea0003800000 */
.L_x_944:
        /* <DEDUP_REMOVED lines=9> */
.L_x_947:
[----:B------:R-:W-:Y:S05]  /*2df50*/  BSYNC B1 ;  /* 0x0000000000017941 */ /* 0x000fea0003800000 */
.L_x_946:
        /* <DEDUP_REMOVED lines=14> */
.L_x_949:
[----:B------:R-:W-:Y:S05]  /*2e040*/  BSYNC B1 ;  /* 0x0000000000017941 */ /* 0x000fea0003800000 */
.L_x_948:
        /* <DEDUP_REMOVED lines=14> */
.L_x_951:
[----:B------:R-:W-:Y:S05]  /*2e130*/  BSYNC B1 ;  /* 0x0000000000017941 */ /* 0x000fea0003800000 */
.L_x_950:
        /* <DEDUP_REMOVED lines=9> */
.L_x_953:
[----:B------:R-:W-:Y:S05]  /*2e1d0*/  BSYNC B1 ;  /* 0x0000000000017941 */ /* 0x000fea0003800000 */
.L_x_952:
        /* <DEDUP_REMOVED lines=9> */
.L_x_955:
[----:B------:R-:W-:Y:S05]  /*2e270*/  BSYNC B1 ;  /* 0x0000000000017941 */ /* 0x000fea0003800000 */
.L_x_954:
        /* <DEDUP_REMOVED lines=14> */
.L_x_957:
[----:B------:R-:W-:Y:S05]  /*2e360*/  BSYNC B1 ;  /* 0x0000000000017941 */ /* 0x000fea0003800000 */
.L_x_956:
        /* <DEDUP_REMOVED lines=14> */
.L_x_959:
[----:B------:R-:W-:Y:S05]  /*2e450*/  BSYNC B1 ;  /* 0x0000000000017941 */ /* 0x000fea0003800000 */
.L_x_958:
        /* <DEDUP_REMOVED lines=9> */
.L_x_961:
[----:B------:R-:W-:Y:S05]  /*2e4f0*/  BSYNC B1 ;  /* 0x0000000000017941 */ /* 0x000fea0003800000 */
.L_x_960:
        /* <DEDUP_REMOVED lines=9> */
.L_x_963:
[----:B------:R-:W-:Y:S05]  /*2e590*/  BSYNC B1 ;  /* 0x0000000000017941 */ /* 0x000fea0003800000 */
.L_x_962:
        /* <DEDUP_REMOVED lines=14> */
.L_x_965:
[----:B------:R-:W-:Y:S05]  /*2e680*/  BSYNC B1 ;  /* 0x0000000000017941 */ /* 0x000fea0003800000 */
.L_x_964:
        /* <DEDUP_REMOVED lines=14> */
.L_x_967:
[----:B------:R-:W-:Y:S05]  /*2e770*/  BSYNC B1 ;  /* 0x0000000000017941 */ /* 0x000fea0003800000 */
.L_x_966:
        /* <DEDUP_REMOVED lines=9> */
.L_x_969:
[----:B------:R-:W-:Y:S05]  /*2e810*/  BSYNC B1 ;  /* 0x0000000000017941 */ /* 0x000fea0003800000 */
.L_x_968:
        /* <DEDUP_REMOVED lines=9> */
.L_x_971:
[----:B------:R-:W-:Y:S05]  /*2e8b0*/  BSYNC B1 ;  /* 0x0000000000017941 */ /* 0x000fea0003800000 */
.L_x_970:
        /* <DEDUP_REMOVED lines=14> */
.L_x_973:
[----:B------:R-:W-:Y:S05]  /*2e9a0*/  BSYNC B1 ;  /* 0x0000000000017941 */ /* 0x000fea0003800000 */
.L_x_972:
        /* <DEDUP_REMOVED lines=14> */
.L_x_975:
[----:B------:R-:W-:Y:S05]  /*2ea90*/  BSYNC B1 ;  /* 0x0000000000017941 */ /* 0x000fea0003800000 */
.L_x_974:
        /* <DEDUP_REMOVED lines=9> */
.L_x_977:
[----:B------:R-:W-:Y:S05]  /*2eb30*/  BSYNC B1 ;  /* 0x0000000000017941 */ /* 0x000fea0003800000 */
.L_x_976:
        /* <DEDUP_REMOVED lines=9> */
.L_x_979:
[----:B------:R-:W-:Y:S05]  /*2ebd0*/  BSYNC B1 ;  /* 0x0000000000017941 */ /* 0x000fea0003800000 */
.L_x_978:
[----:B------:R-:W2:Y:S01]  /*2ebe0*/  LDL.LU R19, [R1+0x2f4] ;  /* 0x0002f40001137983 */ /* 0x000ea20000300800 */
[C---:B------:R-:W-:Y:S01]  /*2ebf0*/  ISETP.LT.OR P0, PT, R0.reuse, 0x179, !P1 ;  /* 0x000001790000780c */ /* 0x040fe20004f01670 */
[----:B------:R-:W-:Y:S01]  /*2ec00*/  BSSY B1, `(.L_x_980) ;  /* 0x000000c000017945 */ /* 0x000fe20003800000 */
[----:B------:R-:W-:-:S11]  /*2ec10*/  ISETP.LT.OR P1, PT, R0, 0x17a, !P1 ;  /* 0x0000017a0000780c */ /* 0x000fd60004f21670 */
[----:B0-----:R-:W-:-:S04]  /*2ec20*/  @!P0 IADD3 R224, P6, R10, UR44, RZ ;  /* 0x0000002c0ae08c10 */ /* 0x001fc8000ffde0ff */
[----:B------:R-:W-:Y:S02]  /*2ec30*/  @!P0 IADD3.X R225, R11, UR43, RZ, P6, !PT ;  /* 0x0000002b0be18c10 */ /* 0x000fe4000b7fe4ff */
        /* <DEDUP_REMOVED lines=8> */
.L_x_981:
[----:B------:R-:W-:Y:S05]  /*2ecc0*/  BSYNC B1 ;  /* 0x0000000000017941 */ /* 0x000fea0003800000 */
.L_x_980:
[----:B0-----:R-:W2:Y:S01]  /*2ecd0*/  LDL.LU R10, [R1+0x2f8] ;  /* 0x0002f800010a7983 */ /* 0x001ea20000300800 */
[----:B------:R-:W-:Y:S01]  /*2ece0*/  BSSY B1, `(.L_x_982) ;  /* 0x0000007000017945 */ /* 0x000fe20003800000 */
[----:B--2---:R-:W-:-:S05]  /*2ecf0*/  @!P0 IMAD R10, R10, R16, R3 ;  /* 0x000000100a0a8224 */ /* 0x004fca00078e0203 */
[----:B------:R0:W-:Y:S01]  /*2ed00*/  @!P0 STG.E.U8 desc[UR46][R224.64+0x178], R10 ;  /* 0x0001780ae0008986 */ /* 0x0001e2000c10112e */
[----:B------:R-:W-:Y:S05]  /*2ed10*/  @P1 BRA `(.L_x_983) ;  /* 0x00000000000c1947 */ /* 0x000fea0003800000 */
[----:B------:R-:W2:Y:S02]  /*2ed20*/  LDG.E.U8 R2, desc[UR46][R222.64+0x179] ;  /* 0x0001792ede027981 */ /* 0x000ea4000c1e1100 */
[----:B--2---:R-:W-:-:S05]  /*2ed30*/  PRMT R3, R2, 0x8880, RZ ;  /* 0x0000888002037816 */ /* 0x004fca00000000ff */
[----:B------:R-:W-:-:S07]  /*2ed40*/  IMAD R3, R3, R17, RZ ;  /* 0x0000001103037224 */ /* 0x000fce00078e02ff */
.L_x_983:
[----:B------:R-:W-:Y:S05]  /*2ed50*/  BSYNC B1 ;  /* 0x0000000000017941 */ /* 0x000fea0003800000 */
.L_x_982:
[----:B0-----:R-:W2:Y:S01]  /*2ed60*/  LDL.LU R10, [R1+0x2fc] ;  /* 0x0002fc00010a7983 */ /* 0x001ea20000300800 */
[----:B------:R-:W-:Y:S01]  /*2ed70*/  LOP3.LUT P5, RZ, R18, 0x8, RZ, 0xc0, !PT ;  /* 0x0000000812ff7812 */ /* 0x000fe200078ac0ff */
[----:B------:R-:W-:Y:S03]  /*2ed80*/  BSSY B1, `(.L_x_984) ;  /* 0x0000008000017945 */ /* 0x000fe60003800000 */
[----:B------:R-:W-:Y:S01]  /*2ed90*/  ISETP.LT.OR P0, PT, R0, 0xc1, !P5 ;  /* 0x000000c10000780c */ /* 0x000fe20006f01670 */
[----:B--2---:R-:W-:-:S05]  /*2eda0*/  @!P1 IMAD R10, R10, R16, R3 ;  /* 0x000000100a0a9224 */ /* 0x004fca00078e0203 */
[----:B------:R0:W-:Y:S07]  /*2edb0*/  @!P1 STG.E.U8 desc[UR46][R12.64+0x179], R10 ;  /* 0x0001790a0c009986 */ /* 0x0001ee000c10112e */
[----:B------:R-:W-:Y:S05]  /*2edc0*/  @P0 BRA `(.L_x_985) ;  /* 0x00000000000c0947 */ /* 0x000fea0003800000 */
[----:B------:R-:W2:Y:S02]  /*2edd0*/  LDG.E.U8 R2, desc[UR46][R220.64+0xc0] ;  /* 0x0000c02edc027981 */ /* 0x000ea4000c1e1100 */
[----:B--2---:R-:W-:-:S05]  /*2ede0*/  PRMT R3, R2, 0x8880, RZ ;  /* 0x0000888002037816 */ /* 0x004fca00000000ff */
[----:B------:R-:W-:-:S07]  /*2edf0*/  IMAD R3, R3, R17, RZ ;  /* 0x0000001103037224 */ /* 0x000fce00078e02ff */
.L_x_985:
[----:B------:R-:W-:Y:S05]  /*2ee00*/  BSYNC B1 ;  /* 0x0000000000017941 */ /* 0x000fea0003800000 */
.L_x_984:
[----:B0-----:R-:W2:Y:S01]  /*2ee10*/  LDL.LU R10, [R1] ;  /* 0x00000000010a7983 */ /* 0x001ea20000300800 */
        /* <DEDUP_REMOVED lines=8> */
.L_x_987:
[----:B------:R-:W-:Y:S05]  /*2eea0*/  BSYNC B1 ;  /* 0x0000000000017941 */ /* 0x000fea0003800000 */
.L_x_986:
[----:B0-----:R-:W2:Y:S01]  /*2eeb0*/  LDL.LU R10, [R1+0x4] ;  /* 0x00000400010a7983 */ /* 0x001ea20000300800 */
[----:B------:R-:W-:Y:S01]  /*2eec0*/  LOP3.LUT P6, RZ, R18, 0x4, RZ, 0xc0, !PT ;  /* 0x0000000412ff7812 */ /* 0x000fe200078cc0ff */
[----:B------:R-:W-:Y:S03]  /*2eed0*/  BSSY B1, `(.L_x_988) ;  /* 0x000000a000017945 */ /* 0x000fe60003800000 */
[----:B------:R-:W-:-:S13]  /*2eee0*/  ISETP.LT.OR P0, PT, R0, 0xc1, !P6 ;  /* 0x000000c10000780c */ /* 0x000fda0007701670 */
        /* <DEDUP_REMOVED lines=8> */
.L_x_989:
[----:B------:R-:W-:Y:S05]  /*2ef70*/  BSYNC B1 ;  /* 0x0000000000017941 */ /* 0x000fea0003800000 */
.L_x_988:
[----:B------:R-:W2:Y:S01]  /*2ef80*/  LDL.LU R19, [R1+0x8] ;  /* 0x0000080001137983 */ /* 0x000ea20000300800 */
[----:B------:R-:W-:Y:S01]  /*2ef90*/  ISETP.LT.OR P1, PT, R0, 0xc2, !P6 ;  /* 0x000000c20000780c */ /* 0x000fe20007721670 */
[----:B------:R-:W-:-:S12]  /*2efa0*/  BSSY B1, `(.L_x_990) ;  /* 0x0000009000017945 */ /* 0x000fd80003800000 */
[----:B0-----:R-:W-:-:S04]  /*2efb0*/  @!P1 IADD3 R10, P5, R6, UR44, RZ ;  /* 0x0000002c060a9c10 */ /* 0x001fc8000ffbe0ff */
[----:B------:R-:W-:Y:S01]  /*2efc0*/  @!P1 IADD3.X R11, R7, UR43, RZ, P5, !PT ;  /* 0x0000002b070b9c10 */ /* 0x000fe2000affe4ff */
[----:B--2---:R-:W-:-:S05]  /*2efd0*/  @!P0 IMAD R19, R19, R16, R3 ;  /* 0x0000001013138224 */ /* 0x004fca00078e0203 */
[----:B------:R0:W-:Y:S01]  /*2efe0*/  @!P0 STG.E.U8 desc[UR46][R12.64+0xc0], R19 ;  /* 0x0000c0130c008986 */ /* 0x0001e2000c10112e */
[----:B------:R-:W-:Y:S05]  /*2eff0*/  @P1 BRA `(.L_x_991) ;  /* 0x00000000000c1947 */ /* 0x000fea0003800000 */
[----:B------:R-:W2:Y:S02]  /*2f000*/  LDG.E.U8 R2, desc[UR46][R218.64+0xc1] ;  /* 0x0000c12eda027981 */ /* 0x000ea4000c1e1100 */
[----:B--2---:R-:W-:-:S05]  /*2f010*/  PRMT R3, R2, 0x8880, RZ ;  /* 0x0000888002037816 */ /* 0x004fca00000000ff */
[----:B------:R-:W-:-:S07]  /*2f020*/  IMAD R3, R3, R17, RZ ;  /* 0x0000001103037224 */ /* 0x000fce00078e02ff */
.L_x_991:
[----:B------:R-:W-:Y:S05]  /*2f030*/  BSYNC B1 ;  /* 0x0000000000017941 */ /* 0x000fea0003800000 */
.L_x_990:
        /* <DEDUP_REMOVED lines=10> */
.L_x_993:
[----:B------:R-:W-:Y:S05]  /*2f0e0*/  BSYNC B1 ;  /* 0x0000000000017941 */ /* 0x000fea0003800000 */
.L_x_992:
[----:B0-----:R-:W2:Y:S01]  /*2f0f0*/  LDL.LU R10, [R1+0x10] ;  /* 0x00001000010a7983 */ /* 0x001ea20000300800 */
        /* <DEDUP_REMOVED lines=8> */
.L_x_995:
[----:B------:R-:W-:Y:S05]  /*2f180*/  BSYNC B1 ;  /* 0x0000000000017941 */ /* 0x000fea0003800000 */
.L_x_994:
[----:B0-----:R-:W2:Y:S01]  /*2f190*/  LDL.LU R10, [R1+0x14] ;  /* 0x00001400010a7983 */ /* 0x001ea20000300800 */
        /* <DEDUP_REMOVED lines=10> */
.L_x_997:
[----:B------:R-:W-:Y:S05]  /*2f240*/  BSYNC B1 ;  /* 0x0000000000017941 */ /* 0x000fea0003800000 */
.L_x_996:
        /* <DEDUP_REMOVED lines=11> */
.L_x_999:
[----:B------:R-:W-:Y:S05]  /*2f300*/  BSYNC B1 ;  /* 0x0000000000017941 */ /* 0x000fea0003800000 */
.L_x_998:
        /* <DEDUP_REMOVED lines=10> */
.L_x_1001:
[----:B------:R-:W-:Y:S05]  /*2f3b0*/  BSYNC B1 ;  /* 0x0000000000017941 */ /* 0x000fea0003800000 */
.L_x_1000:
        /* <DEDUP_REMOVED lines=9> */
.L_x_1003:
[----:B------:R-:W-:Y:S05]  /*2f450*/  BSYNC B1 ;  /* 0x0000000000017941 */ /* 0x000fea0003800000 */
.L_x_1002:
        /* <DEDUP_REMOVED lines=11> */
.L_x_1005:
[----:B------:R-:W-:Y:S05]  /*2f510*/  BSYNC B1 ;  /* 0x0000000000017941 */ /* 0x000fea0003800000 */
.L_x_1004:
        /* <DEDUP_REMOVED lines=11> */
.L_x_1007:
[----:B------:R-:W-:Y:S05]  /*2f5d0*/  BSYNC B1 ;  /* 0x0000000000017941 */ /* 0x000fea0003800000 */
.L_x_1006:
        /* <DEDUP_REMOVED lines=10> */
.L_x_1009:
[----:B------:R-:W-:Y:S05]  /*2f680*/  BSYNC B1 ;  /* 0x0000000000017941 */ /* 0x000fea0003800000 */
.L_x_1008:
        /* <DEDUP_REMOVED lines=9> */
.L_x_1011:
[----:B------:R-:W-:Y:S05]  /*2f720*/  BSYNC B1 ;  /* 0x0000000000017941 */ /* 0x000fea0003800000 */
.L_x_1010:
        /* <DEDUP_REMOVED lines=11> */
.L_x_1013:
[----:B------:R-:W-:Y:S05]  /*2f7e0*/  BSYNC B1 ;  /* 0x0000000000017941 */ /* 0x000fea0003800000 */
.L_x_1012:
        /* <DEDUP_REMOVED lines=11> */
.L_x_1015:
[----:B------:R-:W-:Y:S05]  /*2f8a0*/  BSYNC B1 ;  /* 0x0000000000017941 */ /* 0x000fea0003800000 */
.L_x_1014:
        /* <DEDUP_REMOVED lines=10> */
.L_x_1017:
[----:B------:R-:W-:Y:S05]  /*2f950*/  BSYNC B1 ;  /* 0x0000000000017941 */ /* 0x000fea0003800000 */
.L_x_1016:
        /* <DEDUP_REMOVED lines=9> */
.L_x_1019:
[----:B------:R-:W-:Y:S05]  /*2f9f0*/  BSYNC B1 ;  /* 0x0000000000017941 */ /* 0x000fea0003800000 */
.L_x_1018:
        /* <DEDUP_REMOVED lines=11> */
.L_x_1021:
[----:B------:R-:W-:Y:S05]  /*2fab0*/  BSYNC B1 ;  /* 0x0000000000017941 */ /* 0x000fea0003800000 */
.L_x_1020:
        /* <DEDUP_REMOVED lines=11> */
.L_x_1023:
[----:B------:R-:W-:Y:S05]  /*2fb70*/  BSYNC B1 ;  /* 0x0000000000017941 */ /* 0x000fea0003800000 */
.L_x_1022:
        /* <DEDUP_REMOVED lines=10> */
.L_x_1025:
[----:B------:R-:W-:Y:S05]  /*2fc20*/  BSYNC B1 ;  /* 0x0000000000017941 */ /* 0x000fea0003800000 */
.L_x_1024:
        /* <DEDUP_REMOVED lines=9> */
.L_x_1027:
[----:B------:R-:W-:Y:S05]  /*2fcc0*/  BSYNC B1 ;  /* 0x0000000000017941 */ /* 0x000fea0003800000 */
.L_x_1026:
        /* <DEDUP_REMOVED lines=11> */
.L_x_1029:
[----:B------:R-:W-:Y:S05]  /*2fd80*/  BSYNC B1 ;  /* 0x0000000000017941 */ /* 0x000fea0003800000 */
.L_x_1028:
        /* <DEDUP_REMOVED lines=11> */
.L_x_1031:
[----:B------:R-:W-:Y:S05]  /*2fe40*/  BSYNC B1 ;  /* 0x0000000000017941 */ /* 0x000fea0003800000 */
.L_x_1030:
        /* <DEDUP_REMOVED lines=10> */
.L_x_1033:
[----:B------:R-:W-:Y:S05]  /*2fef0*/  BSYNC B1 ;  /* 0x0000000000017941 */ /* 0x000fea0003800000 */
.L_x_1032:
        /* <DEDUP_REMOVED lines=9> */
.L_x_1035:
[----:B------:R-:W-:Y:S05]  /*2ff90*/  BSYNC B1 ;  /* 0x0000000000017941 */ /* 0x000fea0003800000 */
.L_x_1034:
        /* <DEDUP_REMOVED lines=11> */
.L_x_1037:
[----:B------:R-:W-:Y:S05]  /*30050*/  BSYNC B1 ;  /* 0x0000000000017941 */ /* 0x000fea0003800000 */
.L_x_1036:
        /* <DEDUP_REMOVED lines=11> */
.L_x_1039:
[----:B------:R-:W-:Y:S05]  /*30110*/  BSYNC B1 ;  /* 0x0000000000017941 */ /* 0x000fea0003800000 */
.L_x_1038:
        /* <DEDUP_REMOVED lines=10> */
.L_x_1041:
[----:B------:R-:W-:Y:S05]  /*301c0*/  BSYNC B1 ;  /* 0x0000000000017941 */ /* 0x000fea0003800000 */
.L_x_1040:
        /* <DEDUP_REMOVED lines=9> */
.L_x_1043:
[----:B------:R-:W-:Y:S05]  /*30260*/  BSYNC B1 ;  /* 0x0000000000017941 */ /* 0x000fea0003800000 */
.L_x_1042:
        /* <DEDUP_REMOVED lines=11> */
.L_x_1045:
[----:B------:R-:W-:Y:S05]  /*30320*/  BSYNC B1 ;  /* 0x0000000000017941 */ /* 0x000fea0003800000 */
.L_x_1044:
        /* <DEDUP_REMOVED lines=11> */
.L_x_1047:
[----:B------:R-:W-:Y:S05]  /*303e0*/  BSYNC B1 ;  /* 0x0000000000017941 */ /* 0x000fea0003800000 */
.L_x_1046:
        /* <DEDUP_REMOVED lines=10> */
.L_x_1049:
[----:B------:R-:W-:Y:S05]  /*30490*/  BSYNC B1 ;  /* 0x0000000000017941 */ /* 0x000fea0003800000 */
.L_x_1048:
        /* <DEDUP_REMOVED lines=9> */
.L_x_1051:
[----:B------:R-:W-:Y:S05]  /*30530*/  BSYNC B1 ;  /* 0x0000000000017941 */ /* 0x000fea0003800000 */
.L_x_1050:
        /* <DEDUP_REMOVED lines=11> */
.L_x_1053:
[----:B------:R-:W-:Y:S05]  /*305f0*/  BSYNC B1 ;  /* 0x0000000000017941 */ /* 0x000fea0003800000 */
.L_x_1052:
        /* <DEDUP_REMOVED lines=11> */
.L_x_1055:
[----:B------:R-:W-:Y:S05]  /*306b0*/  BSYNC B1 ;  /* 0x0000000000017941 */ /* 0x000fea0003800000 */
.L_x_1054:
        /* <DEDUP_REMOVED lines=10> */
.L_x_1057:
[----:B------:R-:W-:Y:S05]  /*30760*/  BSYNC B1 ;  /* 0x0000000000017941 */ /* 0x000fea0003800000 */
.L_x_1056:
        /* <DEDUP_REMOVED lines=9> */
.L_x_1059:
[----:B------:R-:W-:Y:S05]  /*30800*/  BSYNC B1 ;  /* 0x0000000000017941 */ /* 0x000fea0003800000 */
.L_x_1058:
        /* <DEDUP_REMOVED lines=11> */
.L_x_1061:
[----:B------:R-:W-:Y:S05]  /*308c0*/  BSYNC B1 ;  /* 0x0000000000017941 */ /* 0x000fea0003800000 */
.L_x_1060:
        /* <DEDUP_REMOVED lines=11> */
.L_x_1063:
[----:B------:R-:W-:Y:S05]  /*30980*/  BSYNC B1 ;  /* 0x0000000000017941 */ /* 0x000fea0003800000 */
.L_x_1062:
        /* <DEDUP_REMOVED lines=10> */
.L_x_1065:
[----:B------:R-:W-:Y:S05]  /*30a30*/  BSYNC B1 ;  /* 0x0000000000017941 */ /* 0x000fea0003800000 */
.L_x_1064:
        /* <DEDUP_REMOVED lines=9> */
.L_x_1067:
[----:B------:R-:W-:Y:S05]  /*30ad0*/  BSYNC B1 ;  /* 0x0000000000017941 */ /* 0x000fea0003800000 */
.L_x_1066:
        /* <DEDUP_REMOVED lines=11> */
.L_x_1069:
[----:B------:R-:W-:Y:S05]  /*30b90*/  BSYNC B1 ;  /* 0x0000000000017941 */ /* 0x000fea0003800000 */
.L_x_1068:
        /* <DEDUP_REMOVED lines=11> */
.L_x_1071:
[----:B------:R-:W-:Y:S05]  /*30c50*/  BSYNC B1 ;  /* 0x0000000000017941 */ /* 0x000fea0003800000 */
.L_x_1070:
        /* <DEDUP_REMOVED lines=10> */
.L_x_1073:
[----:B------:R-:W-:Y:S05]  /*30d00*/  BSYNC B1 ;  /* 0x0000000000017941 */ /* 0x000fea0003800000 */
.L_x_1072:
        /* <DEDUP_REMOVED lines=9> */
.L_x_1075:
[----:B------:R-:W-:Y:S05]  /*30da0*/  BSYNC B1 ;  /* 0x0000000000017941 */ /* 0x000fea0003800000 */
.L_x_1074:
        /* <DEDUP_REMOVED lines=11> */
.L_x_1077:
[----:B------:R-:W-:Y:S05]  /*30e60*/  BSYNC B1 ;  /* 0x0000000000017941 */ /* 0x000fea0003800000 */
.L_x_1076:
        /* <DEDUP_REMOVED lines=11> */
.L_x_1079:
[----:B------:R-:W-:Y:S05]  /*30f20*/  BSYNC B1 ;  /* 0x0000000000017941 */ /* 0x000fea0003800000 */
.L_x_1078:
        /* <DEDUP_REMOVED lines=10> */
.L_x_1081:
[----:B------:R-:W-:Y:S05]  /*30fd0*/  BSYNC B1 ;  /* 0x0000000000017941 */ /* 0x000fea0003800000 */
.L_x_1080:
        /* <DEDUP_REMOVED lines=9> */
.L_x_1083:
[----:B------:R-:W-:Y:S05]  /*31070*/  BSYNC B1 ;  /* 0x0000000000017941 */ /* 0x000fea0003800000 */
.L_x_1082:
        /* <DEDUP_REMOVED lines=11> */
.L_x_1085:
[----:B------:R-:W-:Y:S05]  /*31130*/  BSYNC B1 ;  /* 0x0000000000017941 */ /* 0x000fea0003800000 */
.L_x_1084:
        /* <DEDUP_REMOVED lines=11> */
.L_x_1087:
[----:B------:R-:W-:Y:S05]  /*311f0*/  BSYNC B1 ;  /* 0x0000000000017941 */ /* 0x000fea0003800000 */
.L_x_1086:
        /* <DEDUP_REMOVED lines=10> */
.L_x_1089:
[----:B------:R-:W-:Y:S05]  /*312a0*/  BSYNC B1 ;  /* 0x0000000000017941 */ /* 0x000fea0003800000 */
.L_x_1088:
        /* <DEDUP_REMOVED lines=9> */
.L_x_1091:
[----:B------:R-:W-:Y:S05]  /*31340*/  BSYNC B1 ;  /* 0x0000000000017941 */ /* 0x000fea0003800000 */
.L_x_1090:
        /* <DEDUP_REMOVED lines=11> */
.L_x_1093:
[----:B------:R-:W-:Y:S05]  /*31400*/  BSYNC B1 ;  /* 0x0000000000017941 */ /* 0x000fea0003800000 */
.L_x_1092:
        /* <DEDUP_REMOVED lines=11> */
.L_x_1095:
[----:B------:R-:W-:Y:S05]  /*314c0*/  BSYNC B1 ;  /* 0x0000000000017941 */ /* 0x000fea0003800000 */
.L_x_1094:
        /* <DEDUP_REMOVED lines=10> */
.L_x_1097:
[----:B------:R-:W-:Y:S05]  /*31570*/  BSYNC B1 ;  /* 0x0000000000017941 */ /* 0x000fea0003800000 */
.L_x_1096:
        /* <DEDUP_REMOVED lines=9> */
.L_x_1099:
[----:B------:R-:W-:Y:S05]  /*31610*/  BSYNC B1 ;  /* 0x0000000000017941 */ /* 0x000fea0003800000 */
.L_x_1098:
        /* <DEDUP_REMOVED lines=11> */
.L_x_1101:
[----:B------:R-:W-:Y:S05]  /*316d0*/  BSYNC B1 ;  /* 0x0000000000017941 */ /* 0x000fea0003800000 */
.L_x_1100:
        /* <DEDUP_REMOVED lines=11> */
.L_x_1103:
[----:B------:R-:W-:Y:S05]  /*31790*/  BSYNC B1 ;  /* 0x0000000000017941 */ /* 0x000fea0003800000 */
.L_x_1102:
        /* <DEDUP_REMOVED lines=10> */
.L_x_1105:
[----:B------:R-:W-:Y:S05]  /*31840*/  BSYNC B1 ;  /* 0x0000000000017941 */ /* 0x000fea0003800000 */
.L_x_1104:
        /* <DEDUP_REMOVED lines=9> */
.L_x_1107:
[----:B------:R-:W-:Y:S05]  /*318e0*/  BSYNC B1 ;  /* 0x0000000000017941 */ /* 0x000fea0003800000 */
.L_x_1106:
        /* <DEDUP_REMOVED lines=11> */
.L_x_1109:
[----:B------:R-:W-:Y:S05]  /*319a0*/  BSYNC B1 ;  /* 0x0000000000017941 */ /* 0x000fea0003800000 */
.L_x_1108:
        /* <DEDUP_REMOVED lines=11> */
.L_x_1111:
[----:B------:R-:W-:Y:S05]  /*31a60*/  BSYNC B1 ;  /* 0x0000000000017941 */ /* 0x000fea0003800000 */
.L_x_1110:
        /* <DEDUP_REMOVED lines=10> */
.L_x_1113:
[----:B------:R-:W-:Y:S05]  /*31b10*/  BSYNC B1 ;  /* 0x0000000000017941 */ /* 0x000fea0003800000 */
.L_x_1112:
        /* <DEDUP_REMOVED lines=9> */
.L_x_1115:
[----:B------:R-:W-:Y:S05]  /*31bb0*/  BSYNC B1 ;  /* 0x0000000000017941 */ /* 0x000fea0003800000 */
.L_x_1114:
        /* <DEDUP_REMOVED lines=11> */
.L_x_1117:
[----:B------:R-:W-:Y:S05]  /*31c70*/  BSYNC B1 ;  /* 0x0000000000017941 */ /* 0x000fea0003800000 */
.L_x_1116:
        /* <DEDUP_REMOVED lines=11> */
.L_x_1119:
[----:B------:R-:W-:Y:S05]  /*31d30*/  BSYNC B1 ;  /* 0x0000000000017941 */ /* 0x000fea0003800000 */
.L_x_1118:
        /* <DEDUP_REMOVED lines=10> */
.L_x_1121:
[----:B------:R-:W-:Y:S05]  /*31de0*/  BSYNC B1 ;  /* 0x0000000000017941 */ /* 0x000fea0003800000 */
.L_x_1120:
        /* <DEDUP_REMOVED lines=9> */
.L_x_1123:
[----:B------:R-:W-:Y:S05]  /*31e80*/  BSYNC B1 ;  /* 0x0000000000017941 */ /* 0x000fea0003800000 */
.L_x_1122:
        /* <DEDUP_REMOVED lines=11> */
.L_x_1125:
[----:B------:R-:W-:Y:S05]  /*31f40*/  BSYNC B1 ;  /* 0x0000000000017941 */ /* 0x000fea0003800000 */
.L_x_1124:
        /* <DEDUP_REMOVED lines=11> */
.L_x_1127:
[----:B------:R-:W-:Y:S05]  /*32000*/  BSYNC B1 ;  /* 0x0000000000017941 */ /* 0x000fea0003800000 */
.L_x_1126:
        /* <DEDUP_REMOVED lines=10> */
.L_x_1129:
[----:B------:R-:W-:Y:S05]  /*320b0*/  BSYNC B1 ;  /* 0x0000000000017941 */ /* 0x000fea0003800000 */
.L_x_1128:
        /* <DEDUP_REMOVED lines=9> */
.L_x_1131:
[----:B------:R-:W-:Y:S05]  /*32150*/  BSYNC B1 ;  /* 0x0000000000017941 */ /* 0x000fea0003800000 */
.L_x_1130:
        /* <DEDUP_REMOVED lines=11> */
.L_x_1133:
[----:B------:R-:W-:Y:S05]  /*32210*/  BSYNC B1 ;  /* 0x0000000000017941 */ /* 0x000fea0003800000 */
.L_x_1132:
        /* <DEDUP_REMOVED lines=11> */
.L_x_1135:
[----:B------:R-:W-:Y:S05]  /*322d0*/  BSYNC B1 ;  /* 0x0000000000017941 */ /* 0x000fea0003800000 */
.L_x_1134:
        /* <DEDUP_REMOVED lines=10> */
.L_x_1137:
[----:B------:R-:W-:Y:S05]  /*32380*/  BSYNC B1 ;  /* 0x0000000000017941 */ /* 0x000fea0003800000 */
.L_x_1136:
        /* <DEDUP_REMOVED lines=9> */
.L_x_1139:
[----:B------:R-:W-:Y:S05]  /*32420*/  BSYNC B1 ;  /* 0x0000000000017941 */ /* 0x000fea0003800000 */
.L_x_1138:
        /* <DEDUP_REMOVED lines=11> */
.L_x_1141:
[----:B------:R-:W-:Y:S05]  /*324e0*/  BSYNC B1 ;  /* 0x0000000000017941 */ /* 0x000fea0003800000 */
.L_x_1140:
        /* <DEDUP_REMOVED lines=11> */
.L_x_1143:
[----:B------:R-:W-:Y:S05]  /*325a0*/  BSYNC B1 ;  /* 0x0000000000017941 */ /* 0x000fea0003800000 */
.L_x_1142:
[----:B0-----:R-:W2:Y:S01]  /*325b0*/  LDL.LU R12, [R1+0x13c] ;  /* 0x00013c00010c7983 */ /* 0x001ea20000300800 */
[----:B------:R-:W-:Y:S01]  /*325c0*/  LOP3.LUT P5, RZ, R18, 0x8, RZ, 0xc0, !PT ;  /* 0x0000000812ff7812 */ /* 0x000fe200078ac0ff */
[----:B------:R-:W-:Y:S03]  /*325d0*/  BSSY B1, `(.L_x_1144) ;  /* 0x0000008000017945 */ /* 0x000fe60003800000 */
[----:B------:R-:W-:Y:S01]  /*325e0*/  ISETP.LT.OR P0, PT, R0, 0x161, !P5 ;  /* 0x000001610000780c */ /* 0x000fe20006f01670 */
[----:B--2---:R-:W-:-:S05]  /*325f0*/  @!P1 IMAD R12, R12, R16, R3 ;  /* 0x000000100c0c9224 */ /* 0x004fca00078e0203 */
[----:B------:R0:W-:Y:S07]  /*32600*/  @!P1 STG.E.U8 desc[UR46][R10.64+0x159], R12 ;  /* 0x0001590c0a009986 */ /* 0x0001ee000c10112e */
[----:B------:R-:W-:Y:S05]  /*32610*/  @P0 BRA `(.L_x_1145) ;  /* 0x00000000000c0947 */ /* 0x000fea0003800000 */
[----:B------:R-:W0:Y:S02]  /*32620*/  LDG.E.U8 R2, desc[UR46][R220.64+0x160] ;  /* 0x0001602edc027981 */ /* 0x000e24000c1e1100 */
[----:B0-----:R-:W-:-:S05]  /*32630*/  PRMT R10, R2, 0x8880, RZ ;  /* 0x00008880020a7816 */ /* 0x001fca00000000ff */
[----:B------:R-:W-:-:S07]  /*32640*/  IMAD R3, R10, R17, RZ ;  /* 0x000000110a037224 */ /* 0x000fce00078e02ff */
.L_x_1145:
[----:B------:R-:W-:Y:S05]  /*32650*/  BSYNC B1 ;  /* 0x0000000000017941 */ /* 0x000fea0003800000 */
.L_x_1144:
[----:B0-----:R-:W2:Y:S01]  /*32660*/  LDL.LU R10, [R1+0x140] ;  /* 0x00014000010a7983 */ /* 0x001ea20000300800 */
[----:B------:R-:W-:Y:S01]  /*32670*/  ISETP.LT.OR P1, PT, R0, 0x162, !P5 ;  /* 0x000001620000780c */ /* 0x000fe20006f21670 */
[----:B------:R-:W-:Y:S01]  /*32680*/  BSSY B1, `(.L_x_1146) ;  /* 0x0000007000017945 */ /* 0x000fe20003800000 */
[----:B--2---:R-:W-:-:S05]  /*32690*/  @!P0 IMAD R10, R10, R16, R3 ;  /* 0x000000100a0a8224 */ /* 0x004fca00078e0203 */
[----:B------:R0:W-:Y:S06]  /*326a0*/  @!P0 STG.E.U8 desc[UR46][R6.64+0x160], R10 ;  /* 0x0001600a06008986 */ /* 0x0001ec000c10112e */
[----:B------:R-:W-:Y:S05]  /*326b0*/  @P1 BRA `(.L_x_1147) ;  /* 0x00000000000c1947 */ /* 0x000fea0003800000 */
[----:B------:R-:W0:Y:S02]  /*326c0*/  LDG.E.U8 R2, desc[UR46][R220.64+0x161] ;  /* 0x0001612edc027981 */ /* 0x000e24000c1e1100 */
[----:B0-----:R-:W-:-:S05]  /*326d0*/  PRMT R10, R2, 0x8880, RZ ;  /* 0x00008880020a7816 */ /* 0x001fca00000000ff */
[----:B------:R-:W-:-:S07]  /*326e0*/  IMAD R3, R10, R17, RZ ;  /* 0x000000110a037224 */ /* 0x000fce00078e02ff */
.L_x_1147:
[----:B------:R-:W-:Y:S05]  /*326f0*/  BSYNC B1 ;  /* 0x0000000000017941 */ /* 0x000fea0003800000 */
.L_x_1146:
        /* <DEDUP_REMOVED lines=8> */
[----:B------:R-:W0:Y:S02]  /*32780*/  LDG.E.U8 R2, desc[UR46][R218.64+0x160] ;  /* 0x0001602eda027981 */ /* 0x000e24000c1e1100 */
[----:B0-----:R-:W-:-:S05]  /*32790*/  PRMT R10, R2, 0x8880, RZ ;  /* 0x00008880020a7816 */ /* 0x001fca00000000ff */
[----:B------:R-:W-:-:S07]  /*327a0*/  IMAD R3, R10, R17, RZ ;  /* 0x000000110a037224 */ /* 0x000fce00078e02ff */
.L_x_1149:
[----:B------:R-:W-:Y:S05]  /*327b0*/  BSYNC B1 ;  /* 0x0000000000017941 */ /* 0x000fea0003800000 */
.L_x_1148:
        /* <DEDUP_REMOVED lines=8> */
[----:B------:R-:W0:Y:S02]  /*32840*/  LDG.E.U8 R2, desc[UR46][R218.64+0x161] ;  /* 0x0001612eda027981 */ /* 0x000e24000c1e1100 */
[----:B0-----:R-:W-:-:S05]  /*32850*/  PRMT R12, R2, 0x8880, RZ ;  /* 0x00008880020c7816 */ /* 0x001fca00000000ff */
[----:B------:R-:W-:-:S07]  /*32860*/  IMAD R3, R12, R17, RZ ;  /* 0x000000110c037224 */ /* 0x000fce00078e02ff */
.L_x_1151:
[----:B------:R-:W-:Y:S05]  /*32870*/  BSYNC B1 ;  /* 0x0000000000017941 */ /* 0x000fea0003800000 */
.L_x_1150:
        /* <DEDUP_REMOVED lines=10> */
.L_x_1153:
[----:B------:R-:W-:Y:S05]  /*32920*/  BSYNC B1 ;  /* 0x0000000000017941 */ /* 0x000fea0003800000 */
.L_x_1152:
        /* <DEDUP_REMOVED lines=9> */
.L_x_1155:
[----:B------:R-:W-:Y:S05]  /*329c0*/  BSYNC B1 ;  /* 0x0000000000017941 */ /* 0x000fea0003800000 */
.L_x_1154:
[----:B------:R-:W2:Y:S01]  /*329d0*/  LDL.LU R12, [R1+0x154] ;  /* 0x00015400010c7983 */ /* 0x000ea20000300800 */
[----:B------:R-:W-:Y:S01]  /*329e0*/  ISETP.LT.OR P0, PT, R0, 0x169, !P6 ;  /* 0x000001690000780c */ /* 0x000fe20007701670 */
[----:B------:R-:W-:-:S12]  /*329f0*/  BSSY B1, `(.L_x_1156) ;  /* 0x0000009000017945 */ /* 0x000fd80003800000 */
[----:B------:R-:W-:-:S04]  /*32a00*/  @!P0 IADD3 R10, P5, R6, UR44, RZ ;  /* 0x0000002c060a8c10 */ /* 0x000fc8000ffbe0ff */
[----:B0-----:R-:W-:Y:S01]  /*32a10*/  @!P0 IADD3.X R11, R7, UR43, RZ, P5, !PT ;  /* 0x0000002b070b8c10 */ /* 0x001fe2000affe4ff */
[----:B--2---:R-:W-:-:S05]  /*32a20*/  @!P1 IMAD R13, R12, R16, R3 ;  /* 0x000000100c0d9224 */ /* 0x004fca00078e0203 */
[----:B------:R0:W-:Y:S01]  /*32a30*/  @!P1 STG.E.U8 desc[UR46][R6.64+0x169], R13 ;  /* 0x0001690d06009986 */ /* 0x0001e2000c10112e */
[----:B------:R-:W-:Y:S05]  /*32a40*/  @P0 BRA `(.L_x_1157) ;  /* 0x00000000000c0947 */ /* 0x000fea0003800000 */
[----:B------:R-:W2:Y:S02]  /*32a50*/  LDG.E.U8 R2, desc[UR46][R218.64+0x168] ;  /* 0x0001682eda027981 */ /* 0x000ea4000c1e1100 */
[----:B--2---:R-:W-:-:S05]  /*32a60*/  PRMT R12, R2, 0x8880, RZ ;  /* 0x00008880020c7816 */ /* 0x004fca00000000ff */
[----:B------:R-:W-:-:S07]  /*32a70*/  IMAD R3, R12, R17, RZ ;  /* 0x000000110c037224 */ /* 0x000fce00078e02ff */
.L_x_1157:
[----:B------:R-:W-:Y:S05]  /*32a80*/  BSYNC B1 ;  /* 0x0000000000017941 */ /* 0x000fea0003800000 */
.L_x_1156:
        /* <DEDUP_REMOVED lines=8> */
[----:B------:R-:W0:Y:S02]  /*32b10*/  LDG.E.U8 R2, desc[UR46][R218.64+0x169] ;  /* 0x0001692eda027981 */ /* 0x000e24000c1e1100 */
[----:B0-----:R-:W-:-:S05]  /*32b20*/  PRMT R10, R2, 0x8880, RZ ;  /* 0x00008880020a7816 */ /* 0x001fca00000000ff */
[----:B------:R-:W-:-:S07]  /*32b30*/  IMAD R3, R10, R17, RZ ;  /* 0x000000110a037224 */ /* 0x000fce00078e02ff */
.L_x_1159:
[----:B------:R-:W-:Y:S05]  /*32b40*/  BSYNC B1 ;  /* 0x0000000000017941 */ /* 0x000fea0003800000 */
.L_x_1158:
        /* <DEDUP_REMOVED lines=10> */
.L_x_1161:
[----:B------:R-:W-:Y:S05]  /*32bf0*/  BSYNC B1 ;  /* 0x0000000000017941 */ /* 0x000fea0003800000 */
.L_x_1160:
[----:B------:R-:W0:Y:S01]  /*32c00*/  LDL.LU R10, [R1+0x160] ;  /* 0x00016000010a7983 */ /* 0x000e220000300800 */
[----:B------:R-:W-:Y:S01]  /*32c10*/  ISETP.LT.OR P1, PT, R0, 0x172, !P5 ;  /* 0x000001720000780c */ /* 0x000fe20006f21670 */
[----:B------:R-:W-:Y:S01]  /*32c20*/  BSSY B1, `(.L_x_1162) ;  /* 0x0000007000017945 */ /* 0x000fe20003800000 */
[----:B0-----:R-:W-:-:S05]  /*32c30*/  @!P0 IMAD R11, R10, R16, R3 ;  /* 0x000000100a0b8224 */ /* 0x001fca00078e0203 */
[----:B------:R0:W-:Y:S06]  /*32c40*/  @!P0 STG.E.U8 desc[UR46][R6.64+0x170], R11 ;  /* 0x0001700b06008986 */ /* 0x0001ec000c10112e */
[----:B------:R-:W-:Y:S05]  /*32c50*/  @P1 BRA `(.L_x_1163) ;  /* 0x00000000000c1947 */ /* 0x000fea0003800000 */
[----:B------:R-:W2:Y:S02]  /*32c60*/  LDG.E.U8 R2, desc[UR46][R220.64+0x171] ;  /* 0x0001712edc027981 */ /* 0x000ea4000c1e1100 */
[----:B--2---:R-:W-:-:S05]  /*32c70*/  PRMT R10, R2, 0x8880, RZ ;  /* 0x00008880020a7816 */ /* 0x004fca00000000ff */
[----:B------:R-:W-:-:S07]  /*32c80*/  IMAD R3, R10, R17, RZ ;  /* 0x000000110a037224 */ /* 0x000fce00078e02ff */
.L_x_1163:
[----:B------:R-:W-:Y:S05]  /*32c90*/  BSYNC B1 ;  /* 0x0000000000017941 */ /* 0x000fea0003800000 */
.L_x_1162:
        /* <DEDUP_REMOVED lines=11> */
.L_x_1165:
[----:B------:R-:W-:Y:S05]  /*32d50*/  BSYNC B1 ;  /* 0x0000000000017941 */ /* 0x000fea0003800000 */
.L_x_1164:
        /* <DEDUP_REMOVED lines=11> */
.L_x_1167:
[----:B------:R-:W-:Y:S05]  /*32e10*/  BSYNC B1 ;  /* 0x0000000000017941 */ /* 0x000fea0003800000 */
.L_x_1166:
        /* <DEDUP_REMOVED lines=10> */
.L_x_1169:
[----:B------:R-:W-:Y:S05]  /*32ec0*/  BSYNC B1 ;  /* 0x0000000000017941 */ /* 0x000fea0003800000 */
.L_x_1168:
[----:B------:R-:W0:Y:S01]  /*32ed0*/  LDL.LU R10, [R1+0x170] ;  /* 0x00017000010a7983 */ /* 0x000e220000300800 */
[C---:B------:R-:W-:Y:S01]  /*32ee0*/  ISETP.LT.OR P1, PT, R0.reuse, 0x17a, !P5 ;  /* 0x0000017a0000780c */ /* 0x040fe20006f21670 */
[----:B------:R-:W-:Y:S01]  /*32ef0*/  BSSY B1, `(.L_x_1170) ;  /* 0x0000009000017945 */ /* 0x000fe20003800000 */
[----:B------:R-:W-:Y:S01]  /*32f00*/  ISETP.LT.OR P5, PT, R0, 0x17a, !P6 ;  /* 0x0000017a0000780c */ /* 0x000fe200077a1670 */
[----:B0-----:R-:W-:-:S05]  /*32f10*/  @!P0 IMAD R11, R10, R16, R3 ;  /* 0x000000100a0b8224 */ /* 0x001fca00078e0203 */
[----:B------:R0:W-:Y:S01]  /*32f20*/  @!P0 STG.E.U8 desc[UR46][R6.64+0x178], R11 ;  /* 0x0001780b06008986 */ /* 0x0001e2000c10112e */
[----:B------:R-:W-:-:S04]  /*32f30*/  ISETP.LT.OR P0, PT, R0, 0x179, !P6 ;  /* 0x000001790000780c */ /* 0x000fc80007701670 */
[----:B------:R-:W-:Y:S09]  /*32f40*/  @P1 BRA `(.L_x_1171) ;  /* 0x00000000000c1947 */ /* 0x000ff20003800000 */
[----:B------:R-:W2:Y:S02]  /*32f50*/  LDG.E.U8 R2, desc[UR46][R220.64+0x179] ;  /* 0x0001792edc027981 */ /* 0x000ea4000c1e1100 */
[----:B--2---:R-:W-:-:S05]  /*32f60*/  PRMT R10, R2, 0x8880, RZ ;  /* 0x00008880020a7816 */ /* 0x004fca00000000ff */
[----:B------:R-:W-:-:S07]  /*32f70*/  IMAD R3, R10, R17, RZ ;  /* 0x000000110a037224 */ /* 0x000fce00078e02ff */
.L_x_1171:
[----:B------:R-:W-:Y:S05]  /*32f80*/  BSYNC B1 ;  /* 0x0000000000017941 */ /* 0x000fea0003800000 */
.L_x_1170:
        /* <DEDUP_REMOVED lines=11> */
.L_x_1173:
[----:B------:R-:W-:Y:S05]  /*33040*/  BSYNC B1 ;  /* 0x0000000000017941 */ /* 0x000fea0003800000 */
.L_x_1172:
[----:B-1----:R-:W2:Y:S01]  /*33050*/  LDL.LU R19, [R1+0x178] ;  /* 0x0001780001137983 */ /* 0x002ea20000300800 */
[----:B------:R-:W-:Y:S01]  /*33060*/  BSSY B1, `(.L_x_1174) ;  /* 0x0000008000017945 */ /* 0x000fe20003800000 */
[----:B0-----:R-:W-:Y:S01]  /*33070*/  @!P5 IADD3.X R11, R7, UR43, RZ, P1, !PT ;  /* 0x0000002b070bdc10 */ /* 0x001fe20008ffe4ff */
[----:B--2---:R-:W-:-:S05]  /*33080*/  @!P0 IMAD R19, R19, R16, R3 ;  /* 0x0000001013138224 */ /* 0x004fca00078e0203 */
[----:B------:R0:W-:Y:S01]  /*33090*/  @!P0 STG.E.U8 desc[UR46][R12.64+0x178], R19 ;  /* 0x000178130c008986 */ /* 0x0001e2000c10112e */
[----:B------:R-:W-:Y:S05]  /*330a0*/  @P5 BRA `(.L_x_1175) ;  /* 0x00000000000c5947 */ /* 0x000fea0003800000 */
[----:B------:R-:W2:Y:S02]  /*330b0*/  LDG.E.U8 R2, desc[UR46][R218.64+0x179] ;  /* 0x0001792eda027981 */ /* 0x000ea4000c1e1100 */
[----:B--2---:R-:W-:-:S05]  /*330c0*/  PRMT R6, R2, 0x8880, RZ ;  /* 0x0000888002067816 */ /* 0x004fca00000000ff */
[----:B------:R-:W-:-:S07]  /*330d0*/  IMAD R3, R6, R17, RZ ;  /* 0x0000001106037224 */ /* 0x000fce00078e02ff */
.L_x_1175:
[----:B------:R-:W-:Y:S05]  /*330e0*/  BSYNC B1 ;  /* 0x0000000000017941 */ /* 0x000fea0003800000 */
.L_x_1174:
[----:B------:R-:W2:Y:S01]  /*330f0*/  LDL.LU R6, [R1+0x17c] ;  /* 0x00017c0001067983 */ /* 0x000ea20000300800 */
[----:B------:R-:W-:Y:S01]  /*33100*/  ISETP.LT.OR P1, PT, R0, 0xc1, !P2 ;  /* 0x000000c10000780c */ /* 0x000fe20005721670 */
[----:B------:R-:W-:Y:S01]  /*33110*/  BSSY B1, `(.L_x_1176) ;  /* 0x000000a000017945 */ /* 0x000fe20003800000 */
[----:B------:R-:W-:Y:S02]  /*33120*/  LOP3.LUT P6, RZ, R18, 0x2, RZ, 0xc0, !PT ;  /* 0x0000000212ff7812 */ /* 0x000fe400078cc0ff */
[----:B------:R-:W-:Y:S01]  /*33130*/  ISETP.LT.OR P0, PT, R0, 0xc2, !P2 ;  /* 0x000000c20000780c */ /* 0x000fe20005701670 */
[----:B--2---:R-:W-:-:S05]  /*33140*/  @!P5 IMAD R7, R6, R16, R3 ;  /* 0x000000100607d224 */ /* 0x004fca00078e0203 */
[----:B------:R1:W-:Y:S01]  /*33150*/  @!P5 STG.E.U8 desc[UR46][R10.64+0x179], R7 ;  /* 0x000179070a00d986 */ /* 0x0003e2000c10112e */
[----:B------:R-:W-:Y:S02]  /*33160*/  ISETP.LT.OR P5, PT, R0, 0xc1, !P6 ;  /* 0x000000c10000780c */ /* 0x000fe400077a1670 */
[----:B------:R-:W-:Y:S11]  /*33170*/  @P1 BRA `(.L_x_1177) ;  /* 0x00000000000c1947 */ /* 0x000ff60003800000 */
[----:B------:R-:W2:Y:S02]  /*33180*/  LDG.E.U8 R2, desc[UR46][R20.64+0xc0] ;  /* 0x0000c02e14027981 */ /* 0x000ea4000c1e1100 */
[----:B--2---:R-:W-:-:S05]  /*33190*/  PRMT R6, R2, 0x8880, RZ ;  /* 0x0000888002067816 */ /* 0x004fca00000000ff */
[----:B------:R-:W-:-:S07]  /*331a0*/  IMAD R3, R6, R17, RZ ;  /* 0x0000001106037224 */ /* 0x000fce00078e02ff */
.L_x_1177:
[----:B------:R-:W-:Y:S05]  /*331b0*/  BSYNC B1 ;  /* 0x0000000000017941 */ /* 0x000fea0003800000 */
.L_x_1176:
[----:B-1----:R-:W-:Y:S01]  /*331c0*/  @!P1 IMAD R7, R120, R16, R3 ;  /* 0x0000001078079224 */ /* 0x002fe200078e0203 */
[----:B------:R-:W-:Y:S04]  /*331d0*/  BSSY B1, `(.L_x_1178) ;  /* 0x0000006000017945 */ /* 0x000fe80003800000 */
[----:B------:R1:W-:Y:S01]  /*331e0*/  @!P1 STG.E.U8 desc[UR46][R4.64+0xc0], R7 ;  /* 0x0000c00704009986 */ /* 0x0003e2000c10112e */
[----:B------:R-:W-:Y:S05]  /*331f0*/  @P0 BRA `(.L_x_1179) ;  /* 0x00000000000c0947 */ /* 0x000fea0003800000 */
[----:B------:R-:W2:Y:S02]  /*33200*/  LDG.E.U8 R2, desc[UR46][R20.64+0xc1] ;  /* 0x0000c12e14027981 */ /* 0x000ea4000c1e1100 */
[----:B--2---:R-:W-:-:S05]  /*33210*/  PRMT R6, R2, 0x8880, RZ ;  /* 0x0000888002067816 */ /* 0x004fca00000000ff */
[----:B------:R-:W-:-:S07]  /*33220*/  IMAD R3, R6, R17, RZ ;  /* 0x0000001106037224 */ /* 0x000fce00078e02ff */
.L_x_1179:
[----:B------:R-:W-:Y:S05]  /*33230*/  BSYNC B1 ;  /* 0x0000000000017941 */ /* 0x000fea0003800000 */
.L_x_1178:
[----:B------:R-:W-:Y:S01]  /*33240*/  @!P0 IMAD R121, R121, R16, R3 ;  /* 0x0000001079798224 */ /* 0x000fe200078e0203 */
[----:B------:R-:W-:Y:S01]  /*33250*/  BSSY B1, `(.L_x_1180) ;  /* 0x0000009000017945 */ /* 0x000fe20003800000 */
[----:B------:R-:W-:-:S03]  /*33260*/  ISETP.LT.OR P1, PT, R0, 0xc2, !P6 ;  /* 0x000000c20000780c */ /* 0x000fc60007721670 */
[----:B------:R2:W-:Y:S01]  /*33270*/  @!P0 STG.E.U8 desc[UR46][R4.64+0xc1], R121 ;  /* 0x0000c17904008986 */ /* 0x0005e2000c10112e */
[----:B------:R-:W-:-:S04]  /*33280*/  @!P5 IADD3 R6, P0, R4, UR44, RZ ;  /* 0x0000002c0406dc10 */ /* 0x000fc8000ff1e0ff */
[----:B-1----:R-:W-:Y:S01]  /*33290*/  @!P5 IADD3.X R7, R5, UR43, RZ, P0, !PT ;  /* 0x0000002b0507dc10 */ /* 0x002fe200087fe4ff */
[----:B------:R-:W-:Y:S08]  /*332a0*/  @P5 BRA `(.L_x_1181) ;  /* 0x00000000000c5947 */ /* 0x000ff00003800000 */
[----:B------:R-:W3:Y:S02]  /*332b0*/  LDG.E.U8 R2, desc[UR46][R216.64+0xc0] ;  /* 0x0000c02ed8027981 */ /* 0x000ee4000c1e1100 */
[----:B---3--:R-:W-:-:S05]  /*332c0*/  PRMT R10, R2, 0x8880, RZ ;  /* 0x00008880020a7816 */ /* 0x008fca00000000ff */
[----:B------:R-:W-:-:S07]  /*332d0*/  IMAD R3, R10, R17, RZ ;  /* 0x000000110a037224 */ /* 0x000fce00078e02ff */
.L_x_1181:
[----:B------:R-:W-:Y:S05]  /*332e0*/  BSYNC B1 ;  /* 0x0000000000017941 */ /* 0x000fea0003800000 */
.L_x_1180:
[----:B0-----:R-:W-:Y:S01]  /*332f0*/  @!P5 IMAD R13, R122, R16, R3 ;  /* 0x000000107a0dd224 */ /* 0x001fe200078e0203 */
[----:B------:R-:W-:Y:S01]  /*33300*/  BSSY B1, `(.L_x_1182) ;  /* 0x0000009000017945 */ /* 0x000fe20003800000 */
[----:B------:R-:W-:-:S03]  /*33310*/  ISETP.LT.OR P0, PT, R0, 0xc9, !P2 ;  /* 0x000000c90000780c */ /* 0x000fc60005701670 */
[----:B------:R0:W-:Y:S01]  /*33320*/  @!P5 STG.E.U8 desc[UR46][R6.64+0xc0], R13 ;  /* 0x0000c00d0600d986 */ /* 0x0001e2000c10112e */
[----:B------:R-:W-:-:S04]  /*33330*/  @!P1 IADD3 R10, P5, R4, UR44, RZ ;  /* 0x0000002c040a9c10 */ /* 0x000fc8000ffbe0ff */
[----:B------:R-:W-:Y:S01]  /*33340*/  @!P1 IADD3.X R11, R5, UR43, RZ, P5, !PT ;  /* 0x0000002b050b9c10 */ /* 0x000fe2000affe4ff */
[----:B------:R-:W-:Y:S08]  /*33350*/  @P1 BRA `(.L_x_1183) ;  /* 0x00000000000c1947 */ /* 0x000ff00003800000 */
[----:B------:R-:W0:Y:S02]  /*33360*/  LDG.E.U8 R2, desc[UR46][R216.64+0xc1] ;  /* 0x0000c12ed8027981 */ /* 0x000e24000c1e1100 */
[----:B0-----:R-:W-:-:S05]  /*33370*/  PRMT R6, R2, 0x8880, RZ ;  /* 0x0000888002067816 */ /* 0x001fca00000000ff */
[----:B------:R-:W-:-:S07]  /*33380*/  IMAD R3, R6, R17, RZ ;  /* 0x0000001106037224 */ /* 0x000fce00078e02ff */
.L_x_1183:
[----:B------:R-:W-:Y:S05]  /*33390*/  BSYNC B1 ;  /* 0x0000000000017941 */ /* 0x000fea0003800000 */
.L_x_1182:
[----:B------:R-:W-:Y:S01]  /*333a0*/  @!P1 IMAD R123, R123, R16, R3 ;  /* 0x000000107b7b9224 */ /* 0x000fe200078e0203 */
[----:B------:R-:W-:Y:S04]  /*333b0*/  BSSY B1, `(.L_x_1184) ;  /* 0x0000006000017945 */ /* 0x000fe80003800000 */
[----:B------:R1:W-:Y:S01]  /*333c0*/  @!P1 STG.E.U8 desc[UR46][R10.64+0xc1], R123 ;  /* 0x0000c17b0a009986 */ /* 0x0003e2000c10112e */
[----:B------:R-:W-:Y:S05]  /*333d0*/  @P0 BRA `(.L_x_1185) ;  /* 0x00000000000c0947 */ /* 0x000fea0003800000 */
[----:B------:R-:W0:Y:S02]  /*333e0*/  LDG.E.U8 R2, desc[UR46][R20.64+0xc8] ;  /* 0x0000c82e14027981 */ /* 0x000e24000c1e1100 */
[----:B0-----:R-:W-:-:S05]  /*333f0*/  PRMT R6, R2, 0x8880, RZ ;  /* 0x0000888002067816 */ /* 0x001fca00000000ff */
[----:B------:R-:W-:-:S07]  /*33400*/  IMAD R3, R6, R17, RZ ;  /* 0x0000001106037224 */ /* 0x000fce00078e02ff */
.L_x_1185:
[----:B------:R-:W-:Y:S05]  /*33410*/  BSYNC B1 ;  /* 0x0000000000017941 */ /* 0x000fea0003800000 */
.L_x_1184:
[----:B------:R-:W-:Y:S01]  /*33420*/  ISETP.LT.OR P5, PT, R0, 0xca, !P2 ;  /* 0x000000ca0000780c */ /* 0x000fe200057a1670 */
[----:B0-----:R-:W-:Y:S01]  /*33430*/  @!P0 IMAD R7, R124, R16, R3 ;  /* 0x000000107c078224 */ /* 0x001fe200078e0203 */
[----:B------:R-:W-:Y:S01]  /*33440*/  BSSY B1, `(.L_x_1186) ;  /* 0x0000008000017945 */ /* 0x000fe20003800000 */
[----:B------:R-:W-:-:S03]  /*33450*/  ISETP.LT.OR P1, PT, R0, 0xc9, !P6 ;  /* 0x000000c90000780c */ /* 0x000fc60007721670 */
[----:B------:R0:W-:Y:S01]  /*33460*/  @!P0 STG.E.U8 desc[UR46][R4.64+0xc8], R7 ;  /* 0x0000c80704008986 */ /* 0x0001e2000c10112e */
[----:B------:R-:W-:-:S06]  /*33470*/  ISETP.LT.OR P0, PT, R0, 0xca, !P6 ;  /* 0x000000ca0000780c */ /* 0x000fcc0007701670 */
[----:B------:R-:W-:Y:S07]  /*33480*/  @P5 BRA `(.L_x_1187) ;  /* 0x00000000000c5947 */ /* 0x000fee0003800000 */
[----:B------:R-:W3:Y:S02]  /*33490*/  LDG.E.U8 R2, desc[UR46][R20.64+0xc9] ;  /* 0x0000c92e14027981 */ /* 0x000ee4000c1e1100 */
[----:B---3--:R-:W-:-:S05]  /*334a0*/  PRMT R6, R2, 0x8880, RZ ;  /* 0x0000888002067816 */ /* 0x008fca00000000ff */
[----:B------:R-:W-:-:S07]  /*334b0*/  IMAD R3, R6, R17, RZ ;  /* 0x0000001106037224 */ /* 0x000fce00078e02ff */
.L_x_1187:
[----:B------:R-:W-:Y:S05]  /*334c0*/  BSYNC B1 ;  /* 0x0000000000017941 */ /* 0x000fea0003800000 */
.L_x_1186:
[----:B------:R-:W-:Y:S01]  /*334d0*/  @!P5 IMAD R125, R125, R16, R3 ;  /* 0x000000107d7dd224 */ /* 0x000fe200078e0203 */
[----:B------:R-:W-:Y:S04]  /*334e0*/  BSSY B1, `(.L_x_1188) ;  /* 0x0000009000017945 */ /* 0x000fe80003800000 */
[----:B------:R3:W-:Y:S01]  /*334f0*/  @!P5 STG.E.U8 desc[UR46][R4.64+0xc9], R125 ;  /* 0x0000c97d0400d986 */ /* 0x0007e2000c10112e */
[----:B------:R-:W-:-:S04]  /*33500*/  @!P1 IADD3 R6, P5, R4, UR44, RZ ;  /* 0x0000002c04069c10 */ /* 0x000fc8000ffbe0ff */
[----:B0-----:R-:W-:Y:S02]  /*33510*/  @!P1 IADD3.X R7, R5, UR43, RZ, P5, !PT ;  /* 0x0000002b05079c10 */ /* 0x001fe4000affe4ff */
[----:B-1----:R-:W-:Y:S01]  /*33520*/  @!P0 IADD3 R10, P5, R4, UR44, RZ ;  /* 0x0000002c040a8c10 */ /* 0x002fe2000ffbe0ff */
[----:B------:R-:W-:-:S12]  /*33530*/  @P1 BRA `(.L_x_1189) ;  /* 0x00000000000c1947 */ /* 0x000fd80003800000 */
[----:B------:R-:W4:Y:S02]  /*33540*/  LDG.E.U8 R2, desc[UR46][R216.64+0xc8] ;  /* 0x0000c82ed8027981 */ /* 0x000f24000c1e1100 */
[----:B----4-:R-:W-:-:S05]  /*33550*/  PRMT R12, R2, 0x8880, RZ ;  /* 0x00008880020c7816 */ /* 0x010fca00000000ff */
[----:B------:R-:W-:-:S07]  /*33560*/  IMAD R3, R12, R17, RZ ;  /* 0x000000110c037224 */ /* 0x000fce00078e02ff */
.L_x_1189:
[----:B------:R-:W-:Y:S05]  /*33570*/  BSYNC B1 ;  /* 0x0000000000017941 */ /* 0x000fea0003800000 */
.L_x_1188:
[----:B------:R-:W-:Y:S01]  /*33580*/  @!P1 IMAD R13, R126, R16, R3 ;  /* 0x000000107e0d9224 */ /* 0x000fe200078e0203 */
[----:B------:R-:W-:Y:S01]  /*33590*/  BSSY B1, `(.L_x_1190) ;  /* 0x0000007000017945 */ /* 0x000fe20003800000 */
[----:B------:R-:W-:-:S03]  /*335a0*/  @!P0 IADD3.X R11, R5, UR43, RZ, P5, !PT ;  /* 0x0000002b050b8c10 */ /* 0x000fc6000affe4ff */
[----:B------:R0:W-:Y:S01]  /*335b0*/  @!P1 STG.E.U8 desc[UR46][R6.64+0xc8], R13 ;  /* 0x0000c80d06009986 */ /* 0x0001e2000c10112e */
[----:B------:R-:W-:Y:S05]  /*335c0*/  @P0 BRA `(.L_x_1191) ;  /* 0x00000000000c0947 */ /* 0x000fea0003800000 */
[----:B------:R-:W0:Y:S02]  /*335d0*/  LDG.E.U8 R2, desc[UR46][R216.64+0xc9] ;  /* 0x0000c92ed8027981 */ /* 0x000e24000c1e1100 */
[----:B0-----:R-:W-:-:S05]  /*335e0*/  PRMT R6, R2, 0x8880, RZ ;  /* 0x0000888002067816 */ /* 0x001fca00000000ff */
[----:B------:R-:W-:-:S07]  /*335f0*/  IMAD R3, R6, R17, RZ ;  /* 0x0000001106037224 */ /* 0x000fce00078e02ff */
.L_x_1191:
[----:B------:R-:W-:Y:S05]  /*33600*/  BSYNC B1 ;  /* 0x0000000000017941 */ /* 0x000fea0003800000 */
.L_x_1190:
[C---:B------:R-:W-:Y:S01]  /*33610*/  ISETP.LT.OR P5, PT, R0.reuse, 0xd1, !P2 ;  /* 0x000000d10000780c */ /* 0x040fe200057a1670 */
[----:B------:R-:W-:Y:S01]  /*33620*/  @!P0 IMAD R127, R127, R16, R3 ;  /* 0x000000107f7f8224 */ /* 0x000fe200078e0203 */
[----:B------:R-:W-:Y:S01]  /*33630*/  BSSY B1, `(.L_x_1192) ;  /* 0x0000008000017945 */ /* 0x000fe20003800000 */
[----:B------:R-:W-:-:S03]  /*33640*/  ISETP.LT.OR P1, PT, R0, 0xd2, !P2 ;  /* 0x000000d20000780c */ /* 0x000fc60005721670 */
[----:B------:R1:W-:Y:S01]  /*33650*/  @!P0 STG.E.U8 desc[UR46][R10.64+0xc9], R127 ;  /* 0x0000c97f0a008986 */ /* 0x0003e2000c10112e */
[----:B------:R-:W-:-:S06]  /*33660*/  ISETP.LT.OR P0, PT, R0, 0xd1, !P6 ;  /* 0x000000d10000780c */ /* 0x000fcc0007701670 */
[----:B------:R-:W-:Y:S07]  /*33670*/  @P5 BRA `(.L_x_1193) ;  /* 0x00000000000c5947 */ /* 0x000fee0003800000 */
[----:B------:R-:W0:Y:S02]  /*33680*/  LDG.E.U8 R2, desc[UR46][R20.64+0xd0] ;  /* 0x0000d02e14027981 */ /* 0x000e24000c1e1100 */
[----:B0-----:R-:W-:-:S05]  /*33690*/  PRMT R6, R2, 0x8880, RZ ;  /* 0x0000888002067816 */ /* 0x001fca00000000ff */
[----:B------:R-:W-:-:S07]  /*336a0*/  IMAD R3, R6, R17, RZ ;  /* 0x0000001106037224 */ /* 0x000fce00078e02ff */
.L_x_1193:
[----:B------:R-:W-:Y:S05]  /*336b0*/  BSYNC B1 ;  /* 0x0000000000017941 */ /* 0x000fea0003800000 */
.L_x_1192:
[----:B0-----:R-:W-:Y:S01]  /*336c0*/  @!P5 IMAD R7, R128, R16, R3 ;  /* 0x000000108007d224 */ /* 0x001fe200078e0203 */
[----:B------:R-:W-:Y:S04]  /*336d0*/  BSSY B1, `(.L_x_1194) ;  /* 0x0000006000017945 */ /* 0x000fe80003800000 */
[----:B------:R0:W-:Y:S01]  /*336e0*/  @!P5 STG.E.U8 desc[UR46][R4.64+0xd0], R7 ;  /* 0x0000d0070400d986 */ /* 0x0001e2000c10112e */
[----:B------:R-:W-:Y:S05]  /*336f0*/  @P1 BRA `(.L_x_1195) ;  /* 0x00000000000c1947 */ /* 0x000fea0003800000 */
[----:B------:R-:W4:Y:S02]  /*33700*/  LDG.E.U8 R2, desc[UR46][R20.64+0xd1] ;  /* 0x0000d12e14027981 */ /* 0x000f24000c1e1100 */
[----:B----4-:R-:W-:-:S05]  /*33710*/  PRMT R6, R2, 0x8880, RZ ;  /* 0x0000888002067816 */ /* 0x010fca00000000ff */
[----:B------:R-:W-:-:S07]  /*33720*/  IMAD R3, R6, R17, RZ ;  /* 0x0000001106037224 */ /* 0x000fce00078e02ff */
.L_x_1195:
[----:B------:R-:W-:Y:S05]  /*33730*/  BSYNC B1 ;  /* 0x0000000000017941 */ /* 0x000fea0003800000 */
.L_x_1194:
[----:B------:R-:W-:Y:S01]  /*33740*/  @!P1 IMAD R129, R129, R16, R3 ;  /* 0x0000001081819224 */ /* 0x000fe200078e0203 */
[----:B------:R-:W-:Y:S01]  /*33750*/  BSSY B1, `(.L_x_1196) ;  /* 0x0000009000017945 */ /* 0x000fe20003800000 */
[----:B------:R-:W-:-:S03]  /*33760*/  ISETP.LT.OR P5, PT, R0, 0xd2, !P6 ;  /* 0x000000d20000780c */ /* 0x000fc600077a1670 */
[----:B------:R4:W-:Y:S01]  /*33770*/  @!P1 STG.E.U8 desc[UR46][R4.64+0xd1], R129 ;  /* 0x0000d18104009986 */ /* 0x0009e2000c10112e */
[----:B------:R-:W-:-:S04]  /*33780*/  @!P0 IADD3 R6, P1, R4, UR44, RZ ;  /* 0x0000002c04068c10 */ /* 0x000fc8000ff3e0ff */
[----:B0-----:R-:W-:Y:S01]  /*33790*/  @!P0 IADD3.X R7, R5, UR43, RZ, P1, !PT ;  /* 0x0000002b05078c10 */ /* 0x001fe20008ffe4ff */
[----:B------:R-:W-:Y:S08]  /*337a0*/  @P0 BRA `(.L_x_1197) ;  /* 0x00000000000c0947 */ /* 0x000ff00003800000 */
[----:B------:R-:W1:Y:S02]  /*337b0*/  LDG.E.U8 R2, desc[UR46][R216.64+0xd0] ;  /* 0x0000d02ed8027981 */ /* 0x000e64000c1e1100 */
[----:B-1----:R-:W-:-:S05]  /*337c0*/  PRMT R10, R2, 0x8880, RZ ;  /* 0x00008880020a7816 */ /* 0x002fca00000000ff */
[----:B------:R-:W-:-:S07]  /*337d0*/  IMAD R3, R10, R17, RZ ;  /* 0x000000110a037224 */ /* 0x000fce00078e02ff */
.L_x_1197:
[----:B------:R-:W-:Y:S05]  /*337e0*/  BSYNC B1 ;  /* 0x0000000000017941 */ /* 0x000fea0003800000 */
.L_x_1196:
[----:B------:R-:W-:Y:S01]  /*337f0*/  @!P0 IMAD R13, R130, R16, R3 ;  /* 0x00000010820d8224 */ /* 0x000fe200078e0203 */
[----:B------:R-:W-:Y:S01]  /*33800*/  BSSY B1, `(.L_x_1198) ;  /* 0x0000009000017945 */ /* 0x000fe20003800000 */
[----:B------:R-:W-:-:S03]  /*33810*/  ISETP.LT.OR P1, PT, R0, 0xd9, !P2 ;  /* 0x000000d90000780c */ /* 0x000fc60005721670 */
[----:B------:R0:W-:Y:S01]  /*33820*/  @!P0 STG.E.U8 desc[UR46][R6.64+0xd0], R13 ;  /* 0x0000d00d06008986 */ /* 0x0001e2000c10112e */
[----:B-1----:R-:W-:-:S04]  /*33830*/  @!P5 IADD3 R10, P0, R4, UR44, RZ ;  /* 0x0000002c040adc10 */ /* 0x002fc8000ff1e0ff */
[----:B------:R-:W-:Y:S01]  /*33840*/  @!P5 IADD3.X R11, R5, UR43, RZ, P0, !PT ;  /* 0x0000002b050bdc10 */ /* 0x000fe200087fe4ff */
[----:B------:R-:W-:Y:S08]  /*33850*/  @P5 BRA `(.L_x_1199) ;  /* 0x00000000000c5947 */ /* 0x000ff00003800000 */
[----:B------:R-:W0:Y:S02]  /*33860*/  LDG.E.U8 R2, desc[UR46][R216.64+0xd1] ;  /* 0x0000d12ed8027981 */ /* 0x000e24000c1e1100 */
[----:B0-----:R-:W-:-:S05]  /*33870*/  PRMT R6, R2, 0x8880, RZ ;  /* 0x0000888002067816 */ /* 0x001fca00000000ff */
[----:B------:R-:W-:-:S07]  /*33880*/  IMAD R3, R6, R17, RZ ;  /* 0x0000001106037224 */ /* 0x000fce00078e02ff */
.L_x_1199:
[----:B------:R-:W-:Y:S05]  /*33890*/  BSYNC B1 ;  /* 0x0000000000017941 */ /* 0x000fea0003800000 */
.L_x_1198:
[----:B------:R-:W-:Y:S01]  /*338a0*/  @!P5 IMAD R131, R131, R16, R3 ;  /* 0x000000108383d224 */ /* 0x000fe200078e0203 */
[----:B------:R-:W-:Y:S04]  /*338b0*/  BSSY B1, `(.L_x_1200) ;  /* 0x0000006000017945 */ /* 0x000fe80003800000 */
[----:B------:R1:W-:Y:S01]  /*338c0*/  @!P5 STG.E.U8 desc[UR46][R10.64+0xd1], R131 ;  /* 0x0000d1830a00d986 */ /* 0x0003e2000c10112e */
[----:B------:R-:W-:Y:S05]  /*338d0*/  @P1 BRA `(.L_x_1201) ;  /* 0x00000000000c1947 */ /* 0x000fea0003800000 */
[----:B------:R-:W0:Y:S02]  /*338e0*/  LDG.E.U8 R2, desc[UR46][R20.64+0xd8] ;  /* 0x0000d82e14027981 */ /* 0x000e24000c1e1100 */
[----:B0-----:R-:W-:-:S05]  /*338f0*/  PRMT R6, R2, 0x8880, RZ ;  /* 0x0000888002067816 */ /* 0x001fca00000000ff */
[----:B------:R-:W-:-:S07]  /*33900*/  IMAD R3, R6, R17, RZ ;  /* 0x0000001106037224 */ /* 0x000fce00078e02ff */
.L_x_1201:
[----:B------:R-:W-:Y:S05]  /*33910*/  BSYNC B1 ;  /* 0x0000000000017941 */ /* 0x000fea0003800000 */
.L_x_1200:
[----:B------:R-:W-:Y:S01]  /*33920*/  ISETP.LT.OR P5, PT, R0, 0xda, !P2 ;  /* 0x000000da0000780c */ /* 0x000fe200057a1670 */
[----:B0-----:R-:W-:Y:S01]  /*33930*/  @!P1 IMAD R7, R132, R16, R3 ;  /* 0x0000001084079224 */ /* 0x001fe200078e0203 */
[----:B------:R-:W-:Y:S01]  /*33940*/  BSSY B1, `(.L_x_1202) ;  /* 0x0000008000017945 */ /* 0x000fe20003800000 */
[----:B------:R-:W-:-:S03]  /*33950*/  ISETP.LT.OR P0, PT, R0, 0xd9, !P6 ;  /* 0x000000d90000780c */ /* 0x000fc60007701670 */
[----:B------:R0:W-:Y:S01]  /*33960*/  @!P1 STG.E.U8 desc[UR46][R4.64+0xd8], R7 ;  /* 0x0000d80704009986 */ /* 0x0001e2000c10112e */
[----:B------:R-:W-:-:S06]  /*33970*/  ISETP.LT.OR P1, PT, R0, 0xda, !P6 ;  /* 0x000000da0000780c */ /* 0x000fcc0007721670 */
[----:B------:R-:W-:Y:S07]  /*33980*/  @P5 BRA `(.L_x_1203) ;  /* 0x00000000000c5947 */ /* 0x000fee0003800000 */
[----:B------:R-:W5:Y:S02]  /*33990*/  LDG.E.U8 R2, desc[UR46][R20.64+0xd9] ;  /* 0x0000d92e14027981 */ /* 0x000f64000c1e1100 */
[----:B-----5:R-:W-:-:S05]  /*339a0*/  PRMT R6, R2, 0x8880, RZ ;  /* 0x0000888002067816 */ /* 0x020fca00000000ff */
[----:B------:R-:W-:-:S07]  /*339b0*/  IMAD R3, R6, R17, RZ ;  /* 0x0000001106037224 */ /* 0x000fce00078e02ff */
.L_x_1203:
[----:B------:R-:W-:Y:S05]  /*339c0*/  BSYNC B1 ;  /* 0x0000000000017941 */ /* 0x000fea0003800000 */
.L_x_1202:
[----:B------:R-:W-:Y:S01]  /*339d0*/  @!P5 IMAD R133, R133, R16, R3 ;  /* 0x000000108585d224 */ /* 0x000fe200078e0203 */
[----:B------:R-:W-:Y:S04]  /*339e0*/  BSSY B1, `(.L_x_1204) ;  /* 0x0000009000017945 */ /* 0x000fe80003800000 */
[----:B------:R2:W-:Y:S01]  /*339f0*/  @!P5 STG.E.U8 desc[UR46][R4.64+0xd9], R133 ;  /* 0x0000d9850400d986 */ /* 0x0005e2000c10112e */
[----:B------:R-:W-:-:S04]  /*33a00*/  @!P0 IADD3 R6, P5, R4, UR44, RZ ;  /* 0x0000002c04068c10 */ /* 0x000fc8000ffbe0ff */
[----:B0-----:R-:W-:Y:S02]  /*33a10*/  @!P0 IADD3.X R7, R5, UR43, RZ, P5, !PT ;  /* 0x0000002b05078c10 */ /* 0x001fe4000affe4ff */
[----:B-1----:R-:W-:Y:S01]  /*33a20*/  @!P1 IADD3 R10, P5, R4, UR44, RZ ;  /* 0x0000002c040a9c10 */ /* 0x002fe2000ffbe0ff */
[----:B------:R-:W-:-:S12]  /*33a30*/  @P0 BRA `(.L_x_1205) ;  /* 0x00000000000c0947 */ /* 0x000fd80003800000 */
[----:B------:R-:W5:Y:S02]  /*33a40*/  LDG.E.U8 R2, desc[UR46][R216.64+0xd8] ;  /* 0x0000d82ed8027981 */ /* 0x000f64000c1e1100 */
[----:B-----5:R-:W-:-:S05]  /*33a50*/  PRMT R12, R2, 0x8880, RZ ;  /* 0x00008880020c7816 */ /* 0x020fca00000000ff */
[----:B------:R-:W-:-:S07]  /*33a60*/  IMAD R3, R12, R17, RZ ;  /* 0x000000110c037224 */ /* 0x000fce00078e02ff */
.L_x_1205:
[----:B------:R-:W-:Y:S05]  /*33a70*/  BSYNC B1 ;  /* 0x0000000000017941 */ /* 0x000fea0003800000 */
.L_x_1204:
        /* <DEDUP_REMOVED lines=8> */
.L_x_1207:
[----:B------:R-:W-:Y:S05]  /*33b00*/  BSYNC B1 ;  /* 0x0000000000017941 */ /* 0x000fea0003800000 */
.L_x_1206:
        /* <DEDUP_REMOVED lines=10> */
.L_x_1209:
[----:B------:R-:W-:Y:S05]  /*33bb0*/  BSYNC B1 ;  /* 0x0000000000017941 */ /* 0x000fea0003800000 */
.L_x_1208:
[----:B0-----:R-:W-:Y:S01]  /*33bc0*/  @!P5 IMAD R7, R136, R16, R3 ;  /* 0x000000108807d224 */ /* 0x001fe200078e0203 */
[----:B------:R-:W-:Y:S04]  /*33bd0*/  BSSY B1, `(.L_x_1210) ;  /* 0x0000006000017945 */ /* 0x000fe80003800000 */
[----:B------:R0:W-:Y:S01]  /*33be0*/  @!P5 STG.E.U8 desc[UR46][R4.64+0xe0], R7 ;  /* 0x0000e0070400d986 */ /* 0x0001e2000c10112e */
[----:B------:R-:W-:Y:S05]  /*33bf0*/  @P0 BRA `(.L_x_1211) ;  /* 0x00000000000c0947 */ /* 0x000fea0003800000 */
[----:B------:R-:W5:Y:S02]  /*33c00*/  LDG.E.U8 R2, desc[UR46][R20.64+0xe1] ;  /* 0x0000e12e14027981 */ /* 0x000f64000c1e1100 */
[----:B-----5:R-:W-:-:S05]  /*33c10*/  PRMT R6, R2, 0x8880, RZ ;  /* 0x0000888002067816 */ /* 0x020fca00000000ff */
[----:B------:R-:W-:-:S07]  /*33c20*/  IMAD R3, R6, R17, RZ ;  /* 0x0000001106037224 */ /* 0x000fce00078e02ff */
.L_x_1211:
[----:B------:R-:W-:Y:S05]  /*33c30*/  BSYNC B1 ;  /* 0x0000000000017941 */ /* 0x000fea0003800000 */
.L_x_1210:
        /* <DEDUP_REMOVED lines=10> */
.L_x_1213:
[----:B------:R-:W-:Y:S05]  /*33ce0*/  BSYNC B1 ;  /* 0x0000000000017941 */ /* 0x000fea0003800000 */
.L_x_1212:
        /* <DEDUP_REMOVED lines=10> */
.L_x_1215:
[----:B------:R-:W-:Y:S05]  /*33d90*/  BSYNC B1 ;  /* 0x0000000000017941 */ /* 0x000fea0003800000 */
.L_x_1214:
[----:B------:R-:W-:Y:S01]  /*33da0*/  @!P5 IMAD R139, R139, R16, R3 ;  /* 0x000000108b8bd224 */ /* 0x000fe200078e0203 */
[----:B------:R-:W-:Y:S04]  /*33db0*/  BSSY B1, `(.L_x_1216) ;  /* 0x0000006000017945 */ /* 0x000fe80003800000 */
[----:B------:R1:W-:Y:S01]  /*33dc0*/  @!P5 STG.E.U8 desc[UR46][R10.64+0xe1], R139 ;  /* 0x0000e18b0a00d986 */ /* 0x0003e2000c10112e */
[----:B------:R-:W-:Y:S05]  /*33dd0*/  @P0 BRA `(.L_x_1217) ;  /* 0x00000000000c0947 */ /* 0x000fea0003800000 */
[----:B------:R-:W0:Y:S02]  /*33de0*/  LDG.E.U8 R2, desc[UR46][R20.64+0xe8] ;  /* 0x0000e82e14027981 */ /* 0x000e24000c1e1100 */
[----:B0-----:R-:W-:-:S05]  /*33df0*/  PRMT R6, R2, 0x8880, RZ ;  /* 0x0000888002067816 */ /* 0x001fca00000000ff */
[----:B------:R-:W-:-:S07]  /*33e00*/  IMAD R3, R6, R17, RZ ;  /* 0x0000001106037224 */ /* 0x000fce00078e02ff */
.L_x_1217:
[----:B------:R-:W-:Y:S05]  /*33e10*/  BSYNC B1 ;  /* 0x0000000000017941 */ /* 0x000fea0003800000 */
.L_x_1216:
        /* <DEDUP_REMOVED lines=10> */
.L_x_1219:
[----:B------:R-:W-:Y:S05]  /*33ec0*/  BSYNC B1 ;  /* 0x0000000000017941 */ /* 0x000fea0003800000 */
.L_x_1218:
        /* <DEDUP_REMOVED lines=10> */
.L_x_1221:
[----:B------:R-:W-:Y:S05]  /*33f70*/  BSYNC B1 ;  /* 0x0000000000017941 */ /* 0x000fea0003800000 */
.L_x_1220:
        /* <DEDUP_REMOVED lines=8> */
.L_x_1223:
[----:B------:R-:W-:Y:S05]  /*34000*/  BSYNC B1 ;  /* 0x0000000000017941 */ /* 0x000fea0003800000 */
.L_x_1222:
        /* <DEDUP_REMOVED lines=10> */
.L_x_1225:
[----:B------:R-:W-:Y:S05]  /*340b0*/  BSYNC B1 ;  /* 0x0000000000017941 */ /* 0x000fea0003800000 */
.L_x_1224:
[----:B0-----:R-:W-:Y:S01]  /*340c0*/  @!P5 IMAD R7, R144, R16, R3 ;  /* 0x000000109007d224 */ /* 0x001fe200078e0203 */
[----:B------:R-:W-:Y:S04]  /*340d0*/  BSSY B1, `(.L_x_1226) ;  /* 0x0000006000017945 */ /* 0x000fe80003800000 */
[----:B------:R0:W-:Y:S01]  /*340e0*/  @!P5 STG.E.U8 desc[UR46][R4.64+0xf0], R7 ;  /* 0x0000f0070400d986 */ /* 0x0001e2000c10112e */
[----:B------:R-:W-:Y:S05]  /*340f0*/  @P1 BRA `(.L_x_1227) ;  /* 0x00000000000c1947 */ /* 0x000fea0003800000 */
[----:B------:R-:W5:Y:S02]  /*34100*/  LDG.E.U8 R2, desc[UR46][R20.64+0xf1] ;  /* 0x0000f12e14027981 */ /* 0x000f64000c1e1100 */
[----:B-----5:R-:W-:-:S05]  /*34110*/  PRMT R6, R2, 0x8880, RZ ;  /* 0x0000888002067816 */ /* 0x020fca00000000ff */
[----:B------:R-:W-:-:S07]  /*34120*/  IMAD R3, R6, R17, RZ ;  /* 0x0000001106037224 */ /* 0x000fce00078e02ff */
.L_x_1227:
[----:B------:R-:W-:Y:S05]  /*34130*/  BSYNC B1 ;  /* 0x0000000000017941 */ /* 0x000fea0003800000 */
.L_x_1226:
        /* <DEDUP_REMOVED lines=10> */
.L_x_1229:
[----:B------:R-:W-:Y:S05]  /*341e0*/  BSYNC B1 ;  /* 0x0000000000017941 */ /* 0x000fea0003800000 */
.L_x_1228:
        /* <DEDUP_REMOVED lines=10> */
.L_x_1231:
[----:B------:R-:W-:Y:S05]  /*34290*/  BSYNC B1 ;  /* 0x0000000000017941 */ /* 0x000fea0003800000 */
.L_x_1230:
[----:B------:R-:W-:Y:S01]  /*342a0*/  @!P5 IMAD R147, R147, R16, R3 ;  /* 0x000000109393d224 */ /* 0x000fe200078e0203 */
[----:B------:R-:W-:Y:S04]  /*342b0*/  BSSY B1, `(.L_x_1232) ;  /* 0x0000006000017945 */ /* 0x000fe80003800000 */
[----:B------:R1:W-:Y:S01]  /*342c0*/  @!P5 STG.E.U8 desc[UR46][R10.64+0xf1], R147 ;  /* 0x0000f1930a00d986 */ /* 0x0003e2000c10112e */
[----:B------:R-:W-:Y:S05]  /*342d0*/  @P1 BRA `(.L_x_1233) ;  /* 0x00000000000c1947 */ /* 0x000fea0003800000 */
[----:B------:R-:W0:Y:S02]  /*342e0*/  LDG.E.U8 R2, desc[UR46][R20.64+0xf8] ;  /* 0x0000f82e14027981 */ /* 0x000e24000c1e1100 */
[----:B0-----:R-:W-:-:S05]  /*342f0*/  PRMT R6, R2, 0x8880, RZ ;  /* 0x0000888002067816 */ /* 0x001fca00000000ff */
[----:B------:R-:W-:-:S07]  /*34300*/  IMAD R3, R6, R17, RZ ;  /* 0x0000001106037224 */ /* 0x000fce00078e02ff */
.L_x_1233:
[----:B------:R-:W-:Y:S05]  /*34310*/  BSYNC B1 ;  /* 0x0000000000017941 */ /* 0x000fea0003800000 */
.L_x_1232:
        /* <DEDUP_REMOVED lines=10> */
.L_x_1235:
[----:B------:R-:W-:Y:S05]  /*343c0*/  BSYNC B1 ;  /* 0x0000000000017941 */ /* 0x000fea0003800000 */
.L_x_1234:
        /* <DEDUP_REMOVED lines=10> */
.L_x_1237:
[----:B------:R-:W-:Y:S05]  /*34470*/  BSYNC B1 ;  /* 0x0000000000017941 */ /* 0x000fea0003800000 */
.L_x_1236:
        /* <DEDUP_REMOVED lines=8> */
.L_x_1239:
[----:B------:R-:W-:Y:S05]  /*34500*/  BSYNC B1 ;  /* 0x0000000000017941 */ /* 0x000fea0003800000 */
.L_x_1238:
        /* <DEDUP_REMOVED lines=10> */
.L_x_1241:
[----:B------:R-:W-:Y:S05]  /*345b0*/  BSYNC B1 ;  /* 0x0000000000017941 */ /* 0x000fea0003800000 */
.L_x_1240:
[----:B0-----:R-:W-:Y:S01]  /*345c0*/  @!P5 IMAD R7, R152, R16, R3 ;  /* 0x000000109807d224 */ /* 0x001fe200078e0203 */
[----:B------:R-:W-:Y:S04]  /*345d0*/  BSSY B1, `(.L_x_1242) ;  /* 0x0000006000017945 */ /* 0x000fe80003800000 */
[----:B------:R0:W-:Y:S01]  /*345e0*/  @!P5 STG.E.U8 desc[UR46][R4.64+0x100], R7 ;  /* 0x000100070400d986 */ /* 0x0001e2000c10112e */
[----:B------:R-:W-:Y:S05]  /*345f0*/  @P0 BRA `(.L_x_1243) ;  /* 0x00000000000c0947 */ /* 0x000fea0003800000 */
[----:B------:R-:W5:Y:S02]  /*34600*/  LDG.E.U8 R2, desc[UR46][R20.64+0x101] ;  /* 0x0001012e14027981 */ /* 0x000f64000c1e1100 */
[----:B-----5:R-:W-:-:S05]  /*34610*/  PRMT R6, R2, 0x8880, RZ ;  /* 0x0000888002067816 */ /* 0x020fca00000000ff */
[----:B------:R-:W-:-:S07]  /*34620*/  IMAD R3, R6, R17, RZ ;  /* 0x0000001106037224 */ /* 0x000fce00078e02ff */
.L_x_1243:
[----:B------:R-:W-:Y:S05]  /*34630*/  BSYNC B1 ;  /* 0x0000000000017941 */ /* 0x000fea0003800000 */
.L_x_1242:
        /* <DEDUP_REMOVED lines=10> */
.L_x_1245:
[----:B------:R-:W-:Y:S05]  /*346e0*/  BSYNC B1 ;  /* 0x0000000000017941 */ /* 0x000fea0003800000 */
.L_x_1244:
        /* <DEDUP_REMOVED lines=10> */
.L_x_1247:
[----:B------:R-:W-:Y:S05]  /*34790*/  BSYNC B1 ;  /* 0x0000000000017941 */ /* 0x000fea0003800000 */
.L_x_1246:
[----:B------:R-:W-:Y:S01]  /*347a0*/  @!P5 IMAD R155, R155, R16, R3 ;  /* 0x000000109b9bd224 */ /* 0x000fe200078e0203 */
[----:B------:R-:W-:Y:S04]  /*347b0*/  BSSY B1, `(.L_x_1248) ;  /* 0x0000006000017945 */ /* 0x000fe80003800000 */
[----:B------:R1:W-:Y:S01]  /*347c0*/  @!P5 STG.E.U8 desc[UR46][R10.64+0x101], R155 ;  /* 0x0001019b0a00d986 */ /* 0x0003e2000c10112e */
[----:B------:R-:W-:Y:S05]  /*347d0*/  @P0 BRA `(.L_x_1249) ;  /* 0x00000000000c0947 */ /* 0x000fea0003800000 */
[----:B------:R-:W0:Y:S02]  /*347e0*/  LDG.E.U8 R2, desc[UR46][R20.64+0x108] ;  /* 0x0001082e14027981 */ /* 0x000e24000c1e1100 */
[----:B0-----:R-:W-:-:S05]  /*347f0*/  PRMT R6, R2, 0x8880, RZ ;  /* 0x0000888002067816 */ /* 0x001fca00000000ff */
[----:B------:R-:W-:-:S07]  /*34800*/  IMAD R3, R6, R17, RZ ;  /* 0x0000001106037224 */ /* 0x000fce00078e02ff */
.L_x_1249:
[----:B------:R-:W-:Y:S05]  /*34810*/  BSYNC B1 ;  /* 0x0000000000017941 */ /* 0x000fea0003800000 */
.L_x_1248:
        /* <DEDUP_REMOVED lines=10> */
.L_x_1251:
[----:B------:R-:W-:Y:S05]  /*348c0*/  BSYNC B1 ;  /* 0x0000000000017941 */ /* 0x000fea0003800000 */
.L_x_1250:
        /* <DEDUP_REMOVED lines=10> */
.L_x_1253:
[----:B------:R-:W-:Y:S05]  /*34970*/  BSYNC B1 ;  /* 0x0000000000017941 */ /* 0x000fea0003800000 */
.L_x_1252:
        /* <DEDUP_REMOVED lines=8> */
.L_x_1255:
[----:B------:R-:W-:Y:S05]  /*34a00*/  BSYNC B1 ;  /* 0x0000000000017941 */ /* 0x000fea0003800000 */
.L_x_1254:
        /* <DEDUP_REMOVED lines=10> */
.L_x_1257:
[----:B------:R-:W-:Y:S05]  /*34ab0*/  BSYNC B1 ;  /* 0x0000000000017941 */ /* 0x000fea0003800000 */
.L_x_1256:
[----:B0-----:R-:W-:Y:S01]  /*34ac0*/  @!P5 IMAD R7, R160, R16, R3 ;  /* 0x00000010a007d224 */ /* 0x001fe200078e0203 */
[----:B------:R-:W-:Y:S04]  /*34ad0*/  BSSY B1, `(.L_x_1258) ;  /* 0x0000006000017945 */ /* 0x000fe80003800000 */
[----:B------:R0:W-:Y:S01]  /*34ae0*/  @!P5 STG.E.U8 desc[UR46][R4.64+0x110], R7 ;  /* 0x000110070400d986 */ /* 0x0001e2000c10112e */
[----:B------:R-:W-:Y:S05]  /*34af0*/  @P1 BRA `(.L_x_1259) ;  /* 0x00000000000c1947 */ /* 0x000fea0003800000 */
[----:B------:R-:W5:Y:S02]  /*34b00*/  LDG.E.U8 R2, desc[UR46][R20.64+0x111] ;  /* 0x0001112e14027981 */ /* 0x000f64000c1e1100 */
[----:B-----5:R-:W-:-:S05]  /*34b10*/  PRMT R6, R2, 0x8880, RZ ;  /* 0x0000888002067816 */ /* 0x020fca00000000ff */
[----:B------:R-:W-:-:S07]  /*34b20*/  IMAD R3, R6, R17, RZ ;  /* 0x0000001106037224 */ /* 0x000fce00078e02ff */
.L_x_1259:
[----:B------:R-:W-:Y:S05]  /*34b30*/  BSYNC B1 ;  /* 0x0000000000017941 */ /* 0x000fea0003800000 */
.L_x_1258:
        /* <DEDUP_REMOVED lines=10> */
.L_x_1261:
[----:B------:R-:W-:Y:S05]  /*34be0*/  BSYNC B1 ;  /* 0x0000000000017941 */ /* 0x000fea0003800000 */
.L_x_1260:
        /* <DEDUP_REMOVED lines=10> */
.L_x_1263:
[----:B------:R-:W-:Y:S05]  /*34c90*/  BSYNC B1 ;  /* 0x0000000000017941 */ /* 0x000fea0003800000 */
.L_x_1262:
[----:B------:R-:W-:Y:S01]  /*34ca0*/  @!P5 IMAD R163, R163, R16, R3 ;  /* 0x00000010a3a3d224 */ /* 0x000fe200078e0203 */
[----:B------:R-:W-:Y:S04]  /*34cb0*/  BSSY B1, `(.L_x_1264) ;  /* 0x0000006000017945 */ /* 0x000fe80003800000 */
[----:B------:R1:W-:Y:S01]  /*34cc0*/  @!P5 STG.E.U8 desc[UR46][R10.64+0x111], R163 ;  /* 0x000111a30a00d986 */ /* 0x0003e2000c10112e */
[----:B------:R-:W-:Y:S05]  /*34cd0*/  @P1 BRA `(.L_x_1265) ;  /* 0x00000000000c1947 */ /* 0x000fea0003800000 */
[----:B------:R-:W0:Y:S02]  /*34ce0*/  LDG.E.U8 R2, desc[UR46][R20.64+0x118] ;  /* 0x0001182e14027981 */ /* 0x000e24000c1e1100 */
[----:B0-----:R-:W-:-:S05]  /*34cf0*/  PRMT R6, R2, 0x8880, RZ ;  /* 0x0000888002067816 */ /* 0x001fca00000000ff */
[----:B------:R-:W-:-:S07]  /*34d00*/  IMAD R3, R6, R17, RZ ;  /* 0x0000001106037224 */ /* 0x000fce00078e02ff */
.L_x_1265:
[----:B------:R-:W-:Y:S05]  /*34d10*/  BSYNC B1 ;  /* 0x0000000000017941 */ /* 0x000fea0003800000 */
.L_x_1264:
        /* <DEDUP_REMOVED lines=10> */
.L_x_1267:
[----:B------:R-:W-:Y:S05]  /*34dc0*/  BSYNC B1 ;  /* 0x0000000000017941 */ /* 0x000fea0003800000 */
.L_x_1266:
        /* <DEDUP_REMOVED lines=10> */
.L_x_1269:
[----:B------:R-:W-:Y:S05]  /*34e70*/  BSYNC B1 ;  /* 0x0000000000017941 */ /* 0x000fea0003800000 */
.L_x_1268:
        /* <DEDUP_REMOVED lines=8> */
.L_x_1271:
[----:B------:R-:W-:Y:S05]  /*34f00*/  BSYNC B1 ;  /* 0x0000000000017941 */ /* 0x000fea0003800000 */
.L_x_1270:
        /* <DEDUP_REMOVED lines=10> */
.L_x_1273:
[----:B------:R-:W-:Y:S05]  /*34fb0*/  BSYNC B1 ;  /* 0x0000000000017941 */ /* 0x000fea0003800000 */
.L_x_1272:
[----:B0-----:R-:W-:Y:S01]  /*34fc0*/  @!P5 IMAD R7, R168, R16, R3 ;  /* 0x00000010a807d224 */ /* 0x001fe200078e0203 */
[----:B------:R-:W-:Y:S04]  /*34fd0*/  BSSY B1, `(.L_x_1274) ;  /* 0x0000006000017945 */ /* 0x000fe80003800000 */
[----:B------:R0:W-:Y:S01]  /*34fe0*/  @!P5 STG.E.U8 desc[UR46][R4.64+0x120], R7 ;  /* 0x000120070400d986 */ /* 0x0001e2000c10112e */
[----:B------:R-:W-:Y:S05]  /*34ff0*/  @P0 BRA `(.L_x_1275) ;  /* 0x00000000000c0947 */ /* 0x000fea0003800000 */
[----:B------:R-:W5:Y:S02]  /*35000*/  LDG.E.U8 R2, desc[UR46][R20.64+0x121] ;  /* 0x0001212e14027981 */ /* 0x000f64000c1e1100 */
[----:B-----5:R-:W-:-:S05]  /*35010*/  PRMT R6, R2, 0x8880, RZ ;  /* 0x0000888002067816 */ /* 0x020fca00000000ff */
[----:B------:R-:W-:-:S07]  /*35020*/  IMAD R3, R6, R17, RZ ;  /* 0x0000001106037224 */ /* 0x000fce00078e02ff */
.L_x_1275:
[----:B------:R-:W-:Y:S05]  /*35030*/  BSYNC B1 ;  /* 0x0000000000017941 */ /* 0x000fea0003800000 */
.L_x_1274:
        /* <DEDUP_REMOVED lines=10> */
.L_x_1277:
[----:B------:R-:W-:Y:S05]  /*350e0*/  BSYNC B1 ;  /* 0x0000000000017941 */ /* 0x000fea0003800000 */
.L_x_1276:
        /* <DEDUP_REMOVED lines=10> */
.L_x_1279:
[----:B------:R-:W-:Y:S05]  /*35190*/  BSYNC B1 ;  /* 0x0000000000017941 */ /* 0x000fea0003800000 */
.L_x_1278:
[----:B------:R-:W-:Y:S01]  /*351a0*/  @!P5 IMAD R171, R171, R16, R3 ;  /* 0x00000010ababd224 */ /* 0x000fe200078e0203 */
[----:B------:R-:W-:Y:S04]  /*351b0*/  BSSY B1, `(.L_x_1280) ;  /* 0x0000006000017945 */ /* 0x000fe80003800000 */
[----:B------:R1:W-:Y:S01]  /*351c0*/  @!P5 STG.E.U8 desc[UR46][R10.64+0x121], R171 ;  /* 0x000121ab0a00d986 */ /* 0x0003e2000c10112e */
[----:B------:R-:W-:Y:S05]  /*351d0*/  @P0 BRA `(.L_x_1281) ;  /* 0x00000000000c0947 */ /* 0x000fea0003800000 */
[----:B------:R-:W0:Y:S02]  /*351e0*/  LDG.E.U8 R2, desc[UR46][R20.64+0x128] ;  /* 0x0001282e14027981 */ /* 0x000e24000c1e1100 */
[----:B0-----:R-:W-:-:S05]  /*351f0*/  PRMT R6, R2, 0x8880, RZ ;  /* 0x0000888002067816 */ /* 0x001fca00000000ff */
[----:B------:R-:W-:-:S07]  /*35200*/  IMAD R3, R6, R17, RZ ;  /* 0x0000001106037224 */ /* 0x000fce00078e02ff */
.L_x_1281:
[----:B------:R-:W-:Y:S05]  /*35210*/  BSYNC B1 ;  /* 0x0000000000017941 */ /* 0x000fea0003800000 */
.L_x_1280:
        /* <DEDUP_REMOVED lines=10> */
.L_x_1283:
[----:B------:R-:W-:Y:S05]  /*352c0*/  BSYNC B1 ;  /* 0x0000000000017941 */ /* 0x000fea0003800000 */
.L_x_1282:
        /* <DEDUP_REMOVED lines=10> */
.L_x_1285:
[----:B------:R-:W-:Y:S05]  /*35370*/  BSYNC B1 ;  /* 0x0000000000017941 */ /* 0x000fea0003800000 */
.L_x_1284:
        /* <DEDUP_REMOVED lines=8> */
.L_x_1287:
[----:B------:R-:W-:Y:S05]  /*35400*/  BSYNC B1 ;  /* 0x0000000000017941 */ /* 0x000fea0003800000 */
.L_x_1286:
        /* <DEDUP_REMOVED lines=10> */
.L_x_1289:
[----:B------:R-:W-:Y:S05]  /*354b0*/  BSYNC B1 ;  /* 0x0000000000017941 */ /* 0x000fea0003800000 */
.L_x_1288:
[----:B0-----:R-:W-:Y:S01]  /*354c0*/  @!P5 IMAD R7, R176, R16, R3 ;  /* 0x00000010b007d224 */ /* 0x001fe200078e0203 */
[----:B------:R-:W-:Y:S04]  /*354d0*/  BSSY B1, `(.L_x_1290) ;  /* 0x0000006000017945 */ /* 0x000fe80003800000 */
[----:B------:R0:W-:Y:S01]  /*354e0*/  @!P5 STG.E.U8 desc[UR46][R4.64+0x130], R7 ;  /* 0x000130070400d986 */ /* 0x0001e2000c10112e */
[----:B------:R-:W-:Y:S05]  /*354f0*/  @P1 BRA `(.L_x_1291) ;  /* 0x00000000000c1947 */ /* 0x000fea0003800000 */
[----:B------:R-:W5:Y:S02]  /*35500*/  LDG.E.U8 R2, desc[UR46][R20.64+0x131] ;  /* 0x0001312e14027981 */ /* 0x000f64000c1e1100 */
[----:B-----5:R-:W-:-:S05]  /*35510*/  PRMT R6, R2, 0x8880, RZ ;  /* 0x0000888002067816 */ /* 0x020fca00000000ff */
[----:B------:R-:W-:-:S07]  /*35520*/  IMAD R3, R6, R17, RZ ;  /* 0x0000001106037224 */ /* 0x000fce00078e02ff */
.L_x_1291:
[----:B------:R-:W-:Y:S05]  /*35530*/  BSYNC B1 ;  /* 0x0000000000017941 */ /* 0x000fea0003800000 */
.L_x_1290:
        /* <DEDUP_REMOVED lines=10> */
.L_x_1293:
[----:B------:R-:W-:Y:S05]  /*355e0*/  BSYNC B1 ;  /* 0x0000000000017941 */ /* 0x000fea0003800000 */
.L_x_1292:
        /* <DEDUP_REMOVED lines=10> */
.L_x_1295:
[----:B------:R-:W-:Y:S05]  /*35690*/  BSYNC B1 ;  /* 0x0000000000017941 */ /* 0x000fea0003800000 */
.L_x_1294:
[----:B------:R-:W-:Y:S01]  /*356a0*/  @!P5 IMAD R179, R179, R16, R3 ;  /* 0x00000010b3b3d224 */ /* 0x000fe200078e0203 */
[----:B------:R-:W-:Y:S04]  /*356b0*/  BSSY B1, `(.L_x_1296) ;  /* 0x0000006000017945 */ /* 0x000fe80003800000 */
[----:B------:R1:W-:Y:S01]  /*356c0*/  @!P5 STG.E.U8 desc[UR46][R10.64+0x131], R179 ;  /* 0x000131b30a00d986 */ /* 0x0003e2000c10112e */
[----:B------:R-:W-:Y:S05]  /*356d0*/  @P1 BRA `(.L_x_1297) ;  /* 0x00000000000c1947 */ /* 0x000fea0003800000 */
[----:B------:R-:W0:Y:S02]  /*356e0*/  LDG.E.U8 R2, desc[UR46][R20.64+0x138] ;  /* 0x0001382e14027981 */ /* 0x000e24000c1e1100 */
[----:B0-----:R-:W-:-:S05]  /*356f0*/  PRMT R6, R2, 0x8880, RZ ;  /* 0x0000888002067816 */ /* 0x001fca00000000ff */
[----:B------:R-:W-:-:S07]  /*35700*/  IMAD R3, R6, R17, RZ ;  /* 0x0000001106037224 */ /* 0x000fce00078e02ff */
.L_x_1297:
[----:B------:R-:W-:Y:S05]  /*35710*/  BSYNC B1 ;  /* 0x0000000000017941 */ /* 0x000fea0003800000 */
.L_x_1296:
        /* <DEDUP_REMOVED lines=10> */
.L_x_1299:
[----:B------:R-:W-:Y:S05]  /*357c0*/  BSYNC B1 ;  /* 0x0000000000017941 */ /* 0x000fea0003800000 */
.L_x_1298:
        /* <DEDUP_REMOVED lines=10> */
.L_x_1301:
[----:B------:R-:W-:Y:S05]  /*35870*/  BSYNC B1 ;  /* 0x0000000000017941 */ /* 0x000fea0003800000 */
.L_x_1300:
        /* <DEDUP_REMOVED lines=8> */
.L_x_1303:
[----:B------:R-:W-:Y:S05]  /*35900*/  BSYNC B1 ;  /* 0x0000000000017941 */ /* 0x000fea0003800000 */
.L_x_1302:
        /* <DEDUP_REMOVED lines=10> */
.L_x_1305:
[----:B------:R-:W-:Y:S05]  /*359b0*/  BSYNC B1 ;  /* 0x0000000000017941 */ /* 0x000fea0003800000 */
.L_x_1304:
[----:B0-----:R-:W-:Y:S01]  /*359c0*/  @!P5 IMAD R7, R184, R16, R3 ;  /* 0x00000010b807d224 */ /* 0x001fe200078e0203 */
[----:B------:R-:W-:Y:S04]  /*359d0*/  BSSY B1, `(.L_x_1306) ;  /* 0x0000006000017945 */ /* 0x000fe80003800000 */
[----:B------:R0:W-:Y:S01]  /*359e0*/  @!P5 STG.E.U8 desc[UR46][R4.64+0x140], R7 ;  /* 0x000140070400d986 */ /* 0x0001e2000c10112e */
[----:B------:R-:W-:Y:S05]  /*359f0*/  @P0 BRA `(.L_x_1307) ;  /* 0x00000000000c0947 */ /* 0x000fea0003800000 */
[----:B------:R-:W5:Y:S02]  /*35a00*/  LDG.E.U8 R2, desc[UR46][R20.64+0x141] ;  /* 0x0001412e14027981 */ /* 0x000f64000c1e1100 */
[----:B-----5:R-:W-:-:S05]  /*35a10*/  PRMT R6, R2, 0x8880, RZ ;  /* 0x0000888002067816 */ /* 0x020fca00000000ff */
[----:B------:R-:W-:-:S07]  /*35a20*/  IMAD R3, R6, R17, RZ ;  /* 0x0000001106037224 */ /* 0x000fce00078e02ff */
.L_x_1307:
[----:B------:R-:W-:Y:S05]  /*35a30*/  BSYNC B1 ;  /* 0x0000000000017941 */ /* 0x000fea0003800000 */
.L_x_1306:
        /* <DEDUP_REMOVED lines=10> */
.L_x_1309:
[----:B------:R-:W-:Y:S05]  /*35ae0*/  BSYNC B1 ;  /* 0x0000000000017941 */ /* 0x000fea0003800000 */
.L_x_1308:
        /* <DEDUP_REMOVED lines=10> */
.L_x_1311:
[----:B------:R-:W-:Y:S05]  /*35b90*/  BSYNC B1 ;  /* 0x0000000000017941 */ /* 0x000fea0003800000 */
.L_x_1310:
[----:B------:R-:W-:Y:S01]  /*35ba0*/  @!P5 IMAD R187, R187, R16, R3 ;  /* 0x00000010bbbbd224 */ /* 0x000fe200078e0203 */
[----:B------:R-:W-:Y:S04]  /*35bb0*/  BSSY B1, `(.L_x_1312) ;  /* 0x0000006000017945 */ /* 0x000fe80003800000 */
[----:B------:R1:W-:Y:S01]  /*35bc0*/  @!P5 STG.E.U8 desc[UR46][R10.64+0x141], R187 ;  /* 0x000141bb0a00d986 */ /* 0x0003e2000c10112e */
[----:B------:R-:W-:Y:S05]  /*35bd0*/  @P0 BRA `(.L_x_1313) ;  /* 0x00000000000c0947 */ /* 0x000fea0003800000 */
[----:B------:R-:W0:Y:S02]  /*35be0*/  LDG.E.U8 R2, desc[UR46][R20.64+0x148] ;  /* 0x0001482e14027981 */ /* 0x000e24000c1e1100 */
[----:B0-----:R-:W-:-:S05]  /*35bf0*/  PRMT R6, R2, 0x8880, RZ ;  /* 0x0000888002067816 */ /* 0x001fca00000000ff */
[----:B------:R-:W-:-:S07]  /*35c00*/  IMAD R3, R6, R17, RZ ;  /* 0x0000001106037224 */ /* 0x000fce00078e02ff */
.L_x_1313:
[----:B------:R-:W-:Y:S05]  /*35c10*/  BSYNC B1 ;  /* 0x0000000000017941 */ /* 0x000fea0003800000 */
.L_x_1312:
        /* <DEDUP_REMOVED lines=10> */
.L_x_1315:
[----:B------:R-:W-:Y:S05]  /*35cc0*/  BSYNC B1 ;  /* 0x0000000000017941 */ /* 0x000fea0003800000 */
.L_x_1314:
        /* <DEDUP_REMOVED lines=10> */
.L_x_1317:
[----:B------:R-:W-:Y:S05]  /*35d70*/  BSYNC B1 ;  /* 0x0000000000017941 */ /* 0x000fea0003800000 */
.L_x_1316:
        /* <DEDUP_REMOVED lines=8> */
.L_x_1319:
[----:B------:R-:W-:Y:S05]  /*35e00*/  BSYNC B1 ;  /* 0x0000000000017941 */ /* 0x000fea0003800000 */
.L_x_1318:
        /* <DEDUP_REMOVED lines=10> */
.L_x_1321:
[----:B------:R-:W-:Y:S05]  /*35eb0*/  BSYNC B1 ;  /* 0x0000000000017941 */ /* 0x000fea0003800000 */
.L_x_1320:
[----:B0-----:R-:W-:Y:S01]  /*35ec0*/  @!P5 IMAD R7, R192, R16, R3 ;  /* 0x00000010c007d224 */ /* 0x001fe200078e0203 */
[----:B------:R-:W-:Y:S04]  /*35ed0*/  BSSY B1, `(.L_x_1322) ;  /* 0x0000006000017945 */ /* 0x000fe80003800000 */
[----:B------:R0:W-:Y:S01]  /*35ee0*/  @!P5 STG.E.U8 desc[UR46][R4.64+0x150], R7 ;  /* 0x000150070400d986 */ /* 0x0001e2000c10112e */
[----:B------:R-:W-:Y:S05]  /*35ef0*/  @P1 BRA `(.L_x_1323) ;  /* 0x00000000000c1947 */ /* 0x000fea0003800000 */
[----:B------:R-:W5:Y:S02]  /*35f00*/  LDG.E.U8 R2, desc[UR46][R20.64+0x151] ;  /* 0x0001512e14027981 */ /* 0x000f64000c1e1100 */
[----:B-----5:R-:W-:-:S05]  /*35f10*/  PRMT R6, R2, 0x8880, RZ ;  /* 0x0000888002067816 */ /* 0x020fca00000000ff */
[----:B------:R-:W-:-:S07]  /*35f20*/  IMAD R3, R6, R17, RZ ;  /* 0x0000001106037224 */ /* 0x000fce00078e02ff */
.L_x_1323:
[----:B------:R-:W-:Y:S05]  /*35f30*/  BSYNC B1 ;  /* 0x0000000000017941 */ /* 0x000fea0003800000 */
.L_x_1322:
        /* <DEDUP_REMOVED lines=10> */
.L_x_1325:
[----:B------:R-:W-:Y:S05]  /*35fe0*/  BSYNC B1 ;  /* 0x0000000000017941 */ /* 0x000fea0003800000 */
.L_x_1324:
        /* <DEDUP_REMOVED lines=10> */
.L_x_1327:
[----:B------:R-:W-:Y:S05]  /*36090*/  BSYNC B1 ;  /* 0x0000000000017941 */ /* 0x000fea0003800000 */
.L_x_1326:
[----:B------:R-:W-:Y:S01]  /*360a0*/  @!P5 IMAD R195, R195, R16, R3 ;  /* 0x00000010c3c3d224 */ /* 0x000fe200078e0203 */
[----:B------:R-:W-:Y:S04]  /*360b0*/  BSSY B1, `(.L_x_1328) ;  /* 0x0000006000017945 */ /* 0x000fe80003800000 */
[----:B------:R1:W-:Y:S01]  /*360c0*/  @!P5 STG.E.U8 desc[UR46][R10.64+0x151], R195 ;  /* 0x000151c30a00d986 */ /* 0x0003e2000c10112e */
[----:B------:R-:W-:Y:S05]  /*360d0*/  @P1 BRA `(.L_x_1329) ;  /* 0x00000000000c1947 */ /* 0x000fea0003800000 */
[----:B------:R-:W0:Y:S02]  /*360e0*/  LDG.E.U8 R2, desc[UR46][R20.64+0x158] ;  /* 0x0001582e14027981 */ /* 0x000e24000c1e1100 */
[----:B0-----:R-:W-:-:S05]  /*360f0*/  PRMT R6, R2, 0x8880, RZ ;  /* 0x0000888002067816 */ /* 0x001fca00000000ff */
[----:B------:R-:W-:-:S07]  /*36100*/  IMAD R3, R6, R17, RZ ;  /* 0x0000001106037224 */ /* 0x000fce00078e02ff */
.L_x_1329:
[----:B------:R-:W-:Y:S05]  /*36110*/  BSYNC B1 ;  /* 0x0000000000017941 */ /* 0x000fea0003800000 */
.L_x_1328:
        /* <DEDUP_REMOVED lines=10> */
.L_x_1331:
[----:B------:R-:W-:Y:S05]  /*361c0*/  BSYNC B1 ;  /* 0x0000000000017941 */ /* 0x000fea0003800000 */
.L_x_1330:
        /* <DEDUP_REMOVED lines=10> */
.L_x_1333:
[----:B------:R-:W-:Y:S05]  /*36270*/  BSYNC B1 ;  /* 0x0000000000017941 */ /* 0x000fea0003800000 */
.L_x_1332:
        /* <DEDUP_REMOVED lines=8> */
.L_x_1335:
[----:B------:R-:W-:Y:S05]  /*36300*/  BSYNC B1 ;  /* 0x0000000000017941 */ /* 0x000fea0003800000 */
.L_x_1334:
        /* <DEDUP_REMOVED lines=10> */
.L_x_1337:
[----:B------:R-:W-:Y:S05]  /*363b0*/  BSYNC B1 ;  /* 0x0000000000017941 */ /* 0x000fea0003800000 */
.L_x_1336:
[----:B0-----:R-:W-:Y:S01]  /*363c0*/  @!P5 IMAD R7, R200, R16, R3 ;  /* 0x00000010c807d224 */ /* 0x001fe200078e0203 */
[----:B------:R-:W-:Y:S04]  /*363d0*/  BSSY B1, `(.L_x_1338) ;  /* 0x0000006000017945 */ /* 0x000fe80003800000 */
[----:B------:R0:W-:Y:S01]  /*363e0*/  @!P5 STG.E.U8 desc[UR46][R4.64+0x160], R7 ;  /* 0x000160070400d986 */ /* 0x0001e2000c10112e */
[----:B------:R-:W-:Y:S05]  /*363f0*/  @P0 BRA `(.L_x_1339) ;  /* 0x00000000000c0947 */ /* 0x000fea0003800000 */
[----:B------:R-:W5:Y:S02]  /*36400*/  LDG.E.U8 R2, desc[UR46][R20.64+0x161] ;  /* 0x0001612e14027981 */ /* 0x000f64000c1e1100 */
[----:B-----5:R-:W-:-:S05]  /*36410*/  PRMT R6, R2, 0x8880, RZ ;  /* 0x0000888002067816 */ /* 0x020fca00000000ff */
[----:B------:R-:W-:-:S07]  /*36420*/  IMAD R3, R6, R17, RZ ;  /* 0x0000001106037224 */ /* 0x000fce00078e02ff */
.L_x_1339:
[----:B------:R-:W-:Y:S05]  /*36430*/  BSYNC B1 ;  /* 0x0000000000017941 */ /* 0x000fea0003800000 */
.L_x_1338:
        /* <DEDUP_REMOVED lines=10> */
.L_x_1341:
[----:B------:R-:W-:Y:S05]  /*364e0*/  BSYNC B1 ;  /* 0x0000000000017941 */ /* 0x000fea0003800000 */
.L_x_1340:
        /* <DEDUP_REMOVED lines=10> */
.L_x_1343:
[----:B------:R-:W-:Y:S05]  /*36590*/  BSYNC B1 ;  /* 0x0000000000017941 */ /* 0x000fea0003800000 */
.L_x_1342:
[----:B------:R-:W-:Y:S01]  /*365a0*/  @!P5 IMAD R203, R203, R16, R3 ;  /* 0x00000010cbcbd224 */ /* 0x000fe200078e0203 */
[----:B------:R-:W-:Y:S04]  /*365b0*/  BSSY B1, `(.L_x_1344) ;  /* 0x0000006000017945 */ /* 0x000fe80003800000 */
[----:B------:R1:W-:Y:S01]  /*365c0*/  @!P5 STG.E.U8 desc[UR46][R10.64+0x161], R203 ;  /* 0x000161cb0a00d986 */ /* 0x0003e2000c10112e */
[----:B------:R-:W-:Y:S05]  /*365d0*/  @P0 BRA `(.L_x_1345) ;  /* 0x00000000000c0947 */ /* 0x000fea0003800000 */
[----:B------:R-:W0:Y:S02]  /*365e0*/  LDG.E.U8 R2, desc[UR46][R20.64+0x168] ;  /* 0x0001682e14027981 */ /* 0x000e24000c1e1100 */
[----:B0-----:R-:W-:-:S05]  /*365f0*/  PRMT R6, R2, 0x8880, RZ ;  /* 0x0000888002067816 */ /* 0x001fca00000000ff */
[----:B------:R-:W-:-:S07]  /*36600*/  IMAD R3, R6, R17, RZ ;  /* 0x0000001106037224 */ /* 0x000fce00078e02ff */
.L_x_1345:
[----:B------:R-:W-:Y:S05]  /*36610*/  BSYNC B1 ;  /* 0x0000000000017941 */ /* 0x000fea0003800000 */
.L_x_1344:
        /* <DEDUP_REMOVED lines=10> */
.L_x_1347:
[----:B------:R-:W-:Y:S05]  /*366c0*/  BSYNC B1 ;  /* 0x0000000000017941 */ /* 0x000fea0003800000 */
.L_x_1346:
        /* <DEDUP_REMOVED lines=10> */
.L_x_1349:
[----:B------:R-:W-:Y:S05]  /*36770*/  BSYNC B1 ;  /* 0x0000000000017941 */ /* 0x000fea0003800000 */
.L_x_1348:
        /* <DEDUP_REMOVED lines=8> */
.L_x_1351:
[----:B------:R-:W-:Y:S05]  /*36800*/  BSYNC B1 ;  /* 0x0000000000017941 */ /* 0x000fea0003800000 */
.L_x_1350:
        /* <DEDUP_REMOVED lines=10> */
.L_x_1353:
[----:B------:R-:W-:Y:S05]  /*368b0*/  BSYNC B1 ;  /* 0x0000000000017941 */ /* 0x000fea0003800000 */
.L_x_1352:
[----:B0-----:R-:W-:Y:S01]  /*368c0*/  @!P5 IMAD R7, R208, R16, R3 ;  /* 0x00000010d007d224 */ /* 0x001fe200078e0203 */
[----:B------:R-:W-:Y:S04]  /*368d0*/  BSSY B1, `(.L_x_1354) ;  /* 0x0000006000017945 */ /* 0x000fe80003800000 */
[----:B------:R0:W-:Y:S01]  /*368e0*/  @!P5 STG.E.U8 desc[UR46][R4.64+0x170], R7 ;  /* 0x000170070400d986 */ /* 0x0001e2000c10112e */
[----:B------:R-:W-:Y:S05]  /*368f0*/  @P1 BRA `(.L_x_1355) ;  /* 0x00000000000c1947 */ /* 0x000fea0003800000 */
[----:B------:R-:W5:Y:S02]  /*36900*/  LDG.E.U8 R2, desc[UR46][R20.64+0x171] ;  /* 0x0001712e14027981 */ /* 0x000f64000c1e1100 */
[----:B-----5:R-:W-:-:S05]  /*36910*/  PRMT R6, R2, 0x8880, RZ ;  /* 0x0000888002067816 */ /* 0x020fca00000000ff */
[----:B------:R-:W-:-:S07]  /*36920*/  IMAD R3, R6, R17, RZ ;  /* 0x0000001106037224 */ /* 0x000fce00078e02ff */
.L_x_1355:
[----:B------:R-:W-:Y:S05]  /*36930*/  BSYNC B1 ;  /* 0x0000000000017941 */ /* 0x000fea0003800000 */
.L_x_1354:
        /* <DEDUP_REMOVED lines=10> */
.L_x_1357:
[----:B------:R-:W-:Y:S05]  /*369e0*/  BSYNC B1 ;  /* 0x0000000000017941 */ /* 0x000fea0003800000 */
.L_x_1356:
[----:B------:R-:W-:Y:S01]  /*369f0*/  @!P0 IMAD R13, R210, R16, R3 ;  /* 0x00000010d20d8224 */ /* 0x000fe200078e0203 */
[----:B-1----:R-:W-:Y:S01]  /*36a00*/  @!P5 IADD3 R10, P1, R4, UR44, RZ ;  /* 0x0000002c040adc10 */ /* 0x002fe2000ff3e0ff */
[----:B------:R-:W-:Y:S03]  /*36a10*/  BSSY B1, `(.L_x_1358) ;  /* 0x000000b000017945 */ /* 0x000fe60003800000 */
[----:B------:R0:W-:Y:S01]  /*36a20*/  @!P0 STG.E.U8 desc[UR46][R6.64+0x170], R13 ;  /* 0x0001700d06008986 */ /* 0x0001e2000c10112e */
[----:B------:R-:W-:Y:S02]  /*36a30*/  @!P5 IADD3.X R11, R5, UR43, RZ, P1, !PT ;  /* 0x0000002b050bdc10 */ /* 0x000fe40008ffe4ff */
[C---:B------:R-:W-:Y:S02]  /*36a40*/  ISETP.LT.OR P0, PT, R0.reuse, 0x179, !P2 ;  /* 0x000001790000780c */ /* 0x040fe40005701670 */
[----:B------:R-:W-:-:S02]  /*36a50*/  ISETP.LT.OR P1, PT, R0, 0x179, !P6 ;  /* 0x000001790000780c */ /* 0x000fc40007721670 */
[C---:B------:R-:W-:Y:S02]  /*36a60*/  ISETP.LT.OR P2, PT, R0.reuse, 0x17a, !P2 ;  /* 0x0000017a0000780c */ /* 0x040fe40005741670 */
[----:B------:R-:W-:Y:S01]  /*36a70*/  ISETP.LT.OR P6, PT, R0, 0x17a, !P6 ;  /* 0x0000017a0000780c */ /* 0x000fe200077c1670 */
[----:B------:R-:W-:-:S12]  /*36a80*/  @P5 BRA `(.L_x_1359) ;  /* 0x00000000000c5947 */ /* 0x000fd80003800000 */
[----:B------:R-:W0:Y:S02]  /*36a90*/  LDG.E.U8 R2, desc[UR46][R216.64+0x171] ;  /* 0x0001712ed8027981 */ /* 0x000e24000c1e1100 */
[----:B0-----:R-:W-:-:S05]  /*36aa0*/  PRMT R6, R2, 0x8880, RZ ;  /* 0x0000888002067816 */ /* 0x001fca00000000ff */
[----:B------:R-:W-:-:S07]  /*36ab0*/  IMAD R3, R6, R17, RZ ;  /* 0x0000001106037224 */ /* 0x000fce00078e02ff */
.L_x_1359:
[----:B------:R-:W-:Y:S05]  /*36ac0*/  BSYNC B1 ;  /* 0x0000000000017941 */ /* 0x000fea0003800000 */
.L_x_1358:
[----:B------:R-:W-:Y:S01]  /*36ad0*/  @!P5 IMAD R211, R211, R16, R3 ;  /* 0x00000010d3d3d224 */ /* 0x000fe200078e0203 */
[----:B------:R-:W-:Y:S04]  /*36ae0*/  BSSY B1, `(.L_x_1360) ;  /* 0x0000006000017945 */ /* 0x000fe80003800000 */
[----:B------:R1:W-:Y:S01]  /*36af0*/  @!P5 STG.E.U8 desc[UR46][R10.64+0x171], R211 ;  /* 0x000171d30a00d986 */ /* 0x0003e2000c10112e */
[----:B------:R-:W-:Y:S05]  /*36b00*/  @P0 BRA `(.L_x_1361) ;  /* 0x00000000000c0947 */ /* 0x000fea0003800000 */
[----:B------:R-:W0:Y:S02]  /*36b10*/  LDG.E.U8 R2, desc[UR46][R20.64+0x178] ;  /* 0x0001782e14027981 */ /* 0x000e24000c1e1100 */
[----:B0-----:R-:W-:-:S05]  /*36b20*/  PRMT R6, R2, 0x8880, RZ ;  /* 0x0000888002067816 */ /* 0x001fca00000000ff */
[----:B------:R-:W-:-:S07]  /*36b30*/  IMAD R3, R6, R17, RZ ;  /* 0x0000001106037224 */ /* 0x000fce00078e02ff */
.L_x_1361:
[----:B------:R-:W-:Y:S05]  /*36b40*/  BSYNC B1 ;  /* 0x0000000000017941 */ /* 0x000fea0003800000 */
.L_x_1360:
[----:B0-----:R-:W-:Y:S01]  /*36b50*/  @!P0 IMAD R7, R212, R16, R3 ;  /* 0x00000010d4078224 */ /* 0x001fe200078e0203 */
[----:B------:R-:W-:Y:S04]  /*36b60*/  BSSY B1, `(.L_x_1362) ;  /* 0x0000006000017945 */ /* 0x000fe80003800000 */
[----:B------:R0:W-:Y:S01]  /*36b70*/  @!P0 STG.E.U8 desc[UR46][R4.64+0x178], R7 ;  /* 0x0001780704008986 */ /* 0x0001e2000c10112e */
[----:B------:R-:W-:Y:S05]  /*36b80*/  @P2 BRA `(.L_x_1363) ;  /* 0x00000000000c2947 */ /* 0x000fea0003800000 */
[----:B------:R-:W5:Y:S02]  /*36b90*/  LDG.E.U8 R2, desc[UR46][R20.64+0x179] ;  /* 0x0001792e14027981 */ /* 0x000f64000c1e1100 */
[----:B-----5:R-:W-:-:S05]  /*36ba0*/  PRMT R6, R2, 0x8880, RZ ;  /* 0x0000888002067816 */ /* 0x020fca00000000ff */
[----:B------:R-:W-:-:S07]  /*36bb0*/  IMAD R3, R6, R17, RZ ;  /* 0x0000001106037224 */ /* 0x000fce00078e02ff */
.L_x_1363:
[----:B------:R-:W-:Y:S05]  /*36bc0*/  BSYNC B1 ;  /* 0x0000000000017941 */ /* 0x000fea0003800000 */
.L_x_1362:
[----:B------:R-:W-:Y:S01]  /*36bd0*/  @!P2 IMAD R213, R213, R16, R3 ;  /* 0x00000010d5d5a224 */ /* 0x000fe200078e0203 */
[----:B------:R-:W-:Y:S01]  /*36be0*/  BSSY B1, `(.L_x_1364) ;  /* 0x000000a000017945 */ /* 0x000fe20003800000 */
[----:B------:R-:W-:Y:S02]  /*36bf0*/  ISETP.LT.OR P0, PT, R0, 0xc1, !P4 ;  /* 0x000000c10000780c */ /* 0x000fe40006701670 */
[C---:B-1----:R-:W-:Y:S01]  /*36c00*/  @!P6 IADD3 R10, P5, R4.reuse, UR44, RZ ;  /* 0x0000002c040aec10 */ /* 0x042fe2000ffbe0ff */
[----:B------:R1:W-:Y:S01]  /*36c10*/  @!P2 STG.E.U8 desc[UR46][R4.64+0x179], R213 ;  /* 0x000179d50400a986 */ /* 0x0003e2000c10112e */
[----:B------:R-:W-:-:S04]  /*36c20*/  @!P1 IADD3 R6, P2, R4, UR44, RZ ;  /* 0x0000002c04069c10 */ /* 0x000fc8000ff5e0ff */
[----:B0-----:R-:W-:Y:S01]  /*36c30*/  @!P1 IADD3.X R7, R5, UR43, RZ, P2, !PT ;  /* 0x0000002b05079c10 */ /* 0x001fe200097fe4ff */
[----:B------:R-:W-:Y:S08]  /*36c40*/  @P1 BRA `(.L_x_1365) ;  /* 0x00000000000c1947 */ /* 0x000ff00003800000 */
[----:B------:R-:W5:Y:S02]  /*36c50*/  LDG.E.U8 R2, desc[UR46][R216.64+0x178] ;  /* 0x0001782ed8027981 */ /* 0x000f64000c1e1100 */
[----:B-----5:R-:W-:-:S05]  /*36c60*/  PRMT R12, R2, 0x8880, RZ ;  /* 0x00008880020c7816 */ /* 0x020fca00000000ff */
[----:B------:R-:W-:-:S07]  /*36c70*/  IMAD R3, R12, R17, RZ ;  /* 0x000000110c037224 */ /* 0x000fce00078e02ff */
.L_x_1365:
[----:B------:R-:W-:Y:S05]  /*36c80*/  BSYNC B1 ;  /* 0x0000000000017941 */ /* 0x000fea0003800000 */
.L_x_1364:
[----:B------:R-:W-:Y:S01]  /*36c90*/  @!P1 IMAD R13, R214, R16, R3 ;  /* 0x00000010d60d9224 */ /* 0x000fe200078e0203 */
[----:B------:R-:W-:Y:S01]  /*36ca0*/  BSSY B1, `(.L_x_1366) ;  /* 0x0000007000017945 */ /* 0x000fe20003800000 */
[----:B------:R-:W-:-:S03]  /*36cb0*/  @!P6 IADD3.X R11, R5, UR43, RZ, P5, !PT ;  /* 0x0000002b050bec10 */ /* 0x000fc6000affe4ff */
[----:B------:R0:W-:Y:S01]  /*36cc0*/  @!P1 STG.E.U8 desc[UR46][R6.64+0x178], R13 ;  /* 0x0001780d06009986 */ /* 0x0001e2000c10112e */
[----:B------:R-:W-:Y:S05]  /*36cd0*/  @P6 BRA `(.L_x_1367) ;  /* 0x00000000000c6947 */ /* 0x000fea0003800000 */
[----:B------:R-:W1:Y:S02]  /*36ce0*/  LDG.E.U8 R2, desc[UR46][R216.64+0x179] ;  /* 0x0001792ed8027981 */ /* 0x000e64000c1e1100 */
[----:B-1234-:R-:W-:-:S05]  /*36cf0*/  PRMT R4, R2, 0x8880, RZ ;  /* 0x0000888002047816 */ /* 0x01efca00000000ff */
[----:B------:R-:W-:-:S07]  /*36d00*/  IMAD R3, R4, R17, RZ ;  /* 0x0000001104037224 */ /* 0x000fce00078e02ff */
.L_x_1367:
[----:B------:R-:W-:Y:S05]  /*36d10*/  BSYNC B1 ;  /* 0x0000000000017941 */ /* 0x000fea0003800000 */
.L_x_1366:
[C---:B------:R-:W-:Y:S01]  /*36d20*/  ISETP.LT.OR P1, PT, R0.reuse, 0xc1, !P3 ;  /* 0x000000c10000780c */ /* 0x040fe20005f21670 */
[----:B------:R-:W-:Y:S01]  /*36d30*/  @!P6 IMAD R215, R215, R16, R3 ;  /* 0x00000010d7d7e224 */ /* 0x000fe200078e0203 */
[----:B------:R-:W-:Y:S01]  /*36d40*/  BSSY B1, `(.L_x_1368) ;  /* 0x000000a000017945 */ /* 0x000fe20003800000 */
[----:B------:R-:W-:Y:S01]  /*36d50*/  ISETP.LT.OR P2, PT, R0, 0xc2, !P4 ;  /* 0x000000c20000780c */ /* 0x000fe20006741670 */
[----:B-1234-:R-:W-:Y:S01]  /*36d60*/  IMAD.IADD R5, R230, 0x1, R9 ;  /* 0x00000001e6057824 */ /* 0x01efe200078e0209 */
[----:B0-----:R-:W-:Y:S01]  /*36d70*/  @!P0 IADD3 R6, P5, R8, UR44, RZ ;  /* 0x0000002c08068c10 */ /* 0x001fe2000ffbe0ff */
[----:B------:R0:W-:Y:S01]  /*36d80*/  @!P6 STG.E.U8 desc[UR46][R10.64+0x179], R215 ;  /* 0x000179d70a00e986 */ /* 0x0001e2000c10112e */
[----:B------:R-:W-:-:S06]  /*36d90*/  ISETP.LT.OR P6, PT, R0, 0xc2, !P3 ;  /* 0x000000c20000780c */ /* 0x000fcc0005fc1670 */
[----:B------:R-:W-:Y:S07]  /*36da0*/  @P1 BRA `(.L_x_1369) ;  /* 0x00000000000c1947 */ /* 0x000fee0003800000 */
[----:B------:R-:W2:Y:S02]  /*36db0*/  LDG.E.U8 R2, desc[UR46][R14.64+0xc0] ;  /* 0x0000c02e0e027981 */ /* 0x000ea4000c1e1100 */
[----:B--2---:R-:W-:-:S05]  /*36dc0*/  PRMT R4, R2, 0x8880, RZ ;  /* 0x0000888002047816 */ /* 0x004fca00000000ff */
[----:B------:R-:W-:-:S07]  /*36dd0*/  IMAD R3, R4, R17, RZ ;  /* 0x0000001104037224 */ /* 0x000fce00078e02ff */
.L_x_1369:
[----:B------:R-:W-:Y:S05]  /*36de0*/  BSYNC B1 ;  /* 0x0000000000017941 */ /* 0x000fea0003800000 */
.L_x_1368:
[----:B0-----:R-:W-:Y:S01]  /*36df0*/  @!P1 IMAD R11, R24, R16, R3 ;  /* 0x00000010180b9224 */ /* 0x001fe200078e0203 */
[----:B------:R-:W-:Y:S01]  /*36e00*/  BSSY B1, `(.L_x_1370) ;  /* 0x0000007000017945 */ /* 0x000fe20003800000 */
[----:B------:R-:W-:-:S05]  /*36e10*/  @!P1 IMAD.MOV.U32 R4, RZ, RZ, R8 ;  /* 0x000000ffff049224 */ /* 0x000fca00078e0008 */
[----:B------:R0:W-:Y:S01]  /*36e20*/  @!P1 STG.E.U8 desc[UR46][R4.64+0xc0], R11 ;  /* 0x0000c00b04009986 */ /* 0x0001e2000c10112e */
[----:B------:R-:W-:Y:S05]  /*36e30*/  @P6 BRA `(.L_x_1371) ;  /* 0x00000000000c6947 */ /* 0x000fea0003800000 */
[----:B------:R-:W0:Y:S02]  /*36e40*/  LDG.E.U8 R2, desc[UR46][R14.64+0xc1] ;  /* 0x0000c12e0e027981 */ /* 0x000e24000c1e1100 */
[----:B0-----:R-:W-:-:S05]  /*36e50*/  PRMT R4, R2, 0x8880, RZ ;  /* 0x0000888002047816 */ /* 0x001fca00000000ff */
[----:B------:R-:W-:-:S07]  /*36e60*/  IMAD R3, R4, R17, RZ ;  /* 0x0000001104037224 */ /* 0x000fce00078e02ff */
.L_x_1371:
[----:B------:R-:W-:Y:S05]  /*36e70*/  BSYNC B1 ;  /* 0x0000000000017941 */ /* 0x000fea0003800000 */
.L_x_1370:
[----:B------:R-:W-:Y:S01]  /*36e80*/  @!P6 IMAD R25, R25, R16, R3 ;  /* 0x000000101919e224 */ /* 0x000fe200078e0203 */
[----:B------:R-:W-:Y:S01]  /*36e90*/  BSSY B1, `(.L_x_1372) ;  /* 0x0000008000017945 */ /* 0x000fe20003800000 */
[----:B0-----:R-:W-:Y:S01]  /*36ea0*/  @!P6 IMAD.MOV.U32 R4, RZ, RZ, R8 ;  /* 0x000000ffff04e224 */ /* 0x001fe200078e0008 */
[----:B------:R-:W-:-:S04]  /*36eb0*/  @!P0 IADD3.X R7, R5, UR43, RZ, P5, !PT ;  /* 0x0000002b05078c10 */ /* 0x000fc8000affe4ff */
[----:B------:R0:W-:Y:S01]  /*36ec0*/  @!P6 STG.E.U8 desc[UR46][R4.64+0xc1], R25 ;  /* 0x0000c1190400e986 */ /* 0x0001e2000c10112e */
[----:B------:R-:W-:Y:S05]  /*36ed0*/  @P0 BRA `(.L_x_1373) ;  /* 0x00000000000c0947 */ /* 0x000fea0003800000 */
[----:B------:R-:W0:Y:S02]  /*36ee0*/  LDG.E.U8 R2, desc[UR46][R22.64+0xc0] ;  /* 0x0000c02e16027981 */ /* 0x000e24000c1e1100 */
[----:B0-----:R-:W-:-:S05]  /*36ef0*/  PRMT R4, R2, 0x8880, RZ ;  /* 0x0000888002047816 */ /* 0x001fca00000000ff */
[----:B------:R-:W-:-:S07]  /*36f00*/  IMAD R3, R4, R17, RZ ;  /* 0x0000001104037224 */ /* 0x000fce00078e02ff */
.L_x_1373:
[----:B------:R-:W-:Y:S05]  /*36f10*/  BSYNC B1 ;  /* 0x0000000000017941 */ /* 0x000fea0003800000 */
.L_x_1372:
[----:B------:R-:W-:Y:S01]  /*36f20*/  @!P0 IMAD R13, R26, R16, R3 ;  /* 0x000000101a0d8224 */ /* 0x000fe200078e0203 */
[----:B------:R-:W-:Y:S01]  /*36f30*/  @!P2 IADD3 R10, P5, R8, UR44, RZ ;  /* 0x0000002c080aac10 */ /* 0x000fe2000ffbe0ff */
[----:B------:R-:W-:Y:S01]  /*36f40*/  BSSY B1, `(.L_x_1374) ;  /* 0x000000b000017945 */ /* 0x000fe20003800000 */
[C---:B------:R-:W-:Y:S02]  /*36f50*/  ISETP.LT.OR P1, PT, R0.reuse, 0xc9, !P3 ;  /* 0x000000c90000780c */ /* 0x040fe40005f21670 */
[----:B------:R1:W-:Y:S01]  /*36f60*/  @!P0 STG.E.U8 desc[UR46][R6.64+0xc0], R13 ;  /* 0x0000c00d06008986 */ /* 0x0003e2000c10112e */
[----:B------:R-:W-:Y:S02]  /*36f70*/  @!P2 IADD3.X R11, R5, UR43, RZ, P5, !PT ;  /* 0x0000002b050bac10 */ /* 0x000fe4000affe4ff */
[C---:B------:R-:W-:Y:S02]  /*36f80*/  ISETP.LT.OR P6, PT, R0.reuse, 0xca, !P3 ;  /* 0x000000ca0000780c */ /* 0x040fe40005fc1670 */
[----:B------:R-:W-:-:S02]  /*36f90*/  ISETP.LT.OR P0, PT, R0, 0xc9, !P4 ;  /* 0x000000c90000780c */ /* 0x000fc40006701670 */
[----:B------:R-:W-:Y:S01]  /*36fa0*/  ISETP.LT.OR P5, PT, R0, 0xca, !P4 ;  /* 0x000000ca0000780c */ /* 0x000fe200067a1670 */
[----:B------:R-:W-:-:S12]  /*36fb0*/  @P2 BRA `(.L_x_1375) ;  /* 0x00000000000c2947 */ /* 0x000fd80003800000 */
[----:B------:R-:W0:Y:S02]  /*36fc0*/  LDG.E.U8 R2, desc[UR46][R22.64+0xc1] ;  /* 0x0000c12e16027981 */ /* 0x000e24000c1e1100 */
[----:B0-----:R-:W-:-:S05]  /*36fd0*/  PRMT R4, R2, 0x8880, RZ ;  /* 0x0000888002047816 */ /* 0x001fca00000000ff */
[----:B------:R-:W-:-:S07]  /*36fe0*/  IMAD R3, R4, R17, RZ ;  /* 0x0000001104037224 */ /* 0x000fce00078e02ff */
.L_x_1375:
[----:B------:R-:W-:Y:S05]  /*36ff0*/  BSYNC B1 ;  /* 0x0000000000017941 */ /* 0x000fea0003800000 */
.L_x_1374:
[----:B------:R-:W-:Y:S01]  /*37000*/  @!P2 IMAD R27, R27, R16, R3 ;  /* 0x000000101b1ba224 */ /* 0x000fe200078e0203 */
[----:B------:R-:W-:Y:S04]  /*37010*/  BSSY B1, `(.L_x_1376) ;  /* 0x0000006000017945 */ /* 0x000fe80003800000 */
[----:B------:R2:W-:Y:S01]  /*37020*/  @!P2 STG.E.U8 desc[UR46][R10.64+0xc1], R27 ;  /* 0x0000c11b0a00a986 */ /* 0x0005e2000c10112e */
[----:B------:R-:W-:Y:S05]  /*37030*/  @P1 BRA `(.L_x_1377) ;  /* 0x00000000000c1947 */ /* 0x000fea0003800000 */
[----:B------:R-:W0:Y:S02]  /*37040*/  LDG.E.U8 R2, desc[UR46][R14.64+0xc8] ;  /* 0x0000c82e0e027981 */ /* 0x000e24000c1e1100 */
[----:B0-----:R-:W-:-:S05]  /*37050*/  PRMT R4, R2, 0x8880, RZ ;  /* 0x0000888002047816 */ /* 0x001fca00000000ff */
[----:B------:R-:W-:-:S07]  /*37060*/  IMAD R3, R4, R17, RZ ;  /* 0x0000001104037224 */ /* 0x000fce00078e02ff */
.L_x_1377:
[----:B------:R-:W-:Y:S05]  /*37070*/  BSYNC B1 ;  /* 0x0000000000017941 */ /* 0x000fea0003800000 */
.L_x_1376:
[----:B-1----:R-:W-:Y:S01]  /*37080*/  @!P1 IMAD R7, R28, R16, R3 ;  /* 0x000000101c079224 */ /* 0x002fe200078e0203 */
[----:B------:R-:W-:Y:S01]  /*37090*/  BSSY B1, `(.L_x_1378) ;  /* 0x0000007000017945 */ /* 0x000fe20003800000 */
[----:B0-----:R-:W-:-:S05]  /*370a0*/  @!P1 IMAD.MOV.U32 R4, RZ, RZ, R8 ;  /* 0x000000ffff049224 */ /* 0x001fca00078e0008 */
[----:B------:R0:W-:Y:S01]  /*370b0*/  @!P1 STG.E.U8 desc[UR46][R4.64+0xc8], R7 ;  /* 0x0000c80704009986 */ /* 0x0001e2000c10112e */
[----:B------:R-:W-:Y:S05]  /*370c0*/  @P6 BRA `(.L_x_1379) ;  /* 0x00000000000c6947 */ /* 0x000fea0003800000 */
[----:B------:R-:W0:Y:S02]  /*370d0*/  LDG.E.U8 R2, desc[UR46][R14.64+0xc9] ;  /* 0x0000c92e0e027981 */ /* 0x000e24000c1e1100 */
[----:B0-----:R-:W-:-:S05]  /*370e0*/  PRMT R4, R2, 0x8880, RZ ;  /* 0x0000888002047816 */ /* 0x001fca00000000ff */
[----:B------:R-:W-:-:S07]  /*370f0*/  IMAD R3, R4, R17, RZ ;  /* 0x0000001104037224 */ /* 0x000fce00078e02ff */
.L_x_1379:
[----:B------:R-:W-:Y:S05]  /*37100*/  BSYNC B1 ;  /* 0x0000000000017941 */ /* 0x000fea0003800000 */
.L_x_1378:
[----:B------:R-:W-:Y:S01]  /*37110*/  @!P6 IMAD R29, R29, R16, R3 ;  /* 0x000000101d1de224 */ /* 0x000fe200078e0203 */
[----:B------:R-:W-:Y:S01]  /*37120*/  BSSY B1, `(.L_x_1380) ;  /* 0x000000b000017945 */ /* 0x000fe20003800000 */
[----:B0-----:R-:W-:Y:S01]  /*37130*/  @!P6 IMAD.MOV.U32 R4, RZ, RZ, R8 ;  /* 0x000000ffff04e224 */ /* 0x001fe200078e0008 */
[----:B------:R-:W-:Y:S02]  /*37140*/  ISETP.LT.OR P1, PT, R0, 0xd1, !P4 ;  /* 0x000000d10000780c */ /* 0x000fe40006721670 */
[C---:B--2---:R-:W-:Y:S02]  /*37150*/  @!P5 IADD3 R10, P2, R8.reuse, UR44, RZ ;  /* 0x0000002c080adc10 */ /* 0x044fe4000ff5e0ff */
[----:B------:R0:W-:Y:S01]  /*37160*/  @!P6 STG.E.U8 desc[UR46][R4.64+0xc9], R29 ;  /* 0x0000c91d0400e986 */ /* 0x0001e2000c10112e */
[----:B------:R-:W-:-:S04]  /*37170*/  @!P0 IADD3 R6, P6, R8, UR44, RZ ;  /* 0x0000002c08068c10 */ /* 0x000fc8000ffde0ff */
[----:B------:R-:W-:Y:S01]  /*37180*/  @!P0 IADD3.X R7, R5, UR43, RZ, P6, !PT ;  /* 0x0000002b05078c10 */ /* 0x000fe2000b7fe4ff */
[----:B------:R-:W-:Y:S08]  /*37190*/  @P0 BRA `(.L_x_1381) ;  /* 0x00000000000c0947 */ /* 0x000ff00003800000 */
[----:B------:R-:W0:Y:S02]  /*371a0*/  LDG.E.U8 R2, desc[UR46][R22.64+0xc8] ;  /* 0x0000c82e16027981 */ /* 0x000e24000c1e1100 */
[----:B0-----:R-:W-:-:S05]  /*371b0*/  PRMT R4, R2, 0x8880, RZ ;  /* 0x0000888002047816 */ /* 0x001fca00000000ff */
[----:B------:R-:W-:-:S07]  /*371c0*/  IMAD R3, R4, R17, RZ ;  /* 0x0000001104037224 */ /* 0x000fce00078e02ff */
.L_x_1381:
[----:B------:R-:W-:Y:S05]  /*371d0*/  BSYNC B1 ;  /* 0x0000000000017941 */ /* 0x000fea0003800000 */
.L_x_1380:
        /* <DEDUP_REMOVED lines=8> */
.L_x_1383:
[----:B------:R-:W-:Y:S05]  /*37260*/  BSYNC B1 ;  /* 0x0000000000017941 */ /* 0x000fea0003800000 */
.L_x_1382:
[C---:B------:R-:W-:Y:S01]  /*37270*/  ISETP.LT.OR P0, PT, R0.reuse, 0xd1, !P3 ;  /* 0x000000d10000780c */ /* 0x040fe20005f01670 */
[----:B------:R-:W-:Y:S01]  /*37280*/  @!P5 IMAD R31, R31, R16, R3 ;  /* 0x000000101f1fd224 */ /* 0x000fe200078e0203 */
[----:B------:R-:W-:Y:S01]  /*37290*/  BSSY B1, `(.L_x_1384) ;  /* 0x0000009000017945 */ /* 0x000fe20003800000 */
[----:B------:R-:W-:Y:S02]  /*372a0*/  ISETP.LT.OR P2, PT, R0, 0xd2, !P4 ;  /* 0x000000d20000780c */ /* 0x000fe40006741670 */
[----:B-1----:R-:W-:Y:S01]  /*372b0*/  @!P1 IADD3 R6, P6, R8, UR44, RZ ;  /* 0x0000002c08069c10 */ /* 0x002fe2000ffde0ff */
[----:B------:R1:W-:Y:S01]  /*372c0*/  @!P5 STG.E.U8 desc[UR46][R10.64+0xc9], R31 ;  /* 0x0000c91f0a00d986 */ /* 0x0003e2000c10112e */
[----:B------:R-:W-:-:S06]  /*372d0*/  ISETP.LT.OR P5, PT, R0, 0xd2, !P3 ;  /* 0x000000d20000780c */ /* 0x000fcc0005fa1670 */
[----:B------:R-:W-:Y:S07]  /*372e0*/  @P0 BRA `(.L_x_1385) ;  /* 0x00000000000c0947 */ /* 0x000fee0003800000 */
[----:B------:R-:W0:Y:S02]  /*372f0*/  LDG.E.U8 R2, desc[UR46][R14.64+0xd0] ;  /* 0x0000d02e0e027981 */ /* 0x000e24000c1e1100 */
[----:B0-----:R-:W-:-:S05]  /*37300*/  PRMT R4, R2, 0x8880, RZ ;  /* 0x0000888002047816 */ /* 0x001fca00000000ff */
[----:B------:R-:W-:-:S07]  /*37310*/  IMAD R3, R4, R17, RZ ;  /* 0x0000001104037224 */ /* 0x000fce00078e02ff */
.L_x_1385:
[----:B------:R-:W-:Y:S05]  /*37320*/  BSYNC B1 ;  /* 0x0000000000017941 */ /* 0x000fea0003800000 */
.L_x_1384:
        /* <DEDUP_REMOVED lines=8> */
.L_x_1387:
[----:B------:R-:W-:Y:S05]  /*373b0*/  BSYNC B1 ;  /* 0x0000000000017941 */ /* 0x000fea0003800000 */
.L_x_1386:
        /* <DEDUP_REMOVED lines=9> */
.L_x_1389:
[----:B------:R-:W-:Y:S05]  /*37450*/  BSYNC B1 ;  /* 0x0000000000017941 */ /* 0x000fea0003800000 */
.L_x_1388:
        /* <DEDUP_REMOVED lines=13> */
.L_x_1391:
[----:B------:R-:W-:Y:S05]  /*37530*/  BSYNC B1 ;  /* 0x0000000000017941 */ /* 0x000fea0003800000 */
.L_x_1390:
[----:B------:R-:W-:Y:S01]  /*37540*/  @!P2 IMAD R35, R35, R16, R3 ;  /* 0x000000102323a224 */ /* 0x000fe200078e0203 */
[----:B------:R-:W-:Y:S04]  /*37550*/  BSSY B1, `(.L_x_1392) ;  /* 0x0000006000017945 */ /* 0x000fe80003800000 */
[----:B------:R2:W-:Y:S01]  /*37560*/  @!P2 STG.E.U8 desc[UR46][R10.64+0xd1], R35 ;  /* 0x0000d1230a00a986 */ /* 0x0005e2000c10112e */
[----:B------:R-:W-:Y:S05]  /*37570*/  @P0 BRA `(.L_x_1393) ;  /* 0x00000000000c0947 */ /* 0x000fea0003800000 */
[----:B------:R-:W0:Y:S02]  /*37580*/  LDG.E.U8 R2, desc[UR46][R14.64+0xd8] ;  /* 0x0000d82e0e027981 */ /* 0x000e24000c1e1100 */
[----:B0-----:R-:W-:-:S05]  /*37590*/  PRMT R4, R2, 0x8880, RZ ;  /* 0x0000888002047816 */ /* 0x001fca00000000ff */
[----:B------:R-:W-:-:S07]  /*375a0*/  IMAD R3, R4, R17, RZ ;  /* 0x0000001104037224 */ /* 0x000fce00078e02ff */
.L_x_1393:
[----:B------:R-:W-:Y:S05]  /*375b0*/  BSYNC B1 ;  /* 0x0000000000017941 */ /* 0x000fea0003800000 */
.L_x_1392:
        /* <DEDUP_REMOVED lines=8> */
.L_x_1395:
[----:B------:R-:W-:Y:S05]  /*37640*/  BSYNC B1 ;  /* 0x0000000000017941 */ /* 0x000fea0003800000 */
.L_x_1394:
        /* <DEDUP_REMOVED lines=12> */
.L_x_1397:
[----:B------:R-:W-:Y:S05]  /*37710*/  BSYNC B1 ;  /* 0x0000000000017941 */ /* 0x000fea0003800000 */
.L_x_1396:
        /* <DEDUP_REMOVED lines=8> */
.L_x_1399:
[----:B------:R-:W-:Y:S05]  /*377a0*/  BSYNC B1 ;  /* 0x0000000000017941 */ /* 0x000fea0003800000 */
.L_x_1398:
        /* <DEDUP_REMOVED lines=11> */
.L_x_1401:
[----:B------:R-:W-:Y:S05]  /*37860*/  BSYNC B1 ;  /* 0x0000000000017941 */ /* 0x000fea0003800000 */
.L_x_1400:
        /* <DEDUP_REMOVED lines=8> */
.L_x_1403:
[----:B------:R-:W-:Y:S05]  /*378f0*/  BSYNC B1 ;  /* 0x0000000000017941 */ /* 0x000fea0003800000 */
.L_x_1402:
        /* <DEDUP_REMOVED lines=9> */
.L_x_1405:
[----:B------:R-:W-:Y:S05]  /*37990*/  BSYNC B1 ;  /* 0x0000000000017941 */ /* 0x000fea0003800000 */
.L_x_1404:
        /* <DEDUP_REMOVED lines=13> */
.L_x_1407:
[----:B------:R-:W-:Y:S05]  /*37a70*/  BSYNC B1 ;  /* 0x0000000000017941 */ /* 0x000fea0003800000 */
.L_x_1406:
[----:B------:R-:W-:Y:S01]  /*37a80*/  @!P2 IMAD R43, R43, R16, R3 ;  /* 0x000000102b2ba224 */ /* 0x000fe200078e0203 */
[----:B------:R-:W-:Y:S04]  /*37a90*/  BSSY B1, `(.L_x_1408) ;  /* 0x0000006000017945 */ /* 0x000fe80003800000 */
[----:B------:R2:W-:Y:S01]  /*37aa0*/  @!P2 STG.E.U8 desc[UR46][R10.64+0xe1], R43 ;  /* 0x0000e12b0a00a986 */ /* 0x0005e2000c10112e */
[----:B------:R-:W-:Y:S05]  /*37ab0*/  @P1 BRA `(.L_x_1409) ;  /* 0x00000000000c1947 */ /* 0x000fea0003800000 */
[----:B------:R-:W0:Y:S02]  /*37ac0*/  LDG.E.U8 R2, desc[UR46][R14.64+0xe8] ;  /* 0x0000e82e0e027981 */ /* 0x000e24000c1e1100 */
[----:B0-----:R-:W-:-:S05]  /*37ad0*/  PRMT R4, R2, 0x8880, RZ ;  /* 0x0000888002047816 */ /* 0x001fca00000000ff */
[----:B------:R-:W-:-:S07]  /*37ae0*/  IMAD R3, R4, R17, RZ ;  /* 0x0000001104037224 */ /* 0x000fce00078e02ff */
.L_x_1409:
[----:B------:R-:W-:Y:S05]  /*37af0*/  BSYNC B1 ;  /* 0x0000000000017941 */ /* 0x000fea0003800000 */
.L_x_1408:
        /* <DEDUP_REMOVED lines=8> */
.L_x_1411:
[----:B------:R-:W-:Y:S05]  /*37b80*/  BSYNC B1 ;  /* 0x0000000000017941 */ /* 0x000fea0003800000 */
.L_x_1410:
        /* <DEDUP_REMOVED lines=12> */
.L_x_1413:
[----:B------:R-:W-:Y:S05]  /*37c50*/  BSYNC B1 ;  /* 0x0000000000017941 */ /* 0x000fea0003800000 */
.L_x_1412:
        /* <DEDUP_REMOVED lines=8> */
.L_x_1415:
[----:B------:R-:W-:Y:S05]  /*37ce0*/  BSYNC B1 ;  /* 0x0000000000017941 */ /* 0x000fea0003800000 */
.L_x_1414:
        /* <DEDUP_REMOVED lines=11> */
.L_x_1417:
[----:B------:R-:W-:Y:S05]  /*37da0*/  BSYNC B1 ;  /* 0x0000000000017941 */ /* 0x000fea0003800000 */
.L_x_1416:
        /* <DEDUP_REMOVED lines=8> */
.L_x_1419:
[----:B------:R-:W-:Y:S05]  /*37e30*/  BSYNC B1 ;  /* 0x0000000000017941 */ /* 0x000fea0003800000 */
.L_x_1418:
        /* <DEDUP_REMOVED lines=9> */
.L_x_1421:
[----:B------:R-:W-:Y:S05]  /*37ed0*/  BSYNC B1 ;  /* 0x0000000000017941 */ /* 0x000fea0003800000 */
.L_x_1420:
        /* <DEDUP_REMOVED lines=13> */
.L_x_1423:
[----:B------:R-:W-:Y:S05]  /*37fb0*/  BSYNC B1 ;  /* 0x0000000000017941 */ /* 0x000fea0003800000 */
.L_x_1422:
[----:B------:R-:W-:Y:S01]  /*37fc0*/  @!P2 IMAD R51, R51, R16, R3 ;  /* 0x000000103333a224 */ /* 0x000fe200078e0203 */
[----:B------:R-:W-:Y:S04]  /*37fd0*/  BSSY B1, `(.L_x_1424) ;  /* 0x0000006000017945 */ /* 0x000fe80003800000 */
[----:B------:R2:W-:Y:S01]  /*37fe0*/  @!P2 STG.E.U8 desc[UR46][R10.64+0xf1], R51 ;  /* 0x0000f1330a00a986 */ /* 0x0005e2000c10112e */
[----:B------:R-:W-:Y:S05]  /*37ff0*/  @P0 BRA `(.L_x_1425) ;  /* 0x00000000000c0947 */ /* 0x000fea0003800000 */
[----:B------:R-:W0:Y:S02]  /*38000*/  LDG.E.U8 R2, desc[UR46][R14.64+0xf8] ;  /* 0x0000f82e0e027981 */ /* 0x000e24000c1e1100 */
[----:B0-----:R-:W-:-:S05]  /*38010*/  PRMT R4, R2, 0x8880, RZ ;  /* 0x0000888002047816 */ /* 0x001fca00000000ff */
[----:B------:R-:W-:-:S07]  /*38020*/  IMAD R3, R4, R17, RZ ;  /* 0x0000001104037224 */ /* 0x000fce00078e02ff */
.L_x_1425:
[----:B------:R-:W-:Y:S05]  /*38030*/  BSYNC B1 ;  /* 0x0000000000017941 */ /* 0x000fea0003800000 */
.L_x_1424:
        /* <DEDUP_REMOVED lines=8> */
.L_x_1427:
[----:B------:R-:W-:Y:S05]  /*380c0*/  BSYNC B1 ;  /* 0x0000000000017941 */ /* 0x000fea0003800000 */
.L_x_1426:
        /* <DEDUP_REMOVED lines=12> */
.L_x_1429:
[----:B------:R-:W-:Y:S05]  /*38190*/  BSYNC B1 ;  /* 0x0000000000017941 */ /* 0x000fea0003800000 */
.L_x_1428:
        /* <DEDUP_REMOVED lines=8> */
.L_x_1431:
[----:B------:R-:W-:Y:S05]  /*38220*/  BSYNC B1 ;  /* 0x0000000000017941 */ /* 0x000fea0003800000 */
.L_x_1430:
        /* <DEDUP_REMOVED lines=11> */
.L_x_1433:
[----:B------:R-:W-:Y:S05]  /*382e0*/  BSYNC B1 ;  /* 0x0000000000017941 */ /* 0x000fea0003800000 */
.L_x_1432:
        /* <DEDUP_REMOVED lines=8> */
.L_x_1435:
[----:B------:R-:W-:Y:S05]  /*38370*/  BSYNC B1 ;  /* 0x0000000000017941 */ /* 0x000fea0003800000 */
.L_x_1434:
        /* <DEDUP_REMOVED lines=9> */
.L_x_1437:
[----:B------:R-:W-:Y:S05]  /*38410*/  BSYNC B1 ;  /* 0x0000000000017941 */ /* 0x000fea0003800000 */
.L_x_1436:
        /* <DEDUP_REMOVED lines=13> */
.L_x_1439:
[----:B------:R-:W-:Y:S05]  /*384f0*/  BSYNC B1 ;  /* 0x0000000000017941 */ /* 0x000fea0003800000 */
.L_x_1438:
[----:B------:R-:W-:Y:S01]  /*38500*/  @!P2 IMAD R59, R59, R16, R3 ;  /* 0x000000103b3ba224 */ /* 0x000fe200078e0203 */
[----:B------:R-:W-:Y:S04]  /*38510*/  BSSY B1, `(.L_x_1440) ;  /* 0x0000006000017945 */ /* 0x000fe80003800000 */
[----:B------:R2:W-:Y:S01]  /*38520*/  @!P2 STG.E.U8 desc[UR46][R10.64+0x101], R59 ;  /* 0x0001013b0a00a986 */ /* 0x0005e2000c10112e */
[----:B------:R-:W-:Y:S05]  /*38530*/  @P1 BRA `(.L_x_1441) ;  /* 0x00000000000c1947 */ /* 0x000fea0003800000 */
[----:B------:R-:W0:Y:S02]  /*38540*/  LDG.E.U8 R2, desc[UR46][R14.64+0x108] ;  /* 0x0001082e0e027981 */ /* 0x000e24000c1e1100 */
[----:B0-----:R-:W-:-:S05]  /*38550*/  PRMT R4, R2, 0x8880, RZ ;  /* 0x0000888002047816 */ /* 0x001fca00000000ff */
[----:B------:R-:W-:-:S07]  /*38560*/  IMAD R3, R4, R17, RZ ;  /* 0x0000001104037224 */ /* 0x000fce00078e02ff */
.L_x_1441:
[----:B------:R-:W-:Y:S05]  /*38570*/  BSYNC B1 ;  /* 0x0000000000017941 */ /* 0x000fea0003800000 */
.L_x_1440:
        /* <DEDUP_REMOVED lines=8> */
.L_x_1443:
[----:B------:R-:W-:Y:S05]  /*38600*/  BSYNC B1 ;  /* 0x0000000000017941 */ /* 0x000fea0003800000 */
.L_x_1442:
        /* <DEDUP_REMOVED lines=12> */
.L_x_1445:
[----:B------:R-:W-:Y:S05]  /*386d0*/  BSYNC B1 ;  /* 0x0000000000017941 */ /* 0x000fea0003800000 */
.L_x_1444:
        /* <DEDUP_REMOVED lines=8> */
.L_x_1447:
[----:B------:R-:W-:Y:S05]  /*38760*/  BSYNC B1 ;  /* 0x0000000000017941 */ /* 0x000fea0003800000 */
.L_x_1446:
        /* <DEDUP_REMOVED lines=11> */
.L_x_1449:
[----:B------:R-:W-:Y:S05]  /*38820*/  BSYNC B1 ;  /* 0x0000000000017941 */ /* 0x000fea0003800000 */
.L_x_1448:
        /* <DEDUP_REMOVED lines=8> */
.L_x_1451:
[----:B------:R-:W-:Y:S05]  /*388b0*/  BSYNC B1 ;  /* 0x0000000000017941 */ /* 0x000fea0003800000 */
.L_x_1450:
        /* <DEDUP_REMOVED lines=9> */
.L_x_1453:
[----:B------:R-:W-:Y:S05]  /*38950*/  BSYNC B1 ;  /* 0x0000000000017941 */ /* 0x000fea0003800000 */
.L_x_1452:
        /* <DEDUP_REMOVED lines=13> */
.L_x_1455:
[----:B------:R-:W-:Y:S05]  /*38a30*/  BSYNC B1 ;  /* 0x0000000000017941 */ /* 0x000fea0003800000 */
.L_x_1454:
[----:B------:R-:W-:Y:S01]  /*38a40*/  @!P2 IMAD R67, R67, R16, R3 ;  /* 0x000000104343a224 */ /* 0x000fe200078e0203 */
[----:B------:R-:W-:Y:S04]  /*38a50*/  BSSY B1, `(.L_x_1456) ;  /* 0x0000006000017945 */ /* 0x000fe80003800000 */
[----:B------:R2:W-:Y:S01]  /*38a60*/  @!P2 STG.E.U8 desc[UR46][R10.64+0x111], R67 ;  /* 0x000111430a00a986 */ /* 0x0005e2000c10112e */
[----:B------:R-:W-:Y:S05]  /*38a70*/  @P0 BRA `(.L_x_1457) ;  /* 0x00000000000c0947 */ /* 0x000fea0003800000 */
[----:B------:R-:W0:Y:S02]  /*38a80*/  LDG.E.U8 R2, desc[UR46][R14.64+0x118] ;  /* 0x0001182e0e027981 */ /* 0x000e24000c1e1100 */
[----:B0-----:R-:W-:-:S05]  /*38a90*/  PRMT R4, R2, 0x8880, RZ ;  /* 0x0000888002047816 */ /* 0x001fca00000000ff */
[----:B------:R-:W-:-:S07]  /*38aa0*/  IMAD R3, R4, R17, RZ ;  /* 0x0000001104037224 */ /* 0x000fce00078e02ff */
.L_x_1457:
[----:B------:R-:W-:Y:S05]  /*38ab0*/  BSYNC B1 ;  /* 0x0000000000017941 */ /* 0x000fea0003800000 */
.L_x_1456:
        /* <DEDUP_REMOVED lines=8> */
.L_x_1459:
[----:B------:R-:W-:Y:S05]  /*38b40*/  BSYNC B1 ;  /* 0x0000000000017941 */ /* 0x000fea0003800000 */
.L_x_1458:
        /* <DEDUP_REMOVED lines=12> */
.L_x_1461:
[----:B------:R-:W-:Y:S05]  /*38c10*/  BSYNC B1 ;  /* 0x0000000000017941 */ /* 0x000fea0003800000 */
.L_x_1460:
        /* <DEDUP_REMOVED lines=8> */
.L_x_1463:
[----:B------:R-:W-:Y:S05]  /*38ca0*/  BSYNC B1 ;  /* 0x0000000000017941 */ /* 0x000fea0003800000 */
.L_x_1462:
        /* <DEDUP_REMOVED lines=11> */
.L_x_1465:
[----:B------:R-:W-:Y:S05]  /*38d60*/  BSYNC B1 ;  /* 0x0000000000017941 */ /* 0x000fea0003800000 */
.L_x_1464:
        /* <DEDUP_REMOVED lines=8> */
.L_x_1467:
[----:B------:R-:W-:Y:S05]  /*38df0*/  BSYNC B1 ;  /* 0x0000000000017941 */ /* 0x000fea0003800000 */
.L_x_1466:
        /* <DEDUP_REMOVED lines=9> */
.L_x_1469:
[----:B------:R-:W-:Y:S05]  /*38e90*/  BSYNC B1 ;  /* 0x0000000000017941 */ /* 0x000fea0003800000 */
.L_x_1468:
        /* <DEDUP_REMOVED lines=13> */
.L_x_1471:
[----:B------:R-:W-:Y:S05]  /*38f70*/  BSYNC B1 ;  /* 0x0000000000017941 */ /* 0x000fea0003800000 */
.L_x_1470:
[----:B------:R-:W-:Y:S01]  /*38f80*/  @!P2 IMAD R75, R75, R16, R3 ;  /* 0x000000104b4ba224 */ /* 0x000fe200078e0203 */
[----:B------:R-:W-:Y:S04]  /*38f90*/  BSSY B1, `(.L_x_1472) ;  /* 0x0000006000017945 */ /* 0x000fe80003800000 */
[----:B------:R2:W-:Y:S01]  /*38fa0*/  @!P2 STG.E.U8 desc[UR46][R10.64+0x121], R75 ;  /* 0x0001214b0a00a986 */ /* 0x0005e2000c10112e */
[----:B------:R-:W-:Y:S05]  /*38fb0*/  @P1 BRA `(.L_x_1473) ;  /* 0x00000000000c1947 */ /* 0x000fea0003800000 */
[----:B------:R-:W0:Y:S02]  /*38fc0*/  LDG.E.U8 R2, desc[UR46][R14.64+0x128] ;  /* 0x0001282e0e027981 */ /* 0x000e24000c1e1100 */
[----:B0-----:R-:W-:-:S05]  /*38fd0*/  PRMT R4, R2, 0x8880, RZ ;  /* 0x0000888002047816 */ /* 0x001fca00000000ff */
[----:B------:R-:W-:-:S07]  /*38fe0*/  IMAD R3, R4, R17, RZ ;  /* 0x0000001104037224 */ /* 0x000fce00078e02ff */
.L_x_1473:
[----:B------:R-:W-:Y:S05]  /*38ff0*/  BSYNC B1 ;  /* 0x0000000000017941 */ /* 0x000fea0003800000 */
.L_x_1472:
        /* <DEDUP_REMOVED lines=8> */
.L_x_1475:
[----:B------:R-:W-:Y:S05]  /*39080*/  BSYNC B1 ;  /* 0x0000000000017941 */ /* 0x000fea0003800000 */
.L_x_1474:
        /* <DEDUP_REMOVED lines=12> */
.L_x_1477:
[----:B------:R-:W-:Y:S05]  /*39150*/  BSYNC B1 ;  /* 0x0000000000017941 */ /* 0x000fea0003800000 */
.L_x_1476:
        /* <DEDUP_REMOVED lines=8> */
.L_x_1479:
[----:B------:R-:W-:Y:S05]  /*391e0*/  BSYNC B1 ;  /* 0x0000000000017941 */ /* 0x000fea0003800000 */
.L_x_1478:
        /* <DEDUP_REMOVED lines=11> */
.L_x_1481:
[----:B------:R-:W-:Y:S05]  /*392a0*/  BSYNC B1 ;  /* 0x0000000000017941 */ /* 0x000fea0003800000 */
.L_x_1480:
        /* <DEDUP_REMOVED lines=8> */
.L_x_1483:
[----:B------:R-:W-:Y:S05]  /*39330*/  BSYNC B1 ;  /* 0x0000000000017941 */ /* 0x000fea0003800000 */
.L_x_1482:
        /* <DEDUP_REMOVED lines=9> */
.L_x_1485:
[----:B------:R-:W-:Y:S05]  /*393d0*/  BSYNC B1 ;  /* 0x0000000000017941 */ /* 0x000fea0003800000 */
.L_x_1484:
        /* <DEDUP_REMOVED lines=13> */
.L_x_1487:
[----:B------:R-:W-:Y:S05]  /*394b0*/  BSYNC B1 ;  /* 0x0000000000017941 */ /* 0x000fea0003800000 */
.L_x_1486:
[----:B------:R-:W-:Y:S01]  /*394c0*/  @!P2 IMAD R83, R83, R16, R3 ;  /* 0x000000105353a224 */ /* 0x000fe200078e0203 */
[----:B------:R-:W-:Y:S04]  /*394d0*/  BSSY B1, `(.L_x_1488) ;  /* 0x0000006000017945 */ /* 0x000fe80003800000 */
[----:B------:R2:W-:Y:S01]  /*394e0*/  @!P2 STG.E.U8 desc[UR46][R10.64+0x131], R83 ;  /* 0x000131530a00a986 */ /* 0x0005e2000c10112e */
[----:B------:R-:W-:Y:S05]  /*394f0*/  @P0 BRA `(.L_x_1489) ;  /* 0x00000000000c0947 */ /* 0x000fea0003800000 */
[----:B------:R-:W0:Y:S02]  /*39500*/  LDG.E.U8 R2, desc[UR46][R14.64+0x138] ;  /* 0x0001382e0e027981 */ /* 0x000e24000c1e1100 */
[----:B0-----:R-:W-:-:S05]  /*39510*/  PRMT R4, R2, 0x8880, RZ ;  /* 0x0000888002047816 */ /* 0x001fca00000000ff */
[----:B------:R-:W-:-:S07]  /*39520*/  IMAD R3, R4, R17, RZ ;  /* 0x0000001104037224 */ /* 0x000fce00078e02ff */
.L_x_1489:
[----:B------:R-:W-:Y:S05]  /*39530*/  BSYNC B1 ;  /* 0x0000000000017941 */ /* 0x000fea0003800000 */
.L_x_1488:
        /* <DEDUP_REMOVED lines=8> */
.L_x_1491:
[----:B------:R-:W-:Y:S05]  /*395c0*/  BSYNC B1 ;  /* 0x0000000000017941 */ /* 0x000fea0003800000 */
.L_x_1490:
        /* <DEDUP_REMOVED lines=12> */
.L_x_1493:
[----:B------:R-:W-:Y:S05]  /*39690*/  BSYNC B1 ;  /* 0x0000000000017941 */ /* 0x000fea0003800000 */
.L_x_1492:
        /* <DEDUP_REMOVED lines=8> */
.L_x_1495:
[----:B------:R-:W-:Y:S05]  /*39720*/  BSYNC B1 ;  /* 0x0000000000017941 */ /* 0x000fea0003800000 */
.L_x_1494:
        /* <DEDUP_REMOVED lines=11> */
.L_x_1497:
[----:B------:R-:W-:Y:S05]  /*397e0*/  BSYNC B1 ;  /* 0x0000000000017941 */ /* 0x000fea0003800000 */
.L_x_1496:
        /* <DEDUP_REMOVED lines=8> */
.L_x_1499:
[----:B------:R-:W-:Y:S05]  /*39870*/  BSYNC B1 ;  /* 0x0000000000017941 */ /* 0x000fea0003800000 */
.L_x_1498:
        /* <DEDUP_REMOVED lines=9> */
.L_x_1501:
[----:B------:R-:W-:Y:S05]  /*39910*/  BSYNC B1 ;  /* 0x0000000000017941 */ /* 0x000fea0003800000 */
.L_x_1500:
        /* <DEDUP_REMOVED lines=13> */
.L_x_1503:
[----:B------:R-:W-:Y:S05]  /*399f0*/  BSYNC B1 ;  /* 0x0000000000017941 */ /* 0x000fea0003800000 */
.L_x_1502:
[----:B------:R-:W-:Y:S01]  /*39a00*/  @!P2 IMAD R91, R91, R16, R3 ;  /* 0x000000105b5ba224 */ /* 0x000fe200078e0203 */
[----:B------:R-:W-:Y:S04]  /*39a10*/  BSSY B1, `(.L_x_1504) ;  /* 0x0000006000017945 */ /* 0x000fe80003800000 */
[----:B------:R2:W-:Y:S01]  /*39a20*/  @!P2 STG.E.U8 desc[UR46][R10.64+0x141], R91 ;  /* 0x0001415b0a00a986 */ /* 0x0005e2000c10112e */
[----:B------:R-:W-:Y:S05]  /*39a30*/  @P1 BRA `(.L_x_1505) ;  /* 0x00000000000c1947 */ /* 0x000fea0003800000 */
[----:B------:R-:W0:Y:S02]  /*39a40*/  LDG.E.U8 R2, desc[UR46][R14.64+0x148] ;  /* 0x0001482e0e027981 */ /* 0x000e24000c1e1100 */
[----:B0-----:R-:W-:-:S05]  /*39a50*/  PRMT R4, R2, 0x8880, RZ ;  /* 0x0000888002047816 */ /* 0x001fca00000000ff */
[----:B------:R-:W-:-:S07]  /*39a60*/  IMAD R3, R4, R17, RZ ;  /* 0x0000001104037224 */ /* 0x000fce00078e02ff */
.L_x_1505:
[----:B------:R-:W-:Y:S05]  /*39a70*/  BSYNC B1 ;  /* 0x0000000000017941 */ /* 0x000fea0003800000 */
.L_x_1504:
        /* <DEDUP_REMOVED lines=8> */
.L_x_1507:
[----:B------:R-:W-:Y:S05]  /*39b00*/  BSYNC B1 ;  /* 0x0000000000017941 */ /* 0x000fea0003800000 */
.L_x_1506:
        /* <DEDUP_REMOVED lines=12> */
.L_x_1509:
[----:B------:R-:W-:Y:S05]  /*39bd0*/  BSYNC B1 ;  /* 0x0000000000017941 */ /* 0x000fea0003800000 */
.L_x_1508:
        /* <DEDUP_REMOVED lines=8> */
.L_x_1511:
[----:B------:R-:W-:Y:S05]  /*39c60*/  BSYNC B1 ;  /* 0x0000000000017941 */ /* 0x000fea0003800000 */
.L_x_1510:
        /* <DEDUP_REMOVED lines=11> */
.L_x_1513:
[----:B------:R-:W-:Y:S05]  /*39d20*/  BSYNC B1 ;  /* 0x0000000000017941 */ /* 0x000fea0003800000 */
.L_x_1512:
        /* <DEDUP_REMOVED lines=8> */
.L_x_1515:
[----:B------:R-:W-:Y:S05]  /*39db0*/  BSYNC B1 ;  /* 0x0000000000017941 */ /* 0x000fea0003800000 */
.L_x_1514:
        /* <DEDUP_REMOVED lines=9> */
.L_x_1517:
[----:B------:R-:W-:Y:S05]  /*39e50*/  BSYNC B1 ;  /* 0x0000000000017941 */ /* 0x000fea0003800000 */
.L_x_1516:
        /* <DEDUP_REMOVED lines=13> */
.L_x_1519:
[----:B------:R-:W-:Y:S05]  /*39f30*/  BSYNC B1 ;  /* 0x0000000000017941 */ /* 0x000fea0003800000 */
.L_x_1518:
[----:B------:R-:W-:Y:S01]  /*39f40*/  @!P2 IMAD R99, R99, R16, R3 ;  /* 0x000000106363a224 */ /* 0x000fe200078e0203 */
[----:B------:R-:W-:Y:S04]  /*39f50*/  BSSY B1, `(.L_x_1520) ;  /* 0x0000006000017945 */ /* 0x000fe80003800000 */
[----:B------:R2:W-:Y:S01]  /*39f60*/  @!P2 STG.E.U8 desc[UR46][R10.64+0x151], R99 ;  /* 0x000151630a00a986 */ /* 0x0005e2000c10112e */
[----:B------:R-:W-:Y:S05]  /*39f70*/  @P0 BRA `(.L_x_1521) ;  /* 0x00000000000c0947 */ /* 0x000fea0003800000 */
[----:B------:R-:W0:Y:S02]  /*39f80*/  LDG.E.U8 R2, desc[UR46][R14.64+0x158] ;  /* 0x0001582e0e027981 */ /* 0x000e24000c1e1100 */
[----:B0-----:R-:W-:-:S05]  /*39f90*/  PRMT R4, R2, 0x8880, RZ ;  /* 0x0000888002047816 */ /* 0x001fca00000000ff */
[----:B------:R-:W-:-:S07]  /*39fa0*/  IMAD R3, R4, R17, RZ ;  /* 0x0000001104037224 */ /* 0x000fce00078e02ff */
.L_x_1521:
[----:B------:R-:W-:Y:S05]  /*39fb0*/  BSYNC B1 ;  /* 0x0000000000017941 */ /* 0x000fea0003800000 */
.L_x_1520:
        /* <DEDUP_REMOVED lines=8> */
.L_x_1523:
[----:B------:R-:W-:Y:S05]  /*3a040*/  BSYNC B1 ;  /* 0x0000000000017941 */ /* 0x000fea0003800000 */
.L_x_1522:
        /* <DEDUP_REMOVED lines=12> */
.L_x_1525:
[----:B------:R-:W-:Y:S05]  /*3a110*/  BSYNC B1 ;  /* 0x0000000000017941 */ /* 0x000fea0003800000 */
.L_x_1524:
        /* <DEDUP_REMOVED lines=8> */
.L_x_1527:
[----:B------:R-:W-:Y:S05]  /*3a1a0*/  BSYNC B1 ;  /* 0x0000000000017941 */ /* 0x000fea0003800000 */
.L_x_1526:
        /* <DEDUP_REMOVED lines=11> */
.L_x_1529:
[----:B------:R-:W-:Y:S05]  /*3a260*/  BSYNC B1 ;  /* 0x0000000000017941 */ /* 0x000fea0003800000 */
.L_x_1528:
        /* <DEDUP_REMOVED lines=8> */
.L_x_1531:
[----:B------:R-:W-:Y:S05]  /*3a2f0*/  BSYNC B1 ;  /* 0x0000000000017941 */ /* 0x000fea0003800000 */
.L_x_1530:
        /* <DEDUP_REMOVED lines=9> */
.L_x_1533:
[----:B------:R-:W-:Y:S05]  /*3a390*/  BSYNC B1 ;  /* 0x0000000000017941 */ /* 0x000fea0003800000 */
.L_x_1532:
        /* <DEDUP_REMOVED lines=13> */
.L_x_1535:
[----:B------:R-:W-:Y:S05]  /*3a470*/  BSYNC B1 ;  /* 0x0000000000017941 */ /* 0x000fea0003800000 */
.L_x_1534:
[----:B------:R-:W-:Y:S01]  /*3a480*/  @!P2 IMAD R107, R107, R16, R3 ;  /* 0x000000106b6ba224 */ /* 0x000fe200078e0203 */
[----:B------:R-:W-:Y:S04]  /*3a490*/  BSSY B1, `(.L_x_1536) ;  /* 0x0000006000017945 */ /* 0x000fe80003800000 */
[----:B------:R2:W-:Y:S01]  /*3a4a0*/  @!P2 STG.E.U8 desc[UR46][R10.64+0x161], R107 ;  /* 0x0001616b0a00a986 */ /* 0x0005e2000c10112e */
[----:B------:R-:W-:Y:S05]  /*3a4b0*/  @P1 BRA `(.L_x_1537) ;  /* 0x00000000000c1947 */ /* 0x000fea0003800000 */
[----:B------:R-:W0:Y:S02]  /*3a4c0*/  LDG.E.U8 R2, desc[UR46][R14.64+0x168] ;  /* 0x0001682e0e027981 */ /* 0x000e24000c1e1100 */
[----:B0-----:R-:W-:-:S05]  /*3a4d0*/  PRMT R4, R2, 0x8880, RZ ;  /* 0x0000888002047816 */ /* 0x001fca00000000ff */
[----:B------:R-:W-:-:S07]  /*3a4e0*/  IMAD R3, R4, R17, RZ ;  /* 0x0000001104037224 */ /* 0x000fce00078e02ff */
.L_x_1537:
[----:B------:R-:W-:Y:S05]  /*3a4f0*/  BSYNC B1 ;  /* 0x0000000000017941 */ /* 0x000fea0003800000 */
.L_x_1536:
        /* <DEDUP_REMOVED lines=8> */
.L_x_1539:
[----:B------:R-:W-:Y:S05]  /*3a580*/  BSYNC B1 ;  /* 0x0000000000017941 */ /* 0x000fea0003800000 */
.L_x_1538:
[----:B------:R-:W-:Y:S01]  /*3a590*/  @!P6 IMAD R109, R109, R16, R3 ;  /* 0x000000106d6de224 */ /* 0x000fe200078e0203 */
[----:B------:R-:W-:Y:S01]  /*3a5a0*/  @!P0 IADD3 R6, P2, R8, UR44, RZ ;  /* 0x0000002c08068c10 */ /* 0x000fe2000ff5e0ff */
[----:B0-----:R-:W-:Y:S01]  /*3a5b0*/  @!P6 IMAD.MOV.U32 R4, RZ, RZ, R8 ;  /* 0x000000ffff04e224 */ /* 0x001fe200078e0008 */
[----:B------:R-:W-:Y:S01]  /*3a5c0*/  BSSY B1, `(.L_x_1540) ;  /* 0x000000a000017945 */ /* 0x000fe20003800000 */
[C---:B------:R-:W-:Y:S02]  /*3a5d0*/  ISETP.LT.OR P1, PT, R0.reuse, 0x171, !P4 ;  /* 0x000001710000780c */ /* 0x040fe40006721670 */
[----:B------:R-:W-:Y:S01]  /*3a5e0*/  @!P0 IADD3.X R7, R5, UR43, RZ, P2, !PT ;  /* 0x0000002b05078c10 */ /* 0x000fe200097fe4ff */
[----:B------:R0:W-:Y:S01]  /*3a5f0*/  @!P6 STG.E.U8 desc[UR46][R4.64+0x169], R109 ;  /* 0x0001696d0400e986 */ /* 0x0001e2000c10112e */
[----:B------:R-:W-:Y:S02]  /*3a600*/  ISETP.LT.OR P6, PT, R0, 0x171, !P3 ;  /* 0x000001710000780c */ /* 0x000fe40005fc1670 */
[----:B--2---:R-:W-:Y:S01]  /*3a610*/  @!P5 IADD3 R10, P2, R8, UR44, RZ ;  /* 0x0000002c080adc10 */ /* 0x004fe2000ff5e0ff */
[----:B------:R-:W-:-:S12]  /*3a620*/  @P0 BRA `(.L_x_1541) ;  /* 0x00000000000c0947 */ /* 0x000fd80003800000 */
[----:B------:R-:W0:Y:S02]  /*3a630*/  LDG.E.U8 R2, desc[UR46][R22.64+0x168] ;  /* 0x0001682e16027981 */ /* 0x000e24000c1e1100 */
[----:B0-----:R-:W-:-:S05]  /*3a640*/  PRMT R4, R2, 0x8880, RZ ;  /* 0x0000888002047816 */ /* 0x001fca00000000ff */
[----:B------:R-:W-:-:S07]  /*3a650*/  IMAD R3, R4, R17, RZ ;  /* 0x0000001104037224 */ /* 0x000fce00078e02ff */
.L_x_1541:
[----:B------:R-:W-:Y:S05]  /*3a660*/  BSYNC B1 ;  /* 0x0000000000017941 */ /* 0x000fea0003800000 */
.L_x_1540:
        /* <DEDUP_REMOVED lines=8> */
.L_x_1543:
[----:B------:R-:W-:Y:S05]  /*3a6f0*/  BSYNC B1 ;  /* 0x0000000000017941 */ /* 0x000fea0003800000 */
.L_x_1542:
[----:B------:R-:W-:Y:S01]  /*3a700*/  @!P5 IMAD R111, R111, R16, R3 ;  /* 0x000000106f6fd224 */ /* 0x000fe200078e0203 */
[----:B------:R-:W-:Y:S04]  /*3a710*/  BSSY B1, `(.L_x_1544) ;  /* 0x0000006000017945 */ /* 0x000fe80003800000 */
[----:B------:R2:W-:Y:S01]  /*3a720*/  @!P5 STG.E.U8 desc[UR46][R10.64+0x169], R111 ;  /* 0x0001696f0a00d986 */ /* 0x0005e2000c10112e */
[----:B------:R-:W-:Y:S05]  /*3a730*/  @P6 BRA `(.L_x_1545) ;  /* 0x00000000000c6947 */ /* 0x000fea0003800000 */
[----:B------:R-:W0:Y:S02]  /*3a740*/  LDG.E.U8 R2, desc[UR46][R14.64+0x170] ;  /* 0x0001702e0e027981 */ /* 0x000e24000c1e1100 */
[----:B0-----:R-:W-:-:S05]  /*3a750*/  PRMT R4, R2, 0x8880, RZ ;  /* 0x0000888002047816 */ /* 0x001fca00000000ff */
[----:B------:R-:W-:-:S07]  /*3a760*/  IMAD R3, R4, R17, RZ ;  /* 0x0000001104037224 */ /* 0x000fce00078e02ff */
.L_x_1545:
[----:B------:R-:W-:Y:S05]  /*3a770*/  BSYNC B1 ;  /* 0x0000000000017941 */ /* 0x000fea0003800000 */
.L_x_1544:
[----:B------:R-:W-:Y:S01]  /*3a780*/  ISETP.LT.OR P5, PT, R0, 0x172, !P3 ;  /* 0x000001720000780c */ /* 0x000fe20005fa1670 */
[----:B--2---:R-:W-:Y:S01]  /*3a790*/  @!P6 IMAD R11, R112, R16, R3 ;  /* 0x00000010700be224 */ /* 0x004fe200078e0203 */
[----:B------:R-:W-:Y:S01]  /*3a7a0*/  BSSY B1, `(.L_x_1546) ;  /* 0x000000a000017945 */ /* 0x000fe20003800000 */
[----:B0-----:R-:W-:Y:S01]  /*3a7b0*/  @!P6 IMAD.MOV.U32 R4, RZ, RZ, R8 ;  /* 0x000000ffff04e224 */ /* 0x001fe200078e0008 */
[C---:B------:R-:W-:Y:S02]  /*3a7c0*/  ISETP.LT.OR P2, PT, R0.reuse, 0x172, !P4 ;  /* 0x000001720000780c */ /* 0x040fe40006741670 */
[----:B------:R-:W-:Y:S02]  /*3a7d0*/  ISETP.LT.OR P0, PT, R0, 0x179, !P4 ;  /* 0x000001790000780c */ /* 0x000fe40006701670 */
[----:B------:R0:W-:Y:S01]  /*3a7e0*/  @!P6 STG.E.U8 desc[UR46][R4.64+0x170], R11 ;  /* 0x0001700b0400e986 */ /* 0x0001e2000c10112e */
[----:B-1----:R-:W-:-:S04]  /*3a7f0*/  @!P1 IADD3 R6, P6, R8, UR44, RZ ;  /* 0x0000002c08069c10 */ /* 0x002fc8000ffde0ff */
[----:B------:R-:W-:Y:S09]  /*3a800*/  @P5 BRA `(.L_x_1547) ;  /* 0x00000000000c5947 */ /* 0x000ff20003800000 */
[----:B------:R-:W0:Y:S02]  /*3a810*/  LDG.E.U8 R2, desc[UR46][R14.64+0x171] ;  /* 0x0001712e0e027981 */ /* 0x000e24000c1e1100 */
[----:B0-----:R-:W-:-:S05]  /*3a820*/  PRMT R4, R2, 0x8880, RZ ;  /* 0x0000888002047816 */ /* 0x001fca00000000ff */
[----:B------:R-:W-:-:S07]  /*3a830*/  IMAD R3, R4, R17, RZ ;  /* 0x0000001104037224 */ /* 0x000fce00078e02ff */
.L_x_1547:
[----:B------:R-:W-:Y:S05]  /*3a840*/  BSYNC B1 ;  /* 0x0000000000017941 */ /* 0x000fea0003800000 */
.L_x_1546:
        /* <DEDUP_REMOVED lines=9> */
.L_x_1549:
[----:B------:R-:W-:Y:S05]  /*3a8e0*/  BSYNC B1 ;  /* 0x0000000000017941 */ /* 0x000fea0003800000 */
.L_x_1548:
[----:B------:R-:W-:Y:S01]  /*3a8f0*/  @!P1 IMAD R13, R114, R16, R3 ;  /* 0x00000010720d9224 */ /* 0x000fe200078e0203 */
[----:B------:R-:W-:Y:S01]  /*3a900*/  BSSY B1, `(.L_x_1550) ;  /* 0x000000b000017945 */ /* 0x000fe20003800000 */
[C---:B------:R-:W-:Y:S02]  /*3a910*/  ISETP.LT.OR P5, PT, R0.reuse, 0x179, !P3 ;  /* 0x000001790000780c */ /* 0x040fe40005fa1670 */
[----:B------:R-:W-:Y:S01]  /*3a920*/  ISETP.LT.OR P3, PT, R0, 0x17a, !P3 ;  /* 0x0000017a0000780c */ /* 0x000fe20005f61670 */
[----:B------:R1:W-:Y:S01]  /*3a930*/  @!P1 STG.E.U8 desc[UR46][R6.64+0x170], R13 ;  /* 0x0001700d06009986 */ /* 0x0003e2000c10112e */
[C---:B------:R-:W-:Y:S02]  /*3a940*/  @!P2 IADD3 R10, P1, R8.reuse, UR44, RZ ;  /* 0x0000002c080aac10 */ /* 0x040fe4000ff3e0ff */
[----:B------:R-:W-:Y:S02]  /*3a950*/  @!P0 IADD3 R12, P6, R8, UR44, RZ ;  /* 0x0000002c080c8c10 */ /* 0x000fe4000ffde0ff */
[----:B------:R-:W-:Y:S01]  /*3a960*/  @!P2 IADD3.X R11, R5, UR43, RZ, P1, !PT ;  /* 0x0000002b050bac10 */ /* 0x000fe20008ffe4ff */
[----:B------:R-:W-:Y:S10]  /*3a970*/  @P2 BRA `(.L_x_1551) ;  /* 0x00000000000c2947 */ /* 0x000ff40003800000 */
[----:B------:R-:W0:Y:S02]  /*3a980*/  LDG.E.U8 R2, desc[UR46][R22.64+0x171] ;  /* 0x0001712e16027981 */ /* 0x000e24000c1e1100 */
[----:B0-----:R-:W-:-:S05]  /*3a990*/  PRMT R4, R2, 0x8880, RZ ;  /* 0x0000888002047816 */ /* 0x001fca00000000ff */
[----:B------:R-:W-:-:S07]  /*3a9a0*/  IMAD R3, R4, R17, RZ ;  /* 0x0000001104037224 */ /* 0x000fce00078e02ff */
.L_x_1551:
[----:B------:R-:W-:Y:S05]  /*3a9b0*/  BSYNC B1 ;  /* 0x0000000000017941 */ /* 0x000fea0003800000 */
.L_x_1550:
[----:B------:R-:W-:Y:S01]  /*3a9c0*/  @!P2 IMAD R115, R115, R16, R3 ;  /* 0x000000107373a224 */ /* 0x000fe200078e0203 */
[----:B------:R-:W-:Y:S04]  /*3a9d0*/  BSSY B1, `(.L_x_1552) ;  /* 0x0000006000017945 */ /* 0x000fe80003800000 */
[----:B------:R2:W-:Y:S01]  /*3a9e0*/  @!P2 STG.E.U8 desc[UR46][R10.64+0x171], R115 ;  /* 0x000171730a00a986 */ /* 0x0005e2000c10112e */
[----:B------:R-:W-:Y:S05]  /*3a9f0*/  @P5 BRA `(.L_x_1553) ;  /* 0x00000000000c5947 */ /* 0x000fea0003800000 */
[----:B------:R-:W0:Y:S02]  /*3aa00*/  LDG.E.U8 R2, desc[UR46][R14.64+0x178] ;  /* 0x0001782e0e027981 */ /* 0x000e24000c1e1100 */
[----:B0-----:R-:W-:-:S05]  /*3aa10*/  PRMT R4, R2, 0x8880, RZ ;  /* 0x0000888002047816 */ /* 0x001fca00000000ff */
[----:B------:R-:W-:-:S07]  /*3aa20*/  IMAD R3, R4, R17, RZ ;  /* 0x0000001104037224 */ /* 0x000fce00078e02ff */
.L_x_1553:
[----:B------:R-:W-:Y:S05]  /*3aa30*/  BSYNC B1 ;  /* 0x0000000000017941 */ /* 0x000fea0003800000 */
.L_x_1552:
        /* <DEDUP_REMOVED lines=8> */
.L_x_1555:
[----:B------:R-:W-:Y:S05]  /*3aac0*/  BSYNC B1 ;  /* 0x0000000000017941 */ /* 0x000fea0003800000 */
.L_x_1554:
        /* <DEDUP_REMOVED lines=9> */
.L_x_1557:
[----:B------:R-:W-:Y:S05]  /*3ab60*/  BSYNC B1 ;  /* 0x0000000000017941 */ /* 0x000fea0003800000 */
.L_x_1556:
[----:B------:R-:W-:Y:S01]  /*3ab70*/  @!P0 IMAD R7, R118, R16, R3 ;  /* 0x0000001076078224 */ /* 0x000fe200078e0203 */
[----:B------:R-:W-:Y:S01]  /*3ab80*/  ISETP.LT.OR P4, PT, R0, 0x17a, !P4 ;  /* 0x0000017a0000780c */ /* 0x000fe20006781670 */
[----:B------:R-:W-:Y:S03]  /*3ab90*/  BSSY B1, `(.L_x_1558) ;  /* 0x0000006000017945 */ /* 0x000fe60003800000 */
[----:B------:R1:W-:Y:S09]  /*3aba0*/  @!P0 STG.E.U8 desc[UR46][R12.64+0x178], R7 ;  /* 0x000178070c008986 */ /* 0x0003f2000c10112e */
[----:B------:R-:W-:Y:S05]  /*3abb0*/  @P4 BRA `(.L_x_1559) ;  /* 0x00000000000c4947 */ /* 0x000fea0003800000 */
[----:B------:R-:W3:Y:S02]  /*3abc0*/  LDG.E.U8 R2, desc[UR46][R22.64+0x179] ;  /* 0x0001792e16027981 */ /* 0x000ee4000c1e1100 */
[----:B---3--:R-:W-:-:S05]  /*3abd0*/  PRMT R0, R2, 0x8880, RZ ;  /* 0x0000888002007816 */ /* 0x008fca00000000ff */
[----:B------:R-:W-:-:S07]  /*3abe0*/  IMAD R3, R0, R17, RZ ;  /* 0x0000001100037224 */ /* 0x000fce00078e02ff */
.L_x_1559:
[----:B------:R-:W-:Y:S05]  /*3abf0*/  BSYNC B1 ;  /* 0x0000000000017941 */ /* 0x000fea0003800000 */
.L_x_1558:
[----:B------:R-:W-:Y:S01]  /*3ac00*/  IMAD R3, R119, R16, R3 ;  /* 0x0000001077037224 */ /* 0x000fe200078e0203 */
[----:B------:R-:W-:Y:S06]  /*3ac10*/  @P4 BRA `(.L_x_1560) ;  /* 0x000000f800504947 */ /* 0x000fec0003800000 */
[----:B------:R-:W-:-:S04]  /*3ac20*/  IADD3 R8, P0, R8, UR44, RZ ;  /* 0x0000002c08087c10 */ /* 0x000fc8000ff1e0ff */
[----:B------:R-:W-:-:S05]  /*3ac30*/  IADD3.X R9, R5, UR43, RZ, P0, !PT ;  /* 0x0000002b05097c10 */ /* 0x000fca00087fe4ff */
[----:B------:R3:W-:Y:S01]  /*3ac40*/  STG.E.U8 desc[UR46][R8.64+0x179], R3 ;  /* 0x0001790308007986 */ /* 0x0007e2000c10112e */
[----:B------:R-:W-:Y:S05]  /*3ac50*/  BRA `(.L_x_1560) ;  /* 0x000000f800407947 */ /* 0x000fea0003800000 */
.L_x_29:
[----:B------:R-:W2:Y:S01]  /*3ac60*/  LDL.LU R3, [R1+0x784] ;  /* 0x0007840001037983 */ /* 0x000ea20000300800 */
[----:B------:R-:W-:Y:S01]  /*3ac70*/  ISETP.GE.AND P4, PT, R19, 0x1, PT ;  /* 0x000000011300780c */ /* 0x000fe20003f86270 */
[----:B------:R-:W-:Y:S02]  /*3ac80*/  ULDC.64 UR4, c[0x0][0x5c0] ;  /* 0x0001700000047ab9 */ /* 0x000fe40000000a00 */
[----:B------:R-:W3:Y:S04]  /*3ac90*/  LDL.LU R6, [R1+0x834] ;  /* 0x0008340001067983 */ /* 0x000ee80000300800 */
[----:B------:R-:W4:Y:S04]  /*3aca0*/  LDL.LU R7, [R1+0x840] ;  /* 0x0008400001077983 */ /* 0x000f280000300800 */
[----:B0-----:R-:W5:Y:S04]  /*3acb0*/  LDL.LU R235, [R1+0x88c] ;  /* 0x00088c0001eb7983 */ /* 0x001f680000300800 */
[----:B------:R-:W5:Y:S04]  /*3acc0*/  LDL.LU R234, [R1+0x890] ;  /* 0x0008900001ea7983 */ /* 0x000f680000300800 */
        /* <DEDUP_REMOVED lines=14> */
[----:B------:R-:W5:Y:S01]  /*3adb0*/  LDL.LU R219, [R1+0x8cc] ;  /* 0x0008cc0001db7983 */ /* 0x000f620000300800 */
[----:B------:R-:W-:-:S03]  /*3adc0*/  ISETP.LT.OR P2, PT, R0, 0x2, !P4 ;  /* 0x000000020000780c */ /* 0x000fc60006741670 */
        /* <DEDUP_REMOVED lines=9> */
[----:B------:R-:W-:-:S03]  /*3ae60*/  IADD3 R8, P5, R4, UR4, RZ ;  /* 0x0000000404087c10 */ /* 0x000fc6000ffbe0ff */
[----:B------:R-:W5:Y:S04]  /*3ae70*/  LDL.LU R14, [R1+0x8f4] ;  /* 0x0008f400010e7983 */ /* 0x000f680000300800 */
[----:B------:R-:W5:Y:S04]  /*3ae80*/  LDL.LU R13, [R1+0x8f8] ;  /* 0x0008f800010d7983 */ /* 0x000f680000300800 */
[----:B------:R-:W5:Y:S01]  /*3ae90*/  LDL.LU R12, [R1+0x8fc] ;  /* 0x0008fc00010c7983 */ /* 0x000f620000300800 */
[----:B------:R-:W-:Y:S02]  /*3aea0*/  ISETP.LT.OR P1, PT, R0, 0x1, !P4 ;  /* 0x000000010000780c */ /* 0x000fe40006721670 */
[----:B------:R-:W-:Y:S01]  /*3aeb0*/  ISETP.GE.AND P3, PT, R19, 0x9, PT ;  /* 0x000000091300780c */ /* 0x000fe20003f66270 */
[----:B------:R-:W3:Y:S01]  /*3aec0*/  LDL.LU R5, [R1+0x780] ;  /* 0x0007800001057983 */ /* 0x000ee20000300800 */
[----:B------:R-:W-:-:S02]  /*3aed0*/  IADD3.X R9, R11, UR5, RZ, P5, !PT ;  /* 0x000000050b097c10 */ /* 0x000fc4000affe4ff */
[----:B------:R-:W-:Y:S01]  /*3aee0*/  ISETP.LT.OR P0, PT, R0, 0x1, !P3 ;  /* 0x000000010000780c */ /* 0x000fe20005f01670 */
[----:B------:R-:W5:Y:S01]  /*3aef0*/  LDL.LU R11, [R1+0x888] ;  /* 0x00088800010b7983 */ /* 0x000f620000300800 */
[----:B--2---:R-:W-:-:S05]  /*3af00*/  @!P2 IMAD R3, R3, R16, RZ ;  /* 0x000000100303a224 */ /* 0x004fca00078e02ff */
[----:B------:R0:W-:Y:S04]  /*3af10*/  @!P2 STG.E.U8 desc[UR46][R8.64+0x1], R3 ;  /* 0x000001030800a986 */ /* 0x0001e8000c10112e */
[----:B0-----:R-:W2:Y:S01]  /*3af20*/  LDL.LU R3, [R1+0x788] ;  /* 0x0007880001037983 */ /* 0x001ea20000300800 */
[----:B---3--:R-:W-:-:S05]  /*3af30*/  @!P1 IMAD R4, R5, R16, RZ ;  /* 0x0000001005049224 */ /* 0x008fca00078e02ff */
[----:B------:R0:W-:Y:S02]  /*3af40*/  @!P1 STG.E.U8 desc[UR46][R8.64], R4 ;  /* 0x0000000408009986 */ /* 0x0001e4000c10112e */
[----:B0-----:R-:W-:-:S04]  /*3af50*/  @!P0 IADD3 R4, P2, R8, UR44, RZ ;  /* 0x0000002c08048c10 */ /* 0x001fc8000ff5e0ff */
[----:B------:R-:W-:Y:S01]  /*3af60*/  @!P0 IADD3.X R5, R9, UR43, RZ, P2, !PT ;  /* 0x0000002b09058c10 */ /* 0x000fe200097fe4ff */
[----:B--2---:R-:W-:-:S05]  /*3af70*/  @!P0 IMAD R3, R3, R16, RZ ;  /* 0x0000001003038224 */ /* 0x004fca00078e02ff */
[----:B------:R0:W-:Y:S04]  /*3af80*/  @!P0 STG.E.U8 desc[UR46][R4.64], R3 ;  /* 0x0000000304008986 */ /* 0x0001e8000c10112e */
[----:B0-----:R-:W2:Y:S01]  /*3af90*/  LDL.LU R3, [R1+0x78c] ;  /* 0x00078c0001037983 */ /* 0x001ea20000300800 */
[----:B------:R-:W-:-:S13]  /*3afa0*/  ISETP.LT.OR P1, PT, R0, 0x2, !P3 ;  /* 0x000000020000780c */ /* 0x000fda0005f21670 */
[----:B------:R-:W-:-:S04]  /*3afb0*/  @!P1 IADD3 R4, P0, R8, UR44, RZ ;  /* 0x0000002c08049c10 */ /* 0x000fc8000ff1e0ff */
[----:B------:R-:W-:Y:S01]  /*3afc0*/  @!P1 IADD3.X R5, R9, UR43, RZ, P0, !PT ;  /* 0x0000002b09059c10 */ /* 0x000fe200087fe4ff */
[----:B--2---:R-:W-:-:S05]  /*3afd0*/  @!P1 IMAD R3, R3, R16, RZ ;  /* 0x0000001003039224 */ /* 0x004fca00078e02ff */
[----:B------:R0:W-:Y:S04]  /*3afe0*/  @!P1 STG.E.U8 desc[UR46][R4.64+0x1], R3 ;  /* 0x0000010304009986 */ /* 0x0001e8000c10112e */
[----:B0-----:R-:W2:Y:S04]  /*3aff0*/  LDL.LU R4, [R1+0x790] ;  /* 0x0007900001047983 */ /* 0x001ea80000300800 */
[----:B------:R-:W3:Y:S01]  /*3b000*/  LDL.LU R5, [R1+0x794] ;  /* 0x0007940001057983 */ /* 0x000ee20000300800 */
[C---:B------:R-:W-:Y:S02]  /*3b010*/  ISETP.LT.OR P1, PT, R0.reuse, 0xa, !P4 ;  /* 0x0000000a0000780c */ /* 0x040fe40006721670 */
[----:B------:R-:W-:-:S02]  /*3b020*/  ISETP.LT.OR P0, PT, R0, 0x9, !P4 ;  /* 0x000000090000780c */ /* 0x000fc40006701670 */
[----:B------:R-:W-:-:S09]  /*3b030*/  ISETP.LT.OR P2, PT, R0, 0x9, !P3 ;  /* 0x000000090000780c */ /* 0x000fd20005f41670 */
[----:B---3--:R-:W-:-:S05]  /*3b040*/  @!P1 IMAD R3, R5, R16, RZ ;  /* 0x0000001005039224 */ /* 0x008fca00078e02ff */
[----:B------:R0:W-:Y:S04]  /*3b050*/  @!P1 STG.E.U8 desc[UR46][R8.64+0x9], R3 ;  /* 0x0000090308009986 */ /* 0x0001e8000c10112e */
[----:B0-----:R-:W3:Y:S01]  /*3b060*/  LDL.LU R3, [R1+0x798] ;  /* 0x0007980001037983 */ /* 0x001ee20000300800 */
[----:B--2---:R-:W-:-:S05]  /*3b070*/  @!P0 IMAD R4, R4, R16, RZ ;  /* 0x0000001004048224 */ /* 0x004fca00078e02ff */
[----:B------:R0:W-:Y:S02]  /*3b080*/  @!P0 STG.E.U8 desc[UR46][R8.64+0x8], R4 ;  /* 0x0000080408008986 */ /* 0x0001e4000c10112e */
[----:B0-----:R-:W-:-:S04]  /*3b090*/  @!P2 IADD3 R4, P1, R8, UR44, RZ ;  /* 0x0000002c0804ac10 */ /* 0x001fc8000ff3e0ff */
[----:B------:R-:W-:Y:S01]  /*3b0a0*/  @!P2 IADD3.X R5, R9, UR43, RZ, P1, !PT ;  /* 0x0000002b0905ac10 */ /* 0x000fe20008ffe4ff */
[----:B---3--:R-:W-:-:S05]  /*3b0b0*/  @!P2 IMAD R3, R3, R16, RZ ;  /* 0x000000100303a224 */ /* 0x008fca00078e02ff */
        /* <DEDUP_REMOVED lines=187> */
[----:B0-----:R-:W2:Y:S01]  /*3bc70*/  LDL.LU R5, [R1+0x830] ;  /* 0x0008300001057983 */ /* 0x001ea20000300800 */
[C---:B------:R-:W-:Y:S02]  /*3bc80*/  ISETP.LT.OR P0, PT, R0.reuse, 0x59, !P4 ;  /* 0x000000590000780c */ /* 0x040fe40006701670 */
[C---:B------:R-:W-:Y:S02]  /*3bc90*/  ISETP.LT.OR P5, PT, R0.reuse, 0x59, !P3 ;  /* 0x000000590000780c */ /* 0x040fe40005fa1670 */
[----:B------:R-:W-:-:S09]  /*3bca0*/  ISETP.LT.OR P2, PT, R0, 0x5a, !P4 ;  /* 0x0000005a0000780c */ /* 0x000fd20006741670 */
[----:B--2---:R-:W-:-:S05]  /*3bcb0*/  @!P0 IMAD R3, R5, R16, RZ ;  /* 0x0000001005038224 */ /* 0x004fca00078e02ff */
[----:B------:R0:W-:Y:S04]  /*3bcc0*/  @!P0 STG.E.U8 desc[UR46][R8.64+0x58], R3 ;  /* 0x0000580308008986 */ /* 0x0001e8000c10112e */
[----:B0-----:R-:W2:Y:S01]  /*3bcd0*/  LDL.LU R3, [R1+0x838] ;  /* 0x0008380001037983 */ /* 0x001ea20000300800 */
[----:B------:R-:W-:Y:S01]  /*3bce0*/  @!P5 IADD3 R4, P0, R8, UR44, RZ ;  /* 0x0000002c0804dc10 */ /* 0x000fe2000ff1e0ff */
[----:B------:R-:W-:-:S03]  /*3bcf0*/  @!P2 IMAD R6, R6, R16, RZ ;  /* 0x000000100606a224 */ /* 0x000fc600078e02ff */
[----:B------:R-:W-:Y:S02]  /*3bd00*/  @!P5 IADD3.X R5, R9, UR43, RZ, P0, !PT ;  /* 0x0000002b0905dc10 */ /* 0x000fe400087fe4ff */
[----:B------:R0:W-:Y:S04]  /*3bd10*/  @!P2 STG.E.U8 desc[UR46][R8.64+0x59], R6 ;  /* 0x000059060800a986 */ /* 0x0001e8000c10112e */
[----:B0-----:R-:W3:Y:S01]  /*3bd20*/  LDL.LU R6, [R1+0x844] ;  /* 0x0008440001067983 */ /* 0x001ee20000300800 */
        /* <DEDUP_REMOVED lines=12> */
[----:B------:R-:W-:Y:S02]  /*3bdf0*/  @!P0 IADD3 R4, P6, R8, UR44, RZ ;  /* 0x0000002c08048c10 */ /* 0x000fe4000ffde0ff */
[-C--:B----4-:R-:W-:Y:S02]  /*3be00*/  @!P2 IMAD R7, R7, R16.reuse, RZ ;  /* 0x000000100707a224 */ /* 0x090fe400078e02ff */
[-C--:B---3--:R-:W-:Y:S01]  /*3be10*/  @!P5 IMAD R6, R6, R16.reuse, RZ ;  /* 0x000000100606d224 */ /* 0x088fe200078e02ff */
[----:B------:R-:W-:Y:S02]  /*3be20*/  @!P0 IADD3.X R5, R9, UR43, RZ, P6, !PT ;  /* 0x0000002b09058c10 */ /* 0x000fe4000b7fe4ff */
[----:B------:R0:W-:Y:S04]  /*3be30*/  @!P2 STG.E.U8 desc[UR46][R8.64+0x60], R7 ;  /* 0x000060070800a986 */ /* 0x0001e8000c10112e */
[----:B------:R1:W-:Y:S04]  /*3be40*/  @!P5 STG.E.U8 desc[UR46][R8.64+0x61], R6 ;  /* 0x000061060800d986 */ /* 0x0003e8000c10112e */
[----:B0-----:R-:W3:Y:S04]  /*3be50*/  LDL.LU R7, [R1+0x850] ;  /* 0x0008500001077983 */ /* 0x001ee80000300800 */
[----:B-1----:R-:W4:Y:S01]  /*3be60*/  LDL.LU R6, [R1+0x854] ;  /* 0x0008540001067983 */ /* 0x002f220000300800 */
        /* <DEDUP_REMOVED lines=13> */
[-C--:B---3--:R-:W-:Y:S02]  /*3bf40*/  @!P2 IMAD R7, R7, R16.reuse, RZ ;  /* 0x000000100707a224 */ /* 0x088fe400078e02ff */
[-C--:B----4-:R-:W-:Y:S01]  /*3bf50*/  @!P5 IMAD R6, R6, R16.reuse, RZ ;  /* 0x000000100606d224 */ /* 0x090fe200078e02ff */
        /* <DEDUP_REMOVED lines=48> */
[C---:B------:R-:W-:Y:S02]  /*3c260*/  ISETP.LT.OR P1, PT, R0.reuse, 0x7a, !P3 ;  /* 0x0000007a0000780c */ /* 0x040fe40005f21670 */
[C---:B------:R-:W-:Y:S02]  /*3c270*/  ISETP.LT.OR P0, PT, R0.reuse, 0x81, !P3 ;  /* 0x000000810000780c */ /* 0x040fe40005f01670 */
[C---:B------:R-:W-:Y:S02]  /*3c280*/  ISETP.LT.OR P2, PT, R0.reuse, 0x81, !P4 ;  /* 0x000000810000780c */ /* 0x040fe40006741670 */
[----:B------:R-:W-:-:S07]  /*3c290*/  ISETP.LT.OR P5, PT, R0, 0x82, !P4 ;  /* 0x000000820000780c */ /* 0x000fce00067a1670 */
[----:B------:R-:W-:-:S04]  /*3c2a0*/  @!P1 IADD3 R4, P6, R8, UR44, RZ ;  /* 0x0000002c08049c10 */ /* 0x000fc8000ffde0ff */
[----:B------:R-:W-:Y:S01]  /*3c2b0*/  @!P1 IADD3.X R5, R9, UR43, RZ, P6, !PT ;  /* 0x0000002b09059c10 */ /* 0x000fe2000b7fe4ff */
[-C--:B---3--:R-:W-:Y:S02]  /*3c2c0*/  @!P2 IMAD R7, R7, R16.reuse, RZ ;  /* 0x000000100707a224 */ /* 0x088fe400078e02ff */
[-C--:B----4-:R-:W-:Y:S02]  /*3c2d0*/  @!P5 IMAD R6, R6, R16.reuse, RZ ;  /* 0x000000100606d224 */ /* 0x090fe400078e02ff */
[----:B--2---:R-:W-:-:S05]  /*3c2e0*/  @!P1 IMAD R3, R3, R16, RZ ;  /* 0x0000001003039224 */ /* 0x004fca00078e02ff */
[----:B------:R0:W-:Y:S01]  /*3c2f0*/  @!P1 STG.E.U8 desc[UR46][R4.64+0x79], R3 ;  /* 0x0000790304009986 */ /* 0x0001e2000c10112e */
[----:B------:R-:W-:-:S03]  /*3c300*/  ISETP.LT.OR P1, PT, R0, 0x82, !P3 ;  /* 0x000000820000780c */ /* 0x000fc60005f21670 */
[----:B------:R-:W-:Y:S01]  /*3c310*/  @!P2 STG.E.U8 desc[UR46][R8.64+0x80], R7 ;  /* 0x000080070800a986 */ /* 0x000fe2000c10112e */
[----:B0-----:R-:W-:Y:S01]  /*3c320*/  @!P0 IADD3 R4, P6, R8, UR44, RZ ;  /* 0x0000002c08048c10 */ /* 0x001fe2000ffde0ff */
[----:B-----5:R-:W-:Y:S02]  /*3c330*/  @!P0 IMAD R3, R11, R16, RZ ;  /* 0x000000100b038224 */ /* 0x020fe400078e02ff */
[----:B------:R-:W-:Y:S01]  /*3c340*/  @!P5 STG.E.U8 desc[UR46][R8.64+0x81], R6 ;  /* 0x000081060800d986 */ /* 0x000fe2000c10112e */
[----:B------:R-:W-:Y:S02]  /*3c350*/  @!P0 IADD3.X R5, R9, UR43, RZ, P6, !PT ;  /* 0x0000002b09058c10 */ /* 0x000fe4000b7fe4ff */
[C---:B------:R-:W-:Y:S01]  /*3c360*/  ISETP.LT.OR P2, PT, R0.reuse, 0x89, !P4 ;  /* 0x000000890000780c */ /* 0x040fe20006741670 */
[----:B------:R-:W2:Y:S04]  /*3c370*/  LDL.LU R11, [R1+0x604] ;  /* 0x00060400010b7983 */ /* 0x000ea80000300800 */
[----:B------:R0:W-:Y:S01]  /*3c380*/  @!P0 STG.E.U8 desc[UR46][R4.64+0x80], R3 ;  /* 0x0000800304008986 */ /* 0x0001e2000c10112e */
[----:B------:R-:W-:-:S02]  /*3c390*/  ISETP.LT.OR P0, PT, R0, 0x89, !P3 ;  /* 0x000000890000780c */ /* 0x000fc40005f01670 */
[----:B------:R-:W-:Y:S02]  /*3c3a0*/  ISETP.LT.OR P5, PT, R0, 0x8a, !P4 ;  /* 0x0000008a0000780c */ /* 0x000fe400067a1670 */
[----:B0-----:R-:W-:Y:S01]  /*3c3b0*/  @!P1 IADD3 R4, P6, R8, UR44, RZ ;  /* 0x0000002c08049c10 */ /* 0x001fe2000ffde0ff */
[-C--:B------:R-:W-:Y:S02]  /*3c3c0*/  @!P1 IMAD R3, R235, R16.reuse, RZ ;  /* 0x00000010eb039224 */ /* 0x080fe400078e02ff */
[----:B------:R-:W-:Y:S01]  /*3c3d0*/  @!P2 IMAD R7, R234, R16, RZ ;  /* 0x00000010ea07a224 */ /* 0x000fe200078e02ff */
[----:B------:R-:W-:-:S07]  /*3c3e0*/  @!P1 IADD3.X R5, R9, UR43, RZ, P6, !PT ;  /* 0x0000002b09059c10 */ /* 0x000fce000b7fe4ff */
[----:B------:R-:W-:Y:S01]  /*3c3f0*/  @!P5 IMAD R6, R233, R16, RZ ;  /* 0x00000010e906d224 */ /* 0x000fe200078e02ff */
[----:B------:R-:W3:Y:S04]  /*3c400*/  LDL.LU R235, [R1+0x710] ;  /* 0x0007100001eb7983 */ /* 0x000ee80000300800 */
[----:B------:R0:W-:Y:S01]  /*3c410*/  @!P1 STG.E.U8 desc[UR46][R4.64+0x81], R3 ;  /* 0x0000810304009986 */ /* 0x0001e2000c10112e */
[----:B------:R-:W-:-:S03]  /*3c420*/  ISETP.LT.OR P1, PT, R0, 0x8a, !P3 ;  /* 0x0000008a0000780c */ /* 0x000fc60005f21670 */
[----:B------:R-:W-:Y:S04]  /*3c430*/  @!P2 STG.E.U8 desc[UR46][R8.64+0x88], R7 ;  /* 0x000088070800a986 */ /* 0x000fe8000c10112e */
[----:B------:R-:W4:Y:S01]  /*3c440*/  LDL.LU R234, [R1+0x714] ;  /* 0x0007140001ea7983 */ /* 0x000f220000300800 */
[----:B0-----:R-:W-:Y:S01]  /*3c450*/  @!P0 IADD3 R4, P6, R8, UR44, RZ ;  /* 0x0000002c08048c10 */ /* 0x001fe2000ffde0ff */
[----:B------:R-:W-:Y:S02]  /*3c460*/  @!P0 IMAD R3, R232, R16, RZ ;  /* 0x00000010e8038224 */ /* 0x000fe400078e02ff */
[----:B------:R-:W-:Y:S01]  /*3c470*/  @!P5 STG.E.U8 desc[UR46][R8.64+0x89], R6 ;  /* 0x000089060800d986 */ /* 0x000fe2000c10112e */
[----:B------:R-:W-:Y:S02]  /*3c480*/  @!P0 IADD3.X R5, R9, UR43, RZ, P6, !PT ;  /* 0x0000002b09058c10 */ /* 0x000fe4000b7fe4ff */
[C---:B------:R-:W-:Y:S01]  /*3c490*/  ISETP.LT.OR P2, PT, R0.reuse, 0x91, !P4 ;  /* 0x000000910000780c */ /* 0x040fe20006741670 */
[----:B------:R-:W5:Y:S04]  /*3c4a0*/  LDL.LU R233, [R1+0x718] ;  /* 0x0007180001e97983 */ /* 0x000f680000300800 */
[----:B------:R0:W-:Y:S01]  /*3c4b0*/  @!P0 STG.E.U8 desc[UR46][R4.64+0x88], R3 ;  /* 0x0000880304008986 */ /* 0x0001e2000c10112e */
[----:B------:R-:W-:-:S02]  /*3c4c0*/  ISETP.LT.OR P0, PT, R0, 0x91, !P3 ;  /* 0x000000910000780c */ /* 0x000fc40005f01670 */
[----:B------:R-:W-:Y:S01]  /*3c4d0*/  ISETP.LT.OR P5, PT, R0, 0x92, !P4 ;  /* 0x000000920000780c */ /* 0x000fe200067a1670 */
[----:B------:R-:W5:Y:S01]  /*3c4e0*/  LDL.LU R232, [R1+0x71c] ;  /* 0x00071c0001e87983 */ /* 0x000f620000300800 */
[----:B0-----:R-:W-:Y:S01]  /*3c4f0*/  @!P1 IADD3 R4, P6, R8, UR44, RZ ;  /* 0x0000002c08049c10 */ /* 0x001fe2000ffde0ff */
[-C--:B------:R-:W-:Y:S02]  /*3c500*/  @!P1 IMAD R3, R231, R16.reuse, RZ ;  /* 0x00000010e7039224 */ /* 0x080fe400078e02ff */
[----:B------:R-:W-:Y:S01]  /*3c510*/  @!P2 IMAD R7, R230, R16, RZ ;  /* 0x00000010e607a224 */ /* 0x000fe200078e02ff */
[----:B------:R-:W-:-:S07]  /*3c520*/  @!P1 IADD3.X R5, R9, UR43, RZ, P6, !PT ;  /* 0x0000002b09059c10 */ /* 0x000fce000b7fe4ff */
[----:B------:R-:W-:Y:S01]  /*3c530*/  @!P5 IMAD R6, R229, R16, RZ ;  /* 0x00000010e506d224 */ /* 0x000fe200078e02ff */
[----:B------:R-:W5:Y:S04]  /*3c540*/  LDL.LU R231, [R1+0x720] ;  /* 0x0007200001e77983 */ /* 0x000f680000300800 */
[----:B------:R0:W-:Y:S01]  /*3c550*/  @!P1 STG.E.U8 desc[UR46][R4.64+0x89], R3 ;  /* 0x0000890304009986 */ /* 0x0001e2000c10112e */
[----:B------:R-:W-:-:S03]  /*3c560*/  ISETP.LT.OR P1, PT, R0, 0x92, !P3 ;  /* 0x000000920000780c */ /* 0x000fc60005f21670 */
[----:B------:R-:W-:Y:S04]  /*3c570*/  @!P2 STG.E.U8 desc[UR46][R8.64+0x90], R7 ;  /* 0x000090070800a986 */ /* 0x000fe8000c10112e */
[----:B------:R-:W5:Y:S01]  /*3c580*/  LDL.LU R230, [R1+0x724] ;  /* 0x0007240001e67983 */ /* 0x000f620000300800 */
        /* <DEDUP_REMOVED lines=38> */
[----:B------:R-:W-:Y:S01]  /*3c7f0*/  @!P5 STG.E.U8 desc[UR46][R8.64+0xa1], R6 ;  /* 0x0000a1060800d986 */ /* 0x000fe2000c10112e */
[----:B------:R-:W-:-:S03]  /*3c800*/  ISETP.LT.OR P5, PT, R0, 0xa9, !P3 ;  /* 0x000000a90000780c */ /* 0x000fc60005fa1670 */
[----:B------:R-:W5:Y:S01]  /*3c810*/  LDL.LU R222, [R1+0x744] ;  /* 0x0007440001de7983 */ /* 0x000f620000300800 */
[----:B0-----:R-:W-:Y:S01]  /*3c820*/  @!P0 IADD3 R4, P6, R8, UR44, RZ ;  /* 0x0000002c08048c10 */ /* 0x001fe2000ffde0ff */
[----:B------:R-:W-:Y:S02]  /*3c830*/  @!P0 IMAD R3, R220, R16, RZ ;  /* 0x00000010dc038224 */ /* 0x000fe400078e02ff */
[----:B------:R-:W-:Y:S01]  /*3c840*/  @!P2 STG.E.U8 desc[UR46][R8.64+0xa0], R7 ;  /* 0x0000a0070800a986 */ /* 0x000fe2000c10112e */
[----:B------:R-:W-:Y:S02]  /*3c850*/  @!P0 IADD3.X R5, R9, UR43, RZ, P6, !PT ;  /* 0x0000002b09058c10 */ /* 0x000fe4000b7fe4ff */
[C---:B------:R-:W-:Y:S01]  /*3c860*/  ISETP.LT.OR P2, PT, R0.reuse, 0xa9, !P4 ;  /* 0x000000a90000780c */ /* 0x040fe20006741670 */
[----:B------:R-:W5:Y:S01]  /*3c870*/  LDL.LU R221, [R1+0x748] ;  /* 0x0007480001dd7983 */ /* 0x000f620000300800 */
[----:B------:R-:W-:-:S03]  /*3c880*/  ISETP.LT.OR P6, PT, R0, 0xaa, !P4 ;  /* 0x000000aa0000780c */ /* 0x000fc600067c1670 */
[----:B------:R0:W-:Y:S04]  /*3c890*/  @!P0 STG.E.U8 desc[UR46][R4.64+0xa0], R3 ;  /* 0x0000a00304008986 */ /* 0x0001e8000c10112e */
[----:B------:R-:W5:Y:S01]  /*3c8a0*/  LDL.LU R220, [R1+0x74c] ;  /* 0x00074c0001dc7983 */ /* 0x000f620000300800 */
[----:B0-----:R-:W-:Y:S01]  /*3c8b0*/  @!P1 IADD3 R4, P0, R8, UR44, RZ ;  /* 0x0000002c08049c10 */ /* 0x001fe2000ff1e0ff */
[-C--:B------:R-:W-:Y:S02]  /*3c8c0*/  @!P1 IMAD R3, R219, R16.reuse, RZ ;  /* 0x00000010db039224 */ /* 0x080fe400078e02ff */
[-C--:B------:R-:W-:Y:S01]  /*3c8d0*/  @!P2 IMAD R7, R218, R16.reuse, RZ ;  /* 0x00000010da07a224 */ /* 0x080fe200078e02ff */
[----:B------:R-:W-:Y:S01]  /*3c8e0*/  @!P1 IADD3.X R5, R9, UR43, RZ, P0, !PT ;  /* 0x0000002b09059c10 */ /* 0x000fe200087fe4ff */
[-C--:B------:R-:W-:Y:S01]  /*3c8f0*/  @!P6 IMAD R6, R217, R16.reuse, RZ ;  /* 0x00000010d906e224 */ /* 0x080fe200078e02ff */
[----:B------:R-:W-:Y:S01]  /*3c900*/  ISETP.LT.OR P0, PT, R0, 0xaa, !P3 ;  /* 0x000000aa0000780c */ /* 0x000fe20005f01670 */
[----:B------:R-:W5:Y:S04]  /*3c910*/  LDL.LU R219, [R1+0x750] ;  /* 0x0007500001db7983 */ /* 0x000f680000300800 */
[----:B------:R0:W-:Y:S04]  /*3c920*/  @!P1 STG.E.U8 desc[UR46][R4.64+0xa1], R3 ;  /* 0x0000a10304009986 */ /* 0x0001e8000c10112e */
[----:B------:R-:W-:Y:S04]  /*3c930*/  @!P2 STG.E.U8 desc[UR46][R8.64+0xa8], R7 ;  /* 0x0000a8070800a986 */ /* 0x000fe8000c10112e */
[----:B------:R-:W5:Y:S01]  /*3c940*/  LDL.LU R218, [R1+0x754] ;  /* 0x0007540001da7983 */ /* 0x000f620000300800 */
[----:B0-----:R-:W-:Y:S01]  /*3c950*/  @!P5 IADD3 R4, P1, R8, UR44, RZ ;  /* 0x0000002c0804dc10 */ /* 0x001fe2000ff3e0ff */
[----:B------:R-:W-:-:S02]  /*3c960*/  @!P5 IMAD R3, R216, R16, RZ ;  /* 0x00000010d803d224 */ /* 0x000fc400078e02ff */
[----:B------:R-:W-:Y:S01]  /*3c970*/  @!P6 STG.E.U8 desc[UR46][R8.64+0xa9], R6 ;  /* 0x0000a9060800e986 */ /* 0x000fe2000c10112e */
[----:B------:R-:W-:Y:S02]  /*3c980*/  @!P5 IADD3.X R5, R9, UR43, RZ, P1, !PT ;  /* 0x0000002b0905dc10 */ /* 0x000fe40008ffe4ff */
[C---:B------:R-:W-:Y:S01]  /*3c990*/  ISETP.LT.OR P1, PT, R0.reuse, 0xb1, !P4 ;  /* 0x000000b10000780c */ /* 0x040fe20006721670 */
[----:B------:R-:W5:Y:S01]  /*3c9a0*/  LDL.LU R217, [R1+0x758] ;  /* 0x0007580001d97983 */ /* 0x000f620000300800 */
[----:B------:R-:W-:-:S03]  /*3c9b0*/  ISETP.LT.OR P6, PT, R0, 0xb1, !P3 ;  /* 0x000000b10000780c */ /* 0x000fc60005fc1670 */
[----:B------:R0:W-:Y:S01]  /*3c9c0*/  @!P5 STG.E.U8 desc[UR46][R4.64+0xa8], R3 ;  /* 0x0000a8030400d986 */ /* 0x0001e2000c10112e */
[----:B------:R-:W-:-:S03]  /*3c9d0*/  ISETP.LT.OR P5, PT, R0, 0xb2, !P4 ;  /* 0x000000b20000780c */ /* 0x000fc600067a1670 */
[----:B------:R-:W5:Y:S01]  /*3c9e0*/  LDL.LU R216, [R1+0x75c] ;  /* 0x00075c0001d87983 */ /* 0x000f620000300800 */
[----:B0-----:R-:W-:Y:S01]  /*3c9f0*/  @!P0 IADD3 R4, P2, R8, UR44, RZ ;  /* 0x0000002c08048c10 */ /* 0x001fe2000ff5e0ff */
[-C--:B------:R-:W-:Y:S02]  /*3ca00*/  @!P0 IMAD R3, R23, R16.reuse, RZ ;  /* 0x0000001017038224 */ /* 0x080fe400078e02ff */
[----:B------:R-:W-:Y:S01]  /*3ca10*/  @!P1 IMAD R7, R22, R16, RZ ;  /* 0x0000001016079224 */ /* 0x000fe200078e02ff */
[----:B------:R-:W-:Y:S01]  /*3ca20*/  @!P0 IADD3.X R5, R9, UR43, RZ, P2, !PT ;  /* 0x0000002b09058c10 */ /* 0x000fe200097fe4ff */
[----:B------:R-:W5:Y:S01]  /*3ca30*/  LDL.LU R23, [R1+0x760] ;  /* 0x0007600001177983 */ /* 0x000f620000300800 */
[----:B------:R-:W-:-:S03]  /*3ca40*/  ISETP.LT.OR P2, PT, R0, 0xb2, !P3 ;  /* 0x000000b20000780c */ /* 0x000fc60005f41670 */
[----:B------:R0:W-:Y:S01]  /*3ca50*/  @!P0 STG.E.U8 desc[UR46][R4.64+0xa9], R3 ;  /* 0x0000a90304008986 */ /* 0x0001e2000c10112e */
[----:B------:R-:W-:-:S03]  /*3ca60*/  @!P6 IADD3 R6, P0, R8, UR44, RZ ;  /* 0x0000002c0806ec10 */ /* 0x000fc6000ff1e0ff */
[----:B------:R1:W-:Y:S04]  /*3ca70*/  @!P1 STG.E.U8 desc[UR46][R8.64+0xb0], R7 ;  /* 0x0000b00708009986 */ /* 0x0003e8000c10112e */
[----:B------:R-:W5:Y:S01]  /*3ca80*/  LDL.LU R22, [R1+0x764] ;  /* 0x0007640001167983 */ /* 0x000f620000300800 */
[-C--:B0-----:R-:W-:Y:S02]  /*3ca90*/  @!P5 IMAD R3, R21, R16.reuse, RZ ;  /* 0x000000101503d224 */ /* 0x081fe400078e02ff */
[----:B------:R-:W-:Y:S01]  /*3caa0*/  @!P6 IMAD R5, R20, R16, RZ ;  /* 0x000000101405e224 */ /* 0x000fe200078e02ff */
[----:B-1----:R-:W-:Y:S02]  /*3cab0*/  @!P6 IADD3.X R7, R9, UR43, RZ, P0, !PT ;  /* 0x0000002b0907ec10 */ /* 0x002fe400087fe4ff */
[----:B------:R0:W-:Y:S01]  /*3cac0*/  @!P5 STG.E.U8 desc[UR46][R8.64+0xb1], R3 ;  /* 0x0000b1030800d986 */ /* 0x0001e2000c10112e */
[----:B------:R-:W-:-:S02]  /*3cad0*/  @!P2 IADD3 R4, P1, R8, UR44, RZ ;  /* 0x0000002c0804ac10 */ /* 0x000fc4000ff3e0ff */
[C---:B------:R-:W-:Y:S01]  /*3cae0*/  ISETP.LT.OR P5, PT, R0.reuse, 0xb9, !P4 ;  /* 0x000000b90000780c */ /* 0x040fe200067a1670 */
[----:B------:R1:W-:Y:S01]  /*3caf0*/  @!P6 STG.E.U8 desc[UR46][R6.64+0xb0], R5 ;  /* 0x0000b0050600e986 */ /* 0x0003e2000c10112e */
[C---:B------:R-:W-:Y:S02]  /*3cb00*/  ISETP.LT.OR P0, PT, R0.reuse, 0xb9, !P3 ;  /* 0x000000b90000780c */ /* 0x040fe40005f01670 */
[----:B------:R-:W-:Y:S01]  /*3cb10*/  ISETP.LT.OR P6, PT, R0, 0xba, !P4 ;  /* 0x000000ba0000780c */ /* 0x000fe200067c1670 */
[----:B------:R-:W5:Y:S01]  /*3cb20*/  LDL.LU R21, [R1+0x768] ;  /* 0x0007680001157983 */ /* 0x000f620000300800 */
[----:B0-----:R-:W-:-:S03]  /*3cb30*/  @!P2 IMAD R3, R15, R16, RZ ;  /* 0x000000100f03a224 */ /* 0x001fc600078e02ff */
[----:B------:R-:W5:Y:S01]  /*3cb40*/  LDL.LU R20, [R1+0x76c] ;  /* 0x00076c0001147983 */ /* 0x000f620000300800 */
[----:B-1----:R-:W-:-:S03]  /*3cb50*/  @!P2 IADD3.X R5, R9, UR43, RZ, P1, !PT ;  /* 0x0000002b0905ac10 */ /* 0x002fc60008ffe4ff */
[-C--:B------:R-:W-:Y:S01]  /*3cb60*/  @!P5 IMAD R10, R10, R16.reuse, RZ ;  /* 0x000000100a0ad224 */ /* 0x080fe200078e02ff */
[----:B------:R-:W-:Y:S01]  /*3cb70*/  ISETP.LT.OR P1, PT, R0, 0xba, !P3 ;  /* 0x000000ba0000780c */ /* 0x000fe20005f21670 */
[----:B------:R-:W5:Y:S04]  /*3cb80*/  LDL.LU R15, [R1+0x770] ;  /* 0x00077000010f7983 */ /* 0x000f680000300800 */
[----:B------:R0:W-:Y:S04]  /*3cb90*/  @!P2 STG.E.U8 desc[UR46][R4.64+0xb1], R3 ;  /* 0x0000b1030400a986 */ /* 0x0001e8000c10112e */
[----:B------:R1:W-:Y:S01]  /*3cba0*/  @!P5 STG.E.U8 desc[UR46][R8.64+0xb8], R10 ;  /* 0x0000b80a0800d986 */ /* 0x0003e2000c10112e */
[----:B0-----:R-:W-:-:S03]  /*3cbb0*/  @!P0 IMAD R5, R13, R16, RZ ;  /* 0x000000100d058224 */ /* 0x001fc600078e02ff */
[-C--:B------:R-:W-:Y:S01]  /*3cbc0*/  @!P1 IMAD R3, R12, R16.reuse, RZ ;  /* 0x000000100c039224 */ /* 0x080fe200078e02ff */
[----:B------:R-:W5:Y:S01]  /*3cbd0*/  LDL.LU R13, [R1+0x774] ;  /* 0x00077400010d7983 */ /* 0x000f620000300800 */
[----:B------:R-:W-:-:S03]  /*3cbe0*/  @!P6 IMAD R4, R14, R16, RZ ;  /* 0x000000100e04e224 */ /* 0x000fc600078e02ff */
[----:B------:R-:W5:Y:S04]  /*3cbf0*/  LDL.LU R12, [R1+0x778] ;  /* 0x00077800010c7983 */ /* 0x000f680000300800 */
[----:B------:R-:W5:Y:S04]  /*3cc00*/  LDL.LU R14, [R1+0x77c] ;  /* 0x00077c00010e7983 */ /* 0x000f680000300800 */
[----:B-1----:R-:W2:Y:S01]  /*3cc10*/  LDL.LU R10, [R1+0x600] ;  /* 0x00060000010a7983 */ /* 0x002ea20000300800 */
[----:B------:R-:W-:-:S03]  /*3cc20*/  @!P0 IADD3 R6, P2, R8, UR44, RZ ;  /* 0x0000002c08068c10 */ /* 0x000fc6000ff5e0ff */
[----:B------:R0:W-:Y:S01]  /*3cc30*/  @!P6 STG.E.U8 desc[UR46][R8.64+0xb9], R4 ;  /* 0x0000b9040800e986 */ /* 0x0001e2000c10112e */
[----:B------:R-:W-:Y:S02]  /*3cc40*/  @!P0 IADD3.X R7, R9, UR43, RZ, P2, !PT ;  /* 0x0000002b09078c10 */ /* 0x000fe400097fe4ff */
[----:B------:R-:W-:-:S03]  /*3cc50*/  ISETP.GE.AND P6, PT, R19, 0x81, PT ;  /* 0x000000811300780c */ /* 0x000fc60003fc6270 */
[----:B------:R1:W-:Y:S01]  /*3cc60*/  @!P0 STG.E.U8 desc[UR46][R6.64+0xb8], R5 ;  /* 0x0000b80506008986 */ /* 0x0003e2000c10112e */
[----:B------:R-:W-:Y:S02]  /*3cc70*/  ISETP.LT.OR P0, PT, R0, 0x1, !P6 ;  /* 0x000000010000780c */ /* 0x000fe40007701670 */
[----:B0-----:R-:W-:Y:S01]  /*3cc80*/  @!P1 IADD3 R4, P2, R8, UR44, RZ ;  /* 0x0000002c08049c10 */ /* 0x001fe2000ff5e0ff */
[----:B------:R-:W-:-:S03]  /*3cc90*/  USHF.L.U64.HI UR4, UR10, 0x7, UR11 ;  /* 0x000000070a047899 */ /* 0x000fc6000801020b */
[----:B-1----:R-:W-:Y:S01]  /*3cca0*/  @!P1 IADD3.X R5, R9, UR43, RZ, P2, !PT ;  /* 0x0000002b09059c10 */ /* 0x002fe200097fe4ff */
[----:B------:R-:W-:-:S04]  /*3ccb0*/  IMAD.U32 R6, RZ, RZ, UR10 ;  /* 0x0000000aff067e24 */ /* 0x000fc8000f8e00ff */
[----:B------:R2:W-:Y:S01]  /*3ccc0*/  @!P1 STG.E.U8 desc[UR46][R4.64+0xb9], R3 ;  /* 0x0000b90304009986 */ /* 0x0005e2000c10112e */
[----:B------:R-:W-:-:S04]  /*3ccd0*/  LEA R6, P1, R6, R8, 0x7 ;  /* 0x0000000806067211 */ /* 0x000fc800078238ff */
[----:B------:R-:W-:Y:S01]  /*3cce0*/  IADD3.X R7, R9, UR4, RZ, P1, !PT ;  /* 0x0000000409077c10 */ /* 0x000fe20008ffe4ff */
[----:B--2---:R-:W-:-:S05]  /*3ccf0*/  @!P0 IMAD R3, R10, R16, RZ ;  /* 0x000000100a038224 */ /* 0x004fca00078e02ff */
[----:B------:R0:W-:Y:S04]  /*3cd00*/  @!P0 STG.E.U8 desc[UR46][R6.64], R3 ;  /* 0x0000000306008986 */ /* 0x0001e8000c10112e */
[----:B0-----:R-:W2:Y:S01]  /*3cd10*/  LDL.LU R3, [R1+0x608] ;  /* 0x0006080001037983 */ /* 0x001ea20000300800 */
[----:B------:R-:W-:Y:S02]  /*3cd20*/  ISETP.LT.OR P2, PT, R0, 0x2, !P6 ;  /* 0x000000020000780c */ /* 0x000fe40007741670 */
[----:B------:R-:W-:-:S04]  /*3cd30*/  ISETP.GE.AND P5, PT, R19, 0x89, PT ;  /* 0x000000891300780c */ /* 0x000fc80003fa6270 */
[----:B------:R-:W-:-:S07]  /*3cd40*/  ISETP.LT.OR P1, PT, R0, 0x1, !P5 ;  /* 0x000000010000780c */ /* 0x000fce0006f21670 */
[----:B------:R-:W-:Y:S02]  /*3cd50*/  @!P2 IMAD R10, R11, R16, RZ ;  /* 0x000000100b0aa224 */ /* 0x000fe400078e02ff */
[----:B------:R-:W-:Y:S02]  /*3cd60*/  @!P2 IMAD.MOV.U32 R4, RZ, RZ, R6 ;  /* 0x000000ffff04a224 */ /* 0x000fe400078e0006 */
[----:B------:R-:W-:-:S05]  /*3cd70*/  @!P2 IMAD.MOV.U32 R5, RZ, RZ, R7 ;  /* 0x000000ffff05a224 */ /* 0x000fca00078e0007 */
[----:B------:R0:W-:Y:S02]  /*3cd80*/  @!P2 STG.E.U8 desc[UR46][R4.64+0x1], R10 ;  /* 0x0000010a0400a986 */ /* 0x0001e4000c10112e */
[----:B0-----:R-:W-:-:S04]  /*3cd90*/  @!P1 IADD3 R10, P2, R6, UR44, RZ ;  /* 0x0000002c060a9c10 */ /* 0x001fc8000ff5e0ff */
[----:B------:R-:W-:Y:S01]  /*3cda0*/  @!P1 IADD3.X R11, R7, UR43, RZ, P2, !PT ;  /* 0x0000002b070b9c10 */ /* 0x000fe200097fe4ff */
[----:B--2---:R-:W-:-:S05]  /*3cdb0*/  @!P1 IMAD R3, R3, R16, RZ ;  /* 0x0000001003039224 */ /* 0x004fca00078e02ff */
[----:B------:R0:W-:Y:S04]  /*3cdc0*/  @!P1 STG.E.U8 desc[UR46][R10.64], R3 ;  /* 0x000000030a009986 */ /* 0x0001e8000c10112e */
[----:B0-----:R-:W2:Y:S04]  /*3cdd0*/  LDL.LU R3, [R1+0x60c] ;  /* 0x00060c0001037983 */ /* 0x001ea80000300800 */
[----:B------:R-:W3:Y:S01]  /*3cde0*/  LDL.LU R10, [R1+0x610] ;  /* 0x00061000010a7983 */ /* 0x000ee20000300800 */
[C---:B------:R-:W-:Y:S02]  /*3cdf0*/  ISETP.LT.OR P0, PT, R0.reuse, 0x2, !P5 ;  /* 0x000000020000780c */ /* 0x040fe40006f01670 */
[----:B------:R-:W-:Y:S01]  /*3ce00*/  ISETP.LT.OR P1, PT, R0, 0x9, !P6 ;  /* 0x000000090000780c */ /* 0x000fe20007721670 */
[----:B------:R-:W4:Y:S10]  /*3ce10*/  LDL.LU R11, [R1+0x614] ;  /* 0x00061400010b7983 */ /* 0x000f340000300800 */
[----:B------:R-:W-:-:S04]  /*3ce20*/  @!P0 IADD3 R4, P2, R6, UR44, RZ ;  /* 0x0000002c06048c10 */ /* 0x000fc8000ff5e0ff */
[----:B------:R-:W-:Y:S01]  /*3ce30*/  @!P0 IADD3.X R5, R7, UR43, RZ, P2, !PT ;  /* 0x0000002b07058c10 */ /* 0x000fe200097fe4ff */
[----:B--2---:R-:W-:-:S05]  /*3ce40*/  @!P0 IMAD R3, R3, R16, RZ ;  /* 0x0000001003038224 */ /* 0x004fca00078e02ff */
[----:B------:R3:W-:Y:S02]  /*3ce50*/  @!P0 STG.E.U8 desc[UR46][R4.64+0x1], R3 ;  /* 0x0000010304008986 */ /* 0x0007e4000c10112e */
[----:B---3--:R-:W-:Y:S02]  /*3ce60*/  @!P1 IMAD R3, R10, R16, RZ ;  /* 0x000000100a039224 */ /* 0x008fe400078e02ff */
[----:B------:R-:W-:Y:S02]  /*3ce70*/  @!P1 IMAD.MOV.U32 R4, RZ, RZ, R6 ;  /* 0x000000ffff049224 */ /* 0x000fe400078e0006 */
[----:B------:R-:W-:-:S05]  /*3ce80*/  @!P1 IMAD.MOV.U32 R5, RZ, RZ, R7 ;  /* 0x000000ffff059224 */ /* 0x000fca00078e0007 */
[----:B------:R0:W-:Y:S04]  /*3ce90*/  @!P1 STG.E.U8 desc[UR46][R4.64+0x8], R3 ;  /* 0x0000080304009986 */ /* 0x0001e8000c10112e */
[----:B0-----:R-:W2:Y:S01]  /*3cea0*/  LDL.LU R3, [R1+0x618] ;  /* 0x0006180001037983 */ /* 0x001ea20000300800 */
[C---:B------:R-:W-:Y:S02]  /*3ceb0*/  ISETP.LT.OR P2, PT, R0.reuse, 0xa, !P6 ;  /* 0x0000000a0000780c */ /* 0x040fe40007741670 */
[----:B------:R-:W-:-:S11]  /*3cec0*/  ISETP.LT.OR P0, PT, R0, 0x9, !P5 ;  /* 0x000000090000780c */ /* 0x000fd60006f01670 */
[----:B----4-:R-:W-:Y:S02]  /*3ced0*/  @!P2 IMAD R10, R11, R16, RZ ;  /* 0x000000100b0aa224 */ /* 0x010fe400078e02ff */
        /* <DEDUP_REMOVED lines=352> */
[----:B---3--:R-:W-:Y:S01]  /*3e4e0*/  @!P0 IMAD R3, R10, R16, RZ ;  /* 0x000000100a038224 */ /* 0x008fe200078e02ff */
[----:B------:R-:W-:Y:S01]  /*3e4f0*/  @!P0 MOV R4, R6 ;  /* 0x0000000600048202 */ /* 0x000fe20000000f00 */
        /* <DEDUP_REMOVED lines=13> */
[----:B0-----:R-:W2:Y:S01]  /*3e5d0*/  LDL.LU R11, [R1+0x70c] ;  /* 0x00070c00010b7983 */ /* 0x001ea20000300800 */
[C---:B------:R-:W-:Y:S02]  /*3e5e0*/  ISETP.LT.OR P0, PT, R0.reuse, 0x82, !P5 ;  /* 0x000000820000780c */ /* 0x040fe40006f01670 */
[----:B------:R-:W-:-:S11]  /*3e5f0*/  ISETP.LT.OR P1, PT, R0, 0x89, !P6 ;  /* 0x000000890000780c */ /* 0x000fd60007721670 */
[----:B------:R-:W-:-:S04]  /*3e600*/  @!P0 IADD3 R4, P2, R6, UR44, RZ ;  /* 0x0000002c06048c10 */ /* 0x000fc8000ff5e0ff */
[----:B------:R-:W-:Y:S02]  /*3e610*/  @!P0 IADD3.X R5, R7, UR43, RZ, P2, !PT ;  /* 0x0000002b07058c10 */ /* 0x000fe400097fe4ff */
[----:B------:R-:W-:-:S13]  /*3e620*/  ISETP.LT.OR P2, PT, R0, 0x8a, !P6 ;  /* 0x0000008a0000780c */ /* 0x000fda0007741670 */
[-C--:B------:R-:W-:Y:S02]  /*3e630*/  @!P2 IMAD R10, R234, R16.reuse, RZ ;  /* 0x00000010ea0aa224 */ /* 0x080fe400078e02ff */
[----:B--2---:R-:W-:-:S05]  /*3e640*/  @!P0 IMAD R3, R11, R16, RZ ;  /* 0x000000100b038224 */ /* 0x004fca00078e02ff */
[----:B------:R0:W-:Y:S01]  /*3e650*/  @!P0 STG.E.U8 desc[UR46][R4.64+0x81], R3 ;  /* 0x0000810304008986 */ /* 0x0001e2000c10112e */
[----:B------:R-:W-:Y:S01]  /*3e660*/  ISETP.LT.OR P0, PT, R0, 0x89, !P5 ;  /* 0x000000890000780c */ /* 0x000fe20006f01670 */
[----:B0-----:R-:W-:Y:S02]  /*3e670*/  @!P1 IMAD R3, R235, R16, RZ ;  /* 0x00000010eb039224 */ /* 0x001fe400078e02ff */
[----:B------:R-:W-:Y:S01]  /*3e680*/  @!P1 IMAD.MOV.U32 R4, RZ, RZ, R6 ;  /* 0x000000ffff049224 */ /* 0x000fe200078e0006 */
[----:B------:R-:W2:Y:S01]  /*3e690*/  LDL.LU R235, [R1+0x5a0] ;  /* 0x0005a00001eb7983 */ /* 0x000ea20000300800 */
[----:B------:R-:W-:-:S03]  /*3e6a0*/  @!P1 IMAD.MOV.U32 R5, RZ, RZ, R7 ;  /* 0x000000ffff059224 */ /* 0x000fc600078e0007 */
[----:B------:R-:W3:Y:S04]  /*3e6b0*/  LDL.LU R234, [R1+0x5a4] ;  /* 0x0005a40001ea7983 */ /* 0x000ee80000300800 */
[----:B------:R0:W-:Y:S01]  /*3e6c0*/  @!P1 STG.E.U8 desc[UR46][R4.64+0x88], R3 ;  /* 0x0000880304009986 */ /* 0x0001e2000c10112e */
[----:B------:R-:W-:Y:S01]  /*3e6d0*/  ISETP.LT.OR P1, PT, R0, 0x8a, !P5 ;  /* 0x0000008a0000780c */ /* 0x000fe20006f21670 */
[----:B0-----:R-:W-:Y:S02]  /*3e6e0*/  @!P2 IMAD.MOV.U32 R4, RZ, RZ, R6 ;  /* 0x000000ffff04a224 */ /* 0x001fe400078e0006 */
[----:B------:R-:W-:-:S05]  /*3e6f0*/  @!P2 IMAD.MOV.U32 R5, RZ, RZ, R7 ;  /* 0x000000ffff05a224 */ /* 0x000fca00078e0007 */
[----:B------:R0:W-:Y:S01]  /*3e700*/  @!P2 STG.E.U8 desc[UR46][R4.64+0x89], R10 ;  /* 0x0000890a0400a986 */ /* 0x0001e2000c10112e */
[----:B-----5:R-:W-:-:S03]  /*3e710*/  @!P0 IMAD R3, R233, R16, RZ ;  /* 0x00000010e9038224 */ /* 0x020fc600078e02ff */
[----:B------:R-:W4:Y:S01]  /*3e720*/  LDL.LU R233, [R1+0x5a8] ;  /* 0x0005a80001e97983 */ /* 0x000f220000300800 */
[----:B0-----:R-:W-:-:S04]  /*3e730*/  @!P0 IADD3 R10, P2, R6, UR44, RZ ;  /* 0x0000002c060a8c10 */ /* 0x001fc8000ff5e0ff */
[----:B------:R-:W-:Y:S02]  /*3e740*/  @!P0 IADD3.X R11, R7, UR43, RZ, P2, !PT ;  /* 0x0000002b070b8c10 */ /* 0x000fe400097fe4ff */
[----:B------:R-:W-:-:S03]  /*3e750*/  @!P1 IADD3 R4, P2, R6, UR44, RZ ;  /* 0x0000002c06049c10 */ /* 0x000fc6000ff5e0ff */
[----:B------:R0:W-:Y:S01]  /*3e760*/  @!P0 STG.E.U8 desc[UR46][R10.64+0x88], R3 ;  /* 0x000088030a008986 */ /* 0x0001e2000c10112e */
[C---:B------:R-:W-:Y:S02]  /*3e770*/  ISETP.LT.OR P0, PT, R0.reuse, 0x91, !P6 ;  /* 0x000000910000780c */ /* 0x040fe40007701670 */
[----:B------:R-:W-:Y:S02]  /*3e780*/  @!P1 IADD3.X R5, R7, UR43, RZ, P2, !PT ;  /* 0x0000002b07059c10 */ /* 0x000fe400097fe4ff */
[----:B------:R-:W-:Y:S01]  /*3e790*/  ISETP.LT.OR P2, PT, R0, 0x92, !P6 ;  /* 0x000000920000780c */ /* 0x000fe20007741670 */
[----:B0-----:R-:W-:Y:S02]  /*3e7a0*/  @!P1 IMAD R3, R232, R16, RZ ;  /* 0x00000010e8039224 */ /* 0x001fe400078e02ff */
[----:B------:R-:W5:Y:S04]  /*3e7b0*/  LDL.LU R232, [R1+0x5ac] ;  /* 0x0005ac0001e87983 */ /* 0x000f680000300800 */
[----:B------:R0:W-:Y:S01]  /*3e7c0*/  @!P1 STG.E.U8 desc[UR46][R4.64+0x89], R3 ;  /* 0x0000890304009986 */ /* 0x0001e2000c10112e */
[----:B------:R-:W-:-:S05]  /*3e7d0*/  ISETP.LT.OR P1, PT, R0, 0x91, !P5 ;  /* 0x000000910000780c */ /* 0x000fca0006f21670 */
[-C--:B------:R-:W-:Y:S02]  /*3e7e0*/  @!P2 IMAD R10, R230, R16.reuse, RZ ;  /* 0x00000010e60aa224 */ /* 0x080fe400078e02ff */
[----:B0-----:R-:W-:Y:S02]  /*3e7f0*/  @!P0 IMAD R3, R231, R16, RZ ;  /* 0x00000010e7038224 */ /* 0x001fe400078e02ff */
[----:B------:R-:W-:Y:S01]  /*3e800*/  @!P0 IMAD.MOV.U32 R4, RZ, RZ, R6 ;  /* 0x000000ffff048224 */ /* 0x000fe200078e0006 */
[----:B------:R-:W5:Y:S01]  /*3e810*/  LDL.LU R231, [R1+0x5b0] ;  /* 0x0005b00001e77983 */ /* 0x000f620000300800 */
[----:B------:R-:W-:-:S03]  /*3e820*/  @!P0 IMAD.MOV.U32 R5, RZ, RZ, R7 ;  /* 0x000000ffff058224 */ /* 0x000fc600078e0007 */
[----:B------:R-:W5:Y:S04]  /*3e830*/  LDL.LU R230, [R1+0x5b4] ;  /* 0x0005b40001e67983 */ /* 0x000f680000300800 */
[----:B------:R0:W-:Y:S01]  /*3e840*/  @!P0 STG.E.U8 desc[UR46][R4.64+0x90], R3 ;  /* 0x0000900304008986 */ /* 0x0001e2000c10112e */
[----:B------:R-:W-:Y:S01]  /*3e850*/  ISETP.LT.OR P0, PT, R0, 0x92, !P5 ;  /* 0x000000920000780c */ /* 0x000fe20006f01670 */
[----:B0-----:R-:W-:Y:S02]  /*3e860*/  @!P2 IMAD.MOV.U32 R4, RZ, RZ, R6 ;  /* 0x000000ffff04a224 */ /* 0x001fe400078e0006 */
[----:B------:R-:W-:-:S05]  /*3e870*/  @!P2 IMAD.MOV.U32 R5, RZ, RZ, R7 ;  /* 0x000000ffff05a224 */ /* 0x000fca00078e0007 */
[----:B------:R0:W-:Y:S01]  /*3e880*/  @!P2 STG.E.U8 desc[UR46][R4.64+0x91], R10 ;  /* 0x0000910a0400a986 */ /* 0x0001e2000c10112e */
[----:B------:R-:W-:-:S03]  /*3e890*/  @!P1 IMAD R3, R229, R16, RZ ;  /* 0x00000010e5039224 */ /* 0x000fc600078e02ff */
[----:B------:R-:W5:Y:S01]  /*3e8a0*/  LDL.LU R229, [R1+0x5b8] ;  /* 0x0005b80001e57983 */ /* 0x000f620000300800 */
        /* <DEDUP_REMOVED lines=79> */
[----:B0-----:R-:W-:-:S05]  /*3eda0*/  @!P1 IMAD R3, R216, R16, RZ ;  /* 0x00000010d8039224 */ /* 0x001fca00078e02ff */
[----:B------:R0:W-:Y:S01]  /*3edb0*/  @!P1 STG.E.U8 desc[UR46][R4.64+0xa9], R3 ;  /* 0x0000a90304009986 */ /* 0x0001e2000c10112e */
[----:B------:R-:W-:-:S06]  /*3edc0*/  ISETP.LT.OR P1, PT, R0, 0xb1, !P5 ;  /* 0x000000b10000780c */ /* 0x000fcc0006f21670 */
[-C--:B------:R-:W-:Y:S02]  /*3edd0*/  @!P2 IMAD R10, R22, R16.reuse, RZ ;  /* 0x00000010160aa224 */ /* 0x080fe400078e02ff */
[----:B0-----:R-:W-:Y:S02]  /*3ede0*/  @!P0 IMAD R3, R23, R16, RZ ;  /* 0x0000001017038224 */ /* 0x001fe400078e02ff */
[----:B------:R-:W-:Y:S02]  /*3edf0*/  @!P0 IMAD.MOV.U32 R4, RZ, RZ, R6 ;  /* 0x000000ffff048224 */ /* 0x000fe400078e0006 */
[----:B------:R-:W-:-:S05]  /*3ee00*/  @!P0 IMAD.MOV.U32 R5, RZ, RZ, R7 ;  /* 0x000000ffff058224 */ /* 0x000fca00078e0007 */
        /* <DEDUP_REMOVED lines=19> */
[----:B------:R-:W-:Y:S01]  /*3ef40*/  @!P1 IMAD.MOV.U32 R4, RZ, RZ, R6 ;  /* 0x000000ffff049224 */ /* 0x000fe200078e0006 */
[----:B------:R-:W5:Y:S01]  /*3ef50*/  LDL.LU R15, [R1+0x5f0] ;  /* 0x0005f000010f7983 */ /* 0x000f620000300800 */
[----:B------:R-:W-:-:S05]  /*3ef60*/  @!P1 IMAD.MOV.U32 R5, RZ, RZ, R7 ;  /* 0x000000ffff059224 */ /* 0x000fca00078e0007 */
[----:B------:R0:W-:Y:S01]  /*3ef70*/  @!P1 STG.E.U8 desc[UR46][R4.64+0xb8], R3 ;  /* 0x0000b80304009986 */ /* 0x0001e2000c10112e */
[----:B------:R-:W-:Y:S01]  /*3ef80*/  ISETP.LT.OR P1, PT, R0, 0xba, !P5 ;  /* 0x000000ba0000780c */ /* 0x000fe20006f21670 */
[----:B0-----:R-:W-:Y:S02]  /*3ef90*/  @!P2 IMAD.MOV.U32 R4, RZ, RZ, R6 ;  /* 0x000000ffff04a224 */ /* 0x001fe400078e0006 */
[----:B------:R-:W-:-:S05]  /*3efa0*/  @!P2 IMAD.MOV.U32 R5, RZ, RZ, R7 ;  /* 0x000000ffff05a224 */ /* 0x000fca00078e0007 */
[----:B------:R0:W-:Y:S01]  /*3efb0*/  @!P2 STG.E.U8 desc[UR46][R4.64+0xb9], R10 ;  /* 0x0000b90a0400a986 */ /* 0x0001e2000c10112e */
[----:B------:R-:W-:Y:S01]  /*3efc0*/  @!P0 IMAD R3, R12, R16, RZ ;  /* 0x000000100c038224 */ /* 0x000fe200078e02ff */
[----:B0-----:R-:W-:-:S04]  /*3efd0*/  @!P0 IADD3 R4, P2, R6, UR44, RZ ;  /* 0x0000002c06048c10 */ /* 0x001fc8000ff5e0ff */
[----:B------:R-:W-:-:S05]  /*3efe0*/  @!P0 IADD3.X R5, R7, UR43, RZ, P2, !PT ;  /* 0x0000002b07058c10 */ /* 0x000fca00097fe4ff */
[----:B------:R0:W-:Y:S01]  /*3eff0*/  @!P0 STG.E.U8 desc[UR46][R4.64+0xb8], R3 ;  /* 0x0000b80304008986 */ /* 0x0001e2000c10112e */
[----:B------:R-:W-:-:S04]  /*3f000*/  @!P1 IADD3 R10, P0, R6, UR44, RZ ;  /* 0x0000002c060a9c10 */ /* 0x000fc8000ff1e0ff */
[----:B------:R-:W-:Y:S01]  /*3f010*/  @!P1 IADD3.X R11, R7, UR43, RZ, P0, !PT ;  /* 0x0000002b070b9c10 */ /* 0x000fe200087fe4ff */
[----:B0-----:R-:W-:Y:S02]  /*3f020*/  @!P1 IMAD R3, R14, R16, RZ ;  /* 0x000000100e039224 */ /* 0x001fe400078e02ff */
[----:B------:R-:W5:Y:S04]  /*3f030*/  LDL.LU R14, [R1+0x5f4] ;  /* 0x0005f400010e7983 */ /* 0x000f680000300800 */
[----:B------:R-:W5:Y:S04]  /*3f040*/  LDL.LU R20, [R1+0x5f8] ;  /* 0x0005f80001147983 */ /* 0x000f680000300800 */
[----:B------:R-:W5:Y:S04]  /*3f050*/  LDL.LU R216, [R1+0x5fc] ;  /* 0x0005fc0001d87983 */ /* 0x000f680000300800 */
[----:B------:R0:W-:Y:S04]  /*3f060*/  @!P1 STG.E.U8 desc[UR46][R10.64+0xb9], R3 ;  /* 0x0000b9030a009986 */ /* 0x0001e8000c10112e */
[----:B0-----:R-:W2:Y:S04]  /*3f070*/  LDL.LU R10, [R1+0x480] ;  /* 0x00048000010a7983 */ /* 0x001ea80000300800 */
[----:B------:R-:W3:Y:S01]  /*3f080*/  LDL.LU R11, [R1+0x484] ;  /* 0x00048400010b7983 */ /* 0x000ee20000300800 */
[----:B------:R-:W-:-:S04]  /*3f090*/  ISETP.GE.AND P6, PT, R19, 0x101, PT ;  /* 0x000001011300780c */ /* 0x000fc80003fc6270 */
[----:B------:R-:W-:Y:S01]  /*3f0a0*/  ISETP.LT.OR P1, PT, R0, 0x1, !P6 ;  /* 0x000000010000780c */ /* 0x000fe20007721670 */
[----:B------:R-:W-:Y:S01]  /*3f0b0*/  IMAD.U32 R4, RZ, RZ, UR10 ;  /* 0x0000000aff047e24 */ /* 0x000fe2000f8e00ff */
[----:B------:R-:W-:-:S04]  /*3f0c0*/  USHF.L.U64.HI UR4, UR10, 0x8, UR11 ;  /* 0x000000080a047899 */ /* 0x000fc8000801020b */
[----:B------:R-:W-:-:S04]  /*3f0d0*/  LEA R4, P0, R4, R8, 0x8 ;  /* 0x0000000804047211 */ /* 0x000fc800078040ff */
[----:B------:R-:W-:-:S03]  /*3f0e0*/  IADD3.X R5, R9, UR4, RZ, P0, !PT ;  /* 0x0000000409057c10 */ /* 0x000fc600087fe4ff */
[----:B--2---:R-:W-:-:S05]  /*3f0f0*/  @!P1 IMAD R3, R10, R16, RZ ;  /* 0x000000100a039224 */ /* 0x004fca00078e02ff */
[----:B------:R3:W-:Y:S01]  /*3f100*/  @!P1 STG.E.U8 desc[UR46][R4.64], R3 ;  /* 0x0000000304009986 */ /* 0x0007e2000c10112e */
[----:B------:R-:W-:-:S13]  /*3f110*/  ISETP.LT.OR P1, PT, R0, 0x2, !P6 ;  /* 0x000000020000780c */ /* 0x000fda0007721670 */
[----:B---3--:R-:W-:-:S05]  /*3f120*/  @!P1 IMAD R3, R11, R16, RZ ;  /* 0x000000100b039224 */ /* 0x008fca00078e02ff */
[----:B------:R0:W-:Y:S04]  /*3f130*/  @!P1 STG.E.U8 desc[UR46][R4.64+0x1], R3 ;  /* 0x0000010304009986 */ /* 0x0001e8000c10112e */
[----:B0-----:R-:W2:Y:S01]  /*3f140*/  LDL.LU R3, [R1+0x488] ;  /* 0x0004880001037983 */ /* 0x001ea20000300800 */
[----:B------:R-:W-:Y:S02]  /*3f150*/  ISETP.LT.OR P5, PT, R0, 0xc1, !P3 ;  /* 0x000000c10000780c */ /* 0x000fe40005fa1670 */
[----:B------:R-:W-:-:S11]  /*3f160*/  ISETP.GE.AND P2, PT, R19, 0x109, PT ;  /* 0x000001091300780c */ /* 0x000fd60003f46270 */
[----:B------:R-:W-:-:S04]  /*3f170*/  @!P5 IADD3 R22, P0, R8, UR44, RZ ;  /* 0x0000002c0816dc10 */ /* 0x000fc8000ff1e0ff */
[----:B------:R-:W-:Y:S02]  /*3f180*/  @!P5 IADD3.X R23, R9, UR43, RZ, P0, !PT ;  /* 0x0000002b0917dc10 */ /* 0x000fe400087fe4ff */
[----:B------:R-:W-:-:S13]  /*3f190*/  ISETP.LT.OR P0, PT, R0, 0x1, !P2 ;  /* 0x000000010000780c */ /* 0x000fda0005701670 */
[----:B------:R-:W-:-:S04]  /*3f1a0*/  @!P0 IADD3 R12, P5, R4, UR44, RZ ;  /* 0x0000002c040c8c10 */ /* 0x000fc8000ffbe0ff */
        /* <DEDUP_REMOVED lines=11> */
[----:B------:R-:W-:-:S13]  /*3f260*/  ISETP.LT.OR P1, PT, R0, 0x9, !P6 ;  /* 0x000000090000780c */ /* 0x000fda0007721670 */
[----:B--2---:R-:W-:-:S05]  /*3f270*/  @!P1 IMAD R3, R10, R16, RZ ;  /* 0x000000100a039224 */ /* 0x004fca00078e02ff */
[----:B------:R3:W-:Y:S01]  /*3f280*/  @!P1 STG.E.U8 desc[UR46][R4.64+0x8], R3 ;  /* 0x0000080304009986 */ /* 0x0007e2000c10112e */
[----:B------:R-:W-:-:S13]  /*3f290*/  ISETP.LT.OR P1, PT, R0, 0xa, !P6 ;  /* 0x0000000a0000780c */ /* 0x000fda0007721670 */
        /* <DEDUP_REMOVED lines=331> */
[----:B------:R-:W-:Y:S02]  /*40750*/  @!P1 IADD3.X R11, R5, UR43, RZ, P5, !PT ;  /* 0x0000002b050b9c10 */ /* 0x000fe4000affe4ff */
[----:B------:R-:W-:-:S13]  /*40760*/  ISETP.LT.OR P0, PT, R0, 0x91, !P2 ;  /* 0x000000910000780c */ /* 0x000fda0005701670 */
[----:B------:R-:W-:-:S04]  /*40770*/  @!P0 IADD3 R12, P5, R4, UR44, RZ ;  /* 0x0000002c040c8c10 */ /* 0x000fc8000ffbe0ff */
[----:B------:R-:W-:Y:S01]  /*40780*/  @!P0 IADD3.X R13, R5, UR43, RZ, P5, !PT ;  /* 0x0000002b050d8c10 */ /* 0x000fe2000affe4ff */
[----:B--2---:R-:W-:-:S05]  /*40790*/  @!P1 IMAD R3, R3, R16, RZ ;  /* 0x0000001003039224 */ /* 0x004fca00078e02ff */
[----:B------:R0:W-:Y:S01]  /*407a0*/  @!P1 STG.E.U8 desc[UR46][R10.64+0x89], R3 ;  /* 0x000089030a009986 */ /* 0x0001e2000c10112e */
[----:B------:R-:W-:-:S13]  /*407b0*/  ISETP.LT.OR P1, PT, R0, 0x91, !P6 ;  /* 0x000000910000780c */ /* 0x000fda0007721670 */
[----:B0-----:R-:W-:Y:S02]  /*407c0*/  @!P1 IMAD R3, R235, R16, RZ ;  /* 0x00000010eb039224 */ /* 0x001fe400078e02ff */
[----:B------:R-:W2:Y:S04]  /*407d0*/  LDL.LU R235, [R1+0x430] ;  /* 0x0004300001eb7983 */ /* 0x000ea80000300800 */
[----:B------:R0:W-:Y:S01]  /*407e0*/  @!P1 STG.E.U8 desc[UR46][R4.64+0x90], R3 ;  /* 0x0000900304009986 */ /* 0x0001e2000c10112e */
[----:B------:R-:W-:-:S13]  /*407f0*/  ISETP.LT.OR P1, PT, R0, 0x92, !P6 ;  /* 0x000000920000780c */ /* 0x000fda0007721670 */
[-C--:B0-----:R-:W-:Y:S02]  /*40800*/  @!P1 IMAD R3, R234, R16.reuse, RZ ;  /* 0x00000010ea039224 */ /* 0x081fe400078e02ff */
[----:B------:R-:W3:Y:S04]  /*40810*/  LDL.LU R234, [R1+0x434] ;  /* 0x0004340001ea7983 */ /* 0x000ee80000300800 */
[----:B------:R4:W-:Y:S01]  /*40820*/  @!P1 STG.E.U8 desc[UR46][R4.64+0x91], R3 ;  /* 0x0000910304009986 */ /* 0x0009e2000c10112e */
[----:B------:R-:W-:Y:S01]  /*40830*/  ISETP.LT.OR P1, PT, R0, 0x92, !P2 ;  /* 0x000000920000780c */ /* 0x000fe20005721670 */
[----:B----4-:R-:W-:-:S12]  /*40840*/  @!P0 IMAD R3, R233, R16, RZ ;  /* 0x00000010e9038224 */ /* 0x010fd800078e02ff */
[----:B------:R-:W-:Y:S01]  /*40850*/  @!P1 IADD3 R10, P5, R4, UR44, RZ ;  /* 0x0000002c040a9c10 */ /* 0x000fe2000ffbe0ff */
[----:B------:R-:W4:Y:S03]  /*40860*/  LDL.LU R233, [R1+0x438] ;  /* 0x0004380001e97983 */ /* 0x000f260000300800 */
[----:B------:R-:W-:Y:S01]  /*40870*/  @!P1 IADD3.X R11, R5, UR43, RZ, P5, !PT ;  /* 0x0000002b050b9c10 */ /* 0x000fe2000affe4ff */
[----:B------:R5:W-:Y:S02]  /*40880*/  @!P0 STG.E.U8 desc[UR46][R12.64+0x90], R3 ;  /* 0x000090030c008986 */ /* 0x000be4000c10112e */
[----:B-----5:R-:W-:Y:S01]  /*40890*/  @!P1 IMAD R3, R232, R16, RZ ;  /* 0x00000010e8039224 */ /* 0x020fe200078e02ff */
[C---:B------:R-:W-:Y:S01]  /*408a0*/  ISETP.LT.OR P0, PT, R0.reuse, 0x99, !P2 ;  /* 0x000000990000780c */ /* 0x040fe20005701670 */
[----:B------:R-:W5:Y:S04]  /*408b0*/  LDL.LU R232, [R1+0x43c] ;  /* 0x00043c0001e87983 */ /* 0x000f680000300800 */
[----:B------:R0:W-:Y:S01]  /*408c0*/  @!P1 STG.E.U8 desc[UR46][R10.64+0x91], R3 ;  /* 0x000091030a009986 */ /* 0x0001e2000c10112e */
[----:B------:R-:W-:-:S13]  /*408d0*/  ISETP.LT.OR P1, PT, R0, 0x99, !P6 ;  /* 0x000000990000780c */ /* 0x000fda0007721670 */
[----:B0-----:R-:W-:Y:S01]  /*408e0*/  @!P1 IMAD R3, R231, R16, RZ ;  /* 0x00000010e7039224 */ /* 0x001fe200078e02ff */
[----:B------:R-:W-:Y:S01]  /*408f0*/  @!P0 IADD3 R12, P5, R4, UR44, RZ ;  /* 0x0000002c040c8c10 */ /* 0x000fe2000ffbe0ff */
[----:B------:R-:W5:Y:S04]  /*40900*/  LDL.LU R231, [R1+0x440] ;  /* 0x0004400001e77983 */ /* 0x000f680000300800 */
[----:B------:R0:W-:Y:S01]  /*40910*/  @!P1 STG.E.U8 desc[UR46][R4.64+0x98], R3 ;  /* 0x0000980304009986 */ /* 0x0001e2000c10112e */
[----:B------:R-:W-:-:S13]  /*40920*/  ISETP.LT.OR P1, PT, R0, 0x9a, !P6 ;  /* 0x0000009a0000780c */ /* 0x000fda0007721670 */
[-C--:B0-----:R-:W-:Y:S01]  /*40930*/  @!P1 IMAD R3, R230, R16.reuse, RZ ;  /* 0x00000010e6039224 */ /* 0x081fe200078e02ff */
[----:B------:R-:W-:Y:S01]  /*40940*/  @!P0 IADD3.X R13, R5, UR43, RZ, P5, !PT ;  /* 0x0000002b050d8c10 */ /* 0x000fe2000affe4ff */
[----:B------:R-:W5:Y:S04]  /*40950*/  LDL.LU R230, [R1+0x444] ;  /* 0x0004440001e67983 */ /* 0x000f680000300800 */
[----:B------:R0:W-:Y:S01]  /*40960*/  @!P1 STG.E.U8 desc[UR46][R4.64+0x99], R3 ;  /* 0x0000990304009986 */ /* 0x0001e2000c10112e */
[----:B------:R-:W-:Y:S01]  /*40970*/  ISETP.LT.OR P1, PT, R0, 0x9a, !P2 ;  /* 0x0000009a0000780c */ /* 0x000fe20005721670 */
[----:B0-----:R-:W-:-:S12]  /*40980*/  @!P0 IMAD R3, R229, R16, RZ ;  /* 0x00000010e5038224 */ /* 0x001fd800078e02ff */
[----:B------:R-:W-:Y:S01]  /*40990*/  @!P1 IADD3 R10, P5, R4, UR44, RZ ;  /* 0x0000002c040a9c10 */ /* 0x000fe2000ffbe0ff */
[----:B------:R-:W5:Y:S03]  /*409a0*/  LDL.LU R229, [R1+0x448] ;  /* 0x0004480001e57983 */ /* 0x000f660000300800 */
[----:B------:R-:W-:Y:S01]  /*409b0*/  @!P1 IADD3.X R11, R5, UR43, RZ, P5, !PT ;  /* 0x0000002b050b9c10 */ /* 0x000fe2000affe4ff */
[----:B------:R0:W-:Y:S02]  /*409c0*/  @!P0 STG.E.U8 desc[UR46][R12.64+0x98], R3 ;  /* 0x000098030c008986 */ /* 0x0001e4000c10112e */
[----:B0-----:R-:W-:Y:S01]  /*409d0*/  @!P1 IMAD R3, R228, R16, RZ ;  /* 0x00000010e4039224 */ /* 0x001fe200078e02ff */
        /* <DEDUP_REMOVED lines=59> */
[----:B0-----:R-:W-:-:S05]  /*40d90*/  @!P1 IMAD R3, R21, R16, RZ ;  /* 0x0000001015039224 */ /* 0x001fca00078e02ff */
[----:B------:R0:W-:Y:S01]  /*40da0*/  @!P1 STG.E.U8 desc[UR46][R10.64+0xb1], R3 ;  /* 0x0000b1030a009986 */ /* 0x0001e2000c10112e */
[----:B------:R-:W-:-:S13]  /*40db0*/  ISETP.LT.OR P1, PT, R0, 0xb9, !P6 ;  /* 0x000000b90000780c */ /* 0x000fda0007721670 */
[----:B0-----:R-:W-:-:S05]  /*40dc0*/  @!P1 IMAD R3, R15, R16, RZ ;  /* 0x000000100f039224 */ /* 0x001fca00078e02ff */
[----:B------:R0:W-:Y:S01]  /*40dd0*/  @!P1 STG.E.U8 desc[UR46][R4.64+0xb8], R3 ;  /* 0x0000b80304009986 */ /* 0x0001e2000c10112e */
[C---:B------:R-:W-:Y:S02]  /*40de0*/  ISETP.LT.OR P1, PT, R0.reuse, 0xba, !P6 ;  /* 0x000000ba0000780c */ /* 0x040fe40007721670 */
[----:B------:R-:W-:-:S11]  /*40df0*/  ISETP.LT.OR P0, PT, R0, 0xb9, !P2 ;  /* 0x000000b90000780c */ /* 0x000fd60005701670 */
[----:B0-----:R-:W-:-:S05]  /*40e00*/  @!P1 IMAD R3, R14, R16, RZ ;  /* 0x000000100e039224 */ /* 0x001fca00078e02ff */
[----:B------:R0:W-:Y:S01]  /*40e10*/  @!P1 STG.E.U8 desc[UR46][R4.64+0xb9], R3 ;  /* 0x0000b90304009986 */ /* 0x0001e2000c10112e */
[----:B------:R-:W-:Y:S02]  /*40e20*/  ISETP.LT.OR P1, PT, R0, 0xba, !P2 ;  /* 0x000000ba0000780c */ /* 0x000fe40005721670 */
[----:B------:R-:W-:-:S04]  /*40e30*/  @!P0 IADD3 R12, P5, R4, UR44, RZ ;  /* 0x0000002c040c8c10 */ /* 0x000fc8000ffbe0ff */
[----:B------:R-:W-:Y:S01]  /*40e40*/  @!P0 IADD3.X R13, R5, UR43, RZ, P5, !PT ;  /* 0x0000002b050d8c10 */ /* 0x000fe2000affe4ff */
[----:B0-----:R-:W-:-:S06]  /*40e50*/  @!P0 IMAD R3, R20, R16, RZ ;  /* 0x0000001014038224 */ /* 0x001fcc00078e02ff */
[----:B------:R-:W-:Y:S01]  /*40e60*/  @!P1 IADD3 R14, P5, R4, UR44, RZ ;  /* 0x0000002c040e9c10 */ /* 0x000fe2000ffbe0ff */
[----:B------:R0:W-:Y:S03]  /*40e70*/  @!P0 STG.E.U8 desc[UR46][R12.64+0xb8], R3 ;  /* 0x0000b8030c008986 */ /* 0x0001e6000c10112e */
[----:B------:R-:W-:Y:S01]  /*40e80*/  @!P1 IADD3.X R15, R5, UR43, RZ, P5, !PT ;  /* 0x0000002b050f9c10 */ /* 0x000fe2000affe4ff */
[----:B0-----:R-:W-:Y:S02]  /*40e90*/  @!P1 IMAD R3, R216, R16, RZ ;  /* 0x00000010d8039224 */ /* 0x001fe400078e02ff */
[----:B------:R-:W5:Y:S04]  /*40ea0*/  LDL.LU R216, [R1+0x47c] ;  /* 0x00047c0001d87983 */ /* 0x000f680000300800 */
[----:B------:R0:W-:Y:S04]  /*40eb0*/  @!P1 STG.E.U8 desc[UR46][R14.64+0xb9], R3 ;  /* 0x0000b9030e009986 */ /* 0x0001e8000c10112e */
[----:B0-----:R-:W2:Y:S04]  /*40ec0*/  LDL.LU R14, [R1+0x300] ;  /* 0x00030000010e7983 */ /* 0x001ea80000300800 */
[----:B------:R-:W3:Y:S01]  /*40ed0*/  LDL.LU R15, [R1+0x304] ;  /* 0x00030400010f7983 */ /* 0x000ee20000300800 */
[----:B------:R-:W-:-:S04]  /*40ee0*/  ISETP.GE.AND P0, PT, R19, 0x189, PT ;  /* 0x000001891300780c */ /* 0x000fc80003f06270 */
[----:B------:R-:W-:Y:S01]  /*40ef0*/  ISETP.LT.OR P6, PT, R0, 0x1, !P0 ;  /* 0x000000010000780c */ /* 0x000fe200047c1670 */
[----:B------:R-:W-:Y:S01]  /*40f00*/  IMAD.U32 R12, RZ, RZ, UR10 ;  /* 0x0000000aff0c7e24 */ /* 0x000fe2000f8e00ff */
[----:B------:R-:W-:-:S03]  /*40f10*/  UIMAD UR4, UR11, 0x180, URZ ;  /* 0x000001800b0478a4 */ /* 0x000fc6000f8e023f */
[----:B------:R-:W-:Y:S01]  /*40f20*/  IMAD.WIDE.U32 R12, R12, 0x180, R8 ;  /* 0x000001800c0c7825 */ /* 0x000fe200078e0008 */
[----:B------:R-:W-:-:S03]  /*40f30*/  ISETP.GE.AND P1, PT, R19, 0x181, PT ;  /* 0x000001811300780c */ /* 0x000fc60003f26270 */
[----:B------:R-:W-:-:S04]  /*40f40*/  VIADD R11, R13, UR4 ;  /* 0x000000040d0b7c36 */ /* 0x000fc80008000000 */
[----:B------:R-:W-:-:S04]  /*40f50*/  @!P6 IADD3 R20, P5, R12, UR44, RZ ;  /* 0x0000002c0c14ec10 */ /* 0x000fc8000ffbe0ff */
[----:B------:R-:W-:Y:S02]  /*40f60*/  @!P6 IADD3.X R21, R11, UR43, RZ, P5, !PT ;  /* 0x0000002b0b15ec10 */ /* 0x000fe4000affe4ff */
[----:B------:R-:W-:-:S13]  /*40f70*/  ISETP.LT.OR P5, PT, R0, 0x1, !P1 ;  /* 0x000000010000780c */ /* 0x000fda0004fa1670 */
[----:B------:R-:W-:Y:S02]  /*40f80*/  @!P5 IMAD.MOV.U32 R10, RZ, RZ, R12 ;  /* 0x000000ffff0ad224 */ /* 0x000fe400078e000c */
[----:B--2---:R-:W-:-:S05]  /*40f90*/  @!P5 IMAD R3, R14, R16, RZ ;  /* 0x000000100e03d224 */ /* 0x004fca00078e02ff */
[----:B------:R3:W-:Y:S01]  /*40fa0*/  @!P5 STG.E.U8 desc[UR46][R10.64], R3 ;  /* 0x000000030a00d986 */ /* 0x0007e2000c10112e */
[----:B------:R-:W-:-:S13]  /*40fb0*/  ISETP.LT.OR P5, PT, R0, 0x2, !P1 ;  /* 0x000000020000780c */ /* 0x000fda0004fa1670 */
[----:B---3--:R-:W-:Y:S02]  /*40fc0*/  @!P5 IMAD R3, R15, R16, RZ ;  /* 0x000000100f03d224 */ /* 0x008fe400078e02ff */
[----:B------:R-:W-:-:S05]  /*40fd0*/  @!P5 IMAD.MOV.U32 R10, RZ, RZ, R12 ;  /* 0x000000ffff0ad224 */ /* 0x000fca00078e000c */
[----:B------:R0:W-:Y:S04]  /*40fe0*/  @!P5 STG.E.U8 desc[UR46][R10.64+0x1], R3 ;  /* 0x000001030a00d986 */ /* 0x0001e8000c10112e */
[----:B0-----:R-:W2:Y:S01]  /*40ff0*/  LDL.LU R3, [R1+0x308] ;  /* 0x0003080001037983 */ /* 0x001ea20000300800 */
[----:B------:R-:W-:Y:S02]  /*41000*/  ISETP.LT.OR P5, PT, R0, 0x2, !P0 ;  /* 0x000000020000780c */ /* 0x000fe400047a1670 */
[----:B------:R-:W-:Y:S01]  /*41010*/  LOP3.LUT R18, R18, 0xffffffdf, RZ, 0xc0, !PT ;  /* 0xffffffdf12127812 */ /* 0x000fe200078ec0ff */
[----:B--2---:R-:W-:-:S05]  /*41020*/  @!P6 IMAD R3, R3, R16, RZ ;  /* 0x000000100303e224 */ /* 0x004fca00078e02ff */
[----:B------:R0:W-:Y:S04]  /*41030*/  @!P6 STG.E.U8 desc[UR46][R20.64], R3 ;  /* 0x000000031400e986 */ /* 0x0001e8000c10112e */
[----:B0-----:R-:W2:Y:S01]  /*41040*/  LDL.LU R3, [R1+0x30c] ;  /* 0x00030c0001037983 */ /* 0x001ea20000300800 */
[----:B------:R-:W-:Y:S02]  /*41050*/  @P2 LOP3.LUT R18, R18, 0x20, RZ, 0xfc, !PT ;  /* 0x0000002012122812 */ /* 0x000fe400078efcff */
[----:B------:R-:W-:-:S04]  /*41060*/  @!P5 IADD3 R14, P2, R12, UR44, RZ ;  /* 0x0000002c0c0edc10 */ /* 0x000fc8000ff5e0ff */
[----:B------:R-:W-:Y:S01]  /*41070*/  @!P5 IADD3.X R15, R11, UR43, RZ, P2, !PT ;  /* 0x0000002b0b0fdc10 */ /* 0x000fe200097fe4ff */
[----:B--2---:R-:W-:-:S05]  /*41080*/  @!P5 IMAD R3, R3, R16, RZ ;  /* 0x000000100303d224 */ /* 0x004fca00078e02ff */
[----:B------:R0:W-:Y:S04]  /*41090*/  @!P5 STG.E.U8 desc[UR46][R14.64+0x1], R3 ;  /* 0x000001030e00d986 */ /* 0x0001e8000c10112e */
[----:B0-----:R-:W2:Y:S04]  /*410a0*/  LDL.LU R14, [R1+0x310] ;  /* 0x00031000010e7983 */ /* 0x001ea80000300800 */
[----:B------:R-:W3:Y:S01]  /*410b0*/  LDL.LU R15, [R1+0x314] ;  /* 0x00031400010f7983 */ /* 0x000ee20000300800 */
        /* <DEDUP_REMOVED lines=399> */
[----:B------:R-:W-:-:S05]  /*429b0*/  @!P5 IMAD.MOV.U32 R10, RZ, RZ, R12 ;  /* 0x000000ffff0ad224 */ /* 0x000fca00078e000c */
[----:B------:R0:W-:Y:S01]  /*429c0*/  @!P5 STG.E.U8 desc[UR46][R10.64+0x98], R3 ;  /* 0x000098030a00d986 */ /* 0x0001e2000c10112e */
[----:B------:R-:W-:-:S13]  /*429d0*/  ISETP.LT.OR P5, PT, R0, 0x9a, !P1 ;  /* 0x0000009a0000780c */ /* 0x000fda0004fa1670 */
[----:B0-----:R-:W-:Y:S02]  /*429e0*/  @!P5 IMAD R3, R234, R16, RZ ;  /* 0x00000010ea03d224 */ /* 0x001fe400078e02ff */
[----:B------:R-:W-:-:S05]  /*429f0*/  @!P5 IMAD.MOV.U32 R10, RZ, RZ, R12 ;  /* 0x000000ffff0ad224 */ /* 0x000fca00078e000c */
[----:B------:R4:W-:Y:S01]  /*42a00*/  @!P5 STG.E.U8 desc[UR46][R10.64+0x99], R3 ;  /* 0x000099030a00d986 */ /* 0x0009e2000c10112e */
[----:B------:R-:W-:Y:S01]  /*42a10*/  ISETP.LT.OR P5, PT, R0, 0x9a, !P0 ;  /* 0x0000009a0000780c */ /* 0x000fe200047a1670 */
[----:B----4-:R-:W-:-:S12]  /*42a20*/  @!P6 IMAD R3, R233, R16, RZ ;  /* 0x00000010e903e224 */ /* 0x010fd800078e02ff */
[----:B------:R-:W-:Y:S01]  /*42a30*/  @!P5 IADD3 R14, P2, R12, UR44, RZ ;  /* 0x0000002c0c0edc10 */ /* 0x000fe2000ff5e0ff */
[----:B------:R5:W-:Y:S03]  /*42a40*/  @!P6 STG.E.U8 desc[UR46][R20.64+0x98], R3 ;  /* 0x000098031400e986 */ /* 0x000be6000c10112e */
[----:B------:R-:W-:Y:S01]  /*42a50*/  @!P5 IADD3.X R15, R11, UR43, RZ, P2, !PT ;  /* 0x0000002b0b0fdc10 */ /* 0x000fe200097fe4ff */
[----:B-----5:R-:W-:-:S05]  /*42a60*/  @!P5 IMAD R3, R232, R16, RZ ;  /* 0x00000010e803d224 */ /* 0x020fca00078e02ff */
[----:B------:R0:W-:Y:S01]  /*42a70*/  @!P5 STG.E.U8 desc[UR46][R14.64+0x99], R3 ;  /* 0x000099030e00d986 */ /* 0x0001e2000c10112e */
[----:B------:R-:W-:-:S13]  /*42a80*/  ISETP.LT.OR P5, PT, R0, 0xa1, !P1 ;  /* 0x000000a10000780c */ /* 0x000fda0004fa1670 */
[----:B0-----:R-:W-:Y:S02]  /*42a90*/  @!P5 IMAD R3, R231, R16, RZ ;  /* 0x00000010e703d224 */ /* 0x001fe400078e02ff */
[----:B------:R-:W-:-:S05]  /*42aa0*/  @!P5 IMAD.MOV.U32 R10, RZ, RZ, R12 ;  /* 0x000000ffff0ad224 */ /* 0x000fca00078e000c */
[----:B------:R0:W-:Y:S01]  /*42ab0*/  @!P5 STG.E.U8 desc[UR46][R10.64+0xa0], R3 ;  /* 0x0000a0030a00d986 */ /* 0x0001e2000c10112e */
[C---:B------:R-:W-:Y:S02]  /*42ac0*/  ISETP.LT.OR P5, PT, R0.reuse, 0xa2, !P1 ;  /* 0x000000a20000780c */ /* 0x040fe40004fa1670 */
[----:B------:R-:W-:-:S11]  /*42ad0*/  ISETP.LT.OR P6, PT, R0, 0xa1, !P0 ;  /* 0x000000a10000780c */ /* 0x000fd600047c1670 */
[----:B0-----:R-:W-:Y:S02]  /*42ae0*/  @!P5 IMAD R3, R230, R16, RZ ;  /* 0x00000010e603d224 */ /* 0x001fe400078e02ff */
[----:B------:R-:W-:-:S05]  /*42af0*/  @!P5 IMAD.MOV.U32 R10, RZ, RZ, R12 ;  /* 0x000000ffff0ad224 */ /* 0x000fca00078e000c */
        /* <DEDUP_REMOVED lines=8> */
[----:B0-----:R-:W-:-:S05]  /*42b80*/  @!P5 IMAD R3, R228, R16, RZ ;  /* 0x00000010e403d224 */ /* 0x001fca00078e02ff */
        /* <DEDUP_REMOVED lines=44> */
[----:B------:R-:W-:-:S07]  /*42e50*/  @!P6 IADD3.X R21, R11, UR43, RZ, P2, !PT ;  /* 0x0000002b0b15ec10 */ /* 0x000fce00097fe4ff */
[----:B0-----:R-:W-:Y:S02]  /*42e60*/  @!P5 IMAD R3, R218, R16, RZ ;  /* 0x00000010da03d224 */ /* 0x001fe400078e02ff */
[----:B------:R-:W-:-:S05]  /*42e70*/  @!P5 IMAD.MOV.U32 R10, RZ, RZ, R12 ;  /* 0x000000ffff0ad224 */ /* 0x000fca00078e000c */
[----:B------:R0:W-:Y:S02]  /*42e80*/  @!P5 STG.E.U8 desc[UR46][R10.64+0xb9], R3 ;  /* 0x0000b9030a00d986 */ /* 0x0001e4000c10112e */
[----:B0-----:R-:W-:-:S05]  /*42e90*/  @!P6 IMAD R3, R217, R16, RZ ;  /* 0x00000010d903e224 */ /* 0x001fca00078e02ff */
[----:B------:R0:W-:Y:S04]  /*42ea0*/  @!P6 STG.E.U8 desc[UR46][R20.64+0xb8], R3 ;  /* 0x0000b8031400e986 */ /* 0x0001e8000c10112e */
[----:B0-----:R-:W2:Y:S04]  /*42eb0*/  LDL.LU R20, [R1+0x180] ;  /* 0x0001800001147983 */ /* 0x001ea80000300800 */
[----:B------:R-:W3:Y:S01]  /*42ec0*/  LDL.LU R21, [R1+0x184] ;  /* 0x0001840001157983 */ /* 0x000ee20000300800 */
[----:B------:R-:W-:-:S03]  /*42ed0*/  ISETP.LT.OR P5, PT, R0, 0xba, !P0 ;  /* 0x000000ba0000780c */ /* 0x000fc600047a1670 */
[----:B------:R-:W4:Y:S04]  /*42ee0*/  LDL.LU R14, [R1+0x190] ;  /* 0x00019000010e7983 */ /* 0x000f280000300800 */
[----:B------:R-:W5:Y:S04]  /*42ef0*/  LDL.LU R15, [R1+0x194] ;  /* 0x00019400010f7983 */ /* 0x000f680000300800 */
[----:B------:R-:W5:Y:S02]  /*42f00*/  LDL.LU R235, [R1+0x2b0] ;  /* 0x0002b00001eb7983 */ /* 0x000f640000300800 */
[----:B------:R-:W-:Y:S01]  /*42f10*/  @!P5 IADD3 R10, P2, R12, UR44, RZ ;  /* 0x0000002c0c0adc10 */ /* 0x000fe2000ff5e0ff */
[----:B------:R-:W-:Y:S01]  /*42f20*/  @!P5 IMAD R3, R216, R16, RZ ;  /* 0x00000010d803d224 */ /* 0x000fe200078e02ff */
[----:B------:R-:W5:Y:S02]  /*42f30*/  LDL.LU R234, [R1+0x2b4] ;  /* 0x0002b40001ea7983 */ /* 0x000f640000300800 */
[----:B------:R-:W-:-:S02]  /*42f40*/  @!P5 IADD3.X R11, R11, UR43, RZ, P2, !PT ;  /* 0x0000002b0b0bdc10 */ /* 0x000fc400097fe4ff */
[----:B------:R-:W5:Y:S04]  /*42f50*/  LDL.LU R233, [R1+0x2b8] ;  /* 0x0002b80001e97983 */ /* 0x000f680000300800 */
[----:B------:R2:W-:Y:S01]  /*42f60*/  @!P5 STG.E.U8 desc[UR46][R10.64+0xb9], R3 ;  /* 0x0000b9030a00d986 */ /* 0x0005e2000c10112e */
        /* <DEDUP_REMOVED lines=18> */
[----:B--2---:R-:W-:-:S05]  /*43090*/  @!P5 IMAD R3, R20, R16, RZ ;  /* 0x000000101403d224 */ /* 0x004fca00078e02ff */
[----:B------:R3:W-:Y:S01]  /*430a0*/  @!P5 STG.E.U8 desc[UR46][R8.64+0xc0], R3 ;  /* 0x0000c0030800d986 */ /* 0x0007e2000c10112e */
[----:B------:R-:W-:-:S13]  /*430b0*/  ISETP.LT.OR P5, PT, R0, 0xc2, !P4 ;  /* 0x000000c20000780c */ /* 0x000fda00067a1670 */
[----:B---3--:R-:W-:-:S05]  /*430c0*/  @!P5 IMAD R3, R21, R16, RZ ;  /* 0x000000101503d224 */ /* 0x008fca00078e02ff */
[----:B------:R0:W-:Y:S04]  /*430d0*/  @!P5 STG.E.U8 desc[UR46][R8.64+0xc1], R3 ;  /* 0x0000c1030800d986 */ /* 0x0001e8000c10112e */
[----:B0-----:R-:W2:Y:S01]  /*430e0*/  LDL.LU R3, [R1+0x188] ;  /* 0x0001880001037983 */ /* 0x001ea20000300800 */
[C---:B------:R-:W-:Y:S02]  /*430f0*/  ISETP.LT.OR P2, PT, R0.reuse, 0xc1, !P3 ;  /* 0x000000c10000780c */ /* 0x040fe40005f41670 */
[----:B------:R-:W-:-:S11]  /*43100*/  ISETP.LT.OR P5, PT, R0, 0xc2, !P3 ;  /* 0x000000c20000780c */ /* 0x000fd60005fa1670 */
[----:B--2---:R-:W-:-:S05]  /*43110*/  @!P2 IMAD R3, R3, R16, RZ ;  /* 0x000000100303a224 */ /* 0x004fca00078e02ff */
[----:B------:R0:W-:Y:S04]  /*43120*/  @!P2 STG.E.U8 desc[UR46][R22.64+0xc0], R3 ;  /* 0x0000c0031600a986 */ /* 0x0001e8000c10112e */
[----:B0-----:R-:W2:Y:S01]  /*43130*/  LDL.LU R3, [R1+0x18c] ;  /* 0x00018c0001037983 */ /* 0x001ea20000300800 */
[----:B------:R-:W-:-:S03]  /*43140*/  @!P5 IADD3 R10, P6, R8, UR44, RZ ;  /* 0x0000002c080adc10 */ /* 0x000fc6000ffde0ff */
[----:B------:R-:W3:Y:S01]  /*43150*/  LDL.LU R22, [R1+0x2a8] ;  /* 0x0002a80001167983 */ /* 0x000ee20000300800 */
[----:B------:R-:W-:-:S03]  /*43160*/  @!P5 IADD3.X R11, R9, UR43, RZ, P6, !PT ;  /* 0x0000002b090bdc10 */ /* 0x000fc6000b7fe4ff */
[----:B------:R-:W3:Y:S01]  /*43170*/  LDL.LU R23, [R1+0x2ac] ;  /* 0x0002ac0001177983 */ /* 0x000ee20000300800 */
[----:B--2---:R-:W-:-:S05]  /*43180*/  @!P5 IMAD R3, R3, R16, RZ ;  /* 0x000000100303d224 */ /* 0x004fca00078e02ff */
[----:B------:R4:W-:Y:S01]  /*43190*/  @!P5 STG.E.U8 desc[UR46][R10.64+0xc1], R3 ;  /* 0x0000c1030a00d986 */ /* 0x0009e2000c10112e */
[----:B------:R-:W-:-:S13]  /*431a0*/  ISETP.LT.OR P5, PT, R0, 0xc9, !P4 ;  /* 0x000000c90000780c */ /* 0x000fda00067a1670 */
[----:B----4-:R-:W-:-:S05]  /*431b0*/  @!P5 IMAD R3, R14, R16, RZ ;  /* 0x000000100e03d224 */ /* 0x010fca00078e02ff */
[----:B------:R5:W-:Y:S01]  /*431c0*/  @!P5 STG.E.U8 desc[UR46][R8.64+0xc8], R3 ;  /* 0x0000c8030800d986 */ /* 0x000be2000c10112e */
[----:B------:R-:W-:-:S13]  /*431d0*/  ISETP.LT.OR P5, PT, R0, 0xca, !P4 ;  /* 0x000000ca0000780c */ /* 0x000fda00067a1670 */
[----:B-----5:R-:W-:-:S05]  /*431e0*/  @!P5 IMAD R3, R15, R16, RZ ;  /* 0x000000100f03d224 */ /* 0x020fca00078e02ff */
[----:B------:R0:W-:Y:S04]  /*431f0*/  @!P5 STG.E.U8 desc[UR46][R8.64+0xc9], R3 ;  /* 0x0000c9030800d986 */ /* 0x0001e8000c10112e */
[----:B0-----:R-:W2:Y:S01]  /*43200*/  LDL.LU R3, [R1+0x198] ;  /* 0x0001980001037983 */ /* 0x001ea20000300800 */
[----:B------:R-:W-:Y:S02]  /*43210*/  ISETP.LT.OR P6, PT, R0, 0xc9, !P3 ;  /* 0x000000c90000780c */ /* 0x000fe40005fc1670 */
[----:B------:R-:W-:-:S04]  /*43220*/  LOP3.LUT R18, R18, 0xffffffbf, RZ, 0xc0, !PT ;  /* 0xffffffbf12127812 */ /* 0x000fc800078ec0ff */
[----:B------:R-:W-:-:S07]  /*43230*/  @P1 LOP3.LUT R18, R18, 0x40, RZ, 0xfc, !PT ;  /* 0x0000004012121812 */ /* 0x000fce00078efcff */
[----:B------:R-:W-:-:S04]  /*43240*/  @!P6 IADD3 R20, P1, R8, UR44, RZ ;  /* 0x0000002c0814ec10 */ /* 0x000fc8000ff3e0ff */
[----:B------:R-:W-:Y:S01]  /*43250*/  @!P6 IADD3.X R21, R9, UR43, RZ, P1, !PT ;  /* 0x0000002b0915ec10 */ /* 0x000fe20008ffe4ff */
[----:B--2---:R-:W-:-:S05]  /*43260*/  @!P6 IMAD R3, R3, R16, RZ ;  /* 0x000000100303e224 */ /* 0x004fca00078e02ff */
[----:B------:R0:W-:Y:S04]  /*43270*/  @!P6 STG.E.U8 desc[UR46][R20.64+0xc8], R3 ;  /* 0x0000c8031400e986 */ /* 0x0001e8000c10112e */
[----:B0-----:R-:W2:Y:S04]  /*43280*/  LDL.LU R3, [R1+0x19c] ;  /* 0x00019c0001037983 */ /* 0x001ea80000300800 */
[----:B------:R-:W4:Y:S04]  /*43290*/  LDL.LU R20, [R1+0x1a0] ;  /* 0x0001a00001147983 */ /* 0x000f280000300800 */
[----:B------:R-:W5:Y:S01]  /*432a0*/  LDL.LU R21, [R1+0x1a4] ;  /* 0x0001a40001157983 */ /* 0x000f620000300800 */
[----:B------:R-:W-:-:S13]  /*432b0*/  ISETP.LT.OR P5, PT, R0, 0xca, !P3 ;  /* 0x000000ca0000780c */ /* 0x000fda0005fa1670 */
[----:B------:R-:W-:-:S04]  /*432c0*/  @!P5 IADD3 R10, P1, R8, UR44, RZ ;  /* 0x0000002c080adc10 */ /* 0x000fc8000ff3e0ff */
[----:B------:R-:W-:Y:S01]  /*432d0*/  @!P5 IADD3.X R11, R9, UR43, RZ, P1, !PT ;  /* 0x0000002b090bdc10 */ /* 0x000fe20008ffe4ff */
        /* <DEDUP_REMOVED lines=330> */
[----:B------:R3:W-:Y:S01]  /*44780*/  @!P5 STG.E.U8 desc[UR46][R8.64+0x151], R3 ;  /* 0x000151030800d986 */ /* 0x0007e2000c10112e */
[----:B------:R-:W-:Y:S01]  /*44790*/  ISETP.LT.OR P5, PT, R0, 0x152, !P3 ;  /* 0x000001520000780c */ /* 0x000fe20005fa1670 */
[----:B---3--:R-:W-:-:S12]  /*447a0*/  @!P1 IMAD R3, R22, R16, RZ ;  /* 0x0000001016039224 */ /* 0x008fd800078e02ff */
[----:B------:R-:W-:Y:S01]  /*447b0*/  @!P5 IADD3 R10, P6, R8, UR44, RZ ;  /* 0x0000002c080adc10 */ /* 0x000fe2000ffde0ff */
[----:B------:R0:W-:Y:S03]  /*447c0*/  @!P1 STG.E.U8 desc[UR46][R14.64+0x150], R3 ;  /* 0x000150030e009986 */ /* 0x0001e6000c10112e */
[----:B------:R-:W-:Y:S01]  /*447d0*/  @!P5 IADD3.X R11, R9, UR43, RZ, P6, !PT ;  /* 0x0000002b090bdc10 */ /* 0x000fe2000b7fe4ff */
        /* <DEDUP_REMOVED lines=67> */
[C---:B------:R-:W-:Y:S02]  /*44c10*/  ISETP.LT.OR P4, PT, R0.reuse, 0x17a, !P4 ;  /* 0x0000017a0000780c */ /* 0x040fe40006781670 */
[----:B------:R-:W-:Y:S01]  /*44c20*/  ISETP.LT.OR P6, PT, R0, 0x179, !P3 ;  /* 0x000001790000780c */ /* 0x000fe20005fc1670 */
[----:B0-----:R-:W2:Y:S08]  /*44c30*/  LDL.LU R10, [R1] ;  /* 0x00000000010a7983 */ /* 0x001eb00000300800 */
[----:B------:R-:W-:Y:S01]  /*44c40*/  @!P5 IMAD R3, R219, R16, RZ ;  /* 0x00000010db03d224 */ /* 0x000fe200078e02ff */
[----:B------:R-:W3:Y:S04]  /*44c50*/  LDL.LU R11, [R1+0x4] ;  /* 0x00000400010b7983 */ /* 0x000ee80000300800 */
[----:B------:R0:W-:Y:S01]  /*44c60*/  @!P5 STG.E.U8 desc[UR46][R8.64+0x178], R3 ;  /* 0x000178030800d986 */ /* 0x0001e2000c10112e */
[----:B------:R-:W-:-:S04]  /*44c70*/  @!P6 IADD3 R20, P1, R8, UR44, RZ ;  /* 0x0000002c0814ec10 */ /* 0x000fc8000ff3e0ff */
[----:B------:R-:W-:Y:S01]  /*44c80*/  @!P6 IADD3.X R21, R9, UR43, RZ, P1, !PT ;  /* 0x0000002b0915ec10 */ /* 0x000fe20008ffe4ff */
[----:B0-----:R-:W-:-:S05]  /*44c90*/  @!P4 IMAD R3, R218, R16, RZ ;  /* 0x00000010da03c224 */ /* 0x001fca00078e02ff */
[----:B------:R0:W-:Y:S02]  /*44ca0*/  @!P4 STG.E.U8 desc[UR46][R8.64+0x179], R3 ;  /* 0x000179030800c986 */ /* 0x0001e4000c10112e */
[----:B0-----:R-:W-:-:S05]  /*44cb0*/  @!P6 IMAD R3, R217, R16, RZ ;  /* 0x00000010d903e224 */ /* 0x001fca00078e02ff */
[----:B------:R0:W-:Y:S04]  /*44cc0*/  @!P6 STG.E.U8 desc[UR46][R20.64+0x178], R3 ;  /* 0x000178031400e986 */ /* 0x0001e8000c10112e */
[----:B0-----:R-:W4:Y:S01]  /*44cd0*/  LDL.LU R21, [R1+0x8] ;  /* 0x0000080001157983 */ /* 0x001f220000300800 */
[----:B------:R-:W-:Y:S02]  /*44ce0*/  ISETP.LT.OR P4, PT, R0, 0x17a, !P3 ;  /* 0x0000017a0000780c */ /* 0x000fe40005f81670 */
[----:B------:R-:W-:Y:S01]  /*44cf0*/  ISETP.GE.AND P5, PT, R19, 0x89, PT ;  /* 0x000000891300780c */ /* 0x000fe20003fa6270 */
[----:B------:R-:W5:Y:S04]  /*44d00*/  LDL.LU R217, [R1+0x124] ;  /* 0x0001240001d97983 */ /* 0x000f680000300800 */
[----:B------:R-:W5:Y:S04]  /*44d10*/  LDL.LU R235, [R1+0x134] ;  /* 0x0001340001eb7983 */ /* 0x000f680000300800 */
[----:B------:R-:W5:Y:S02]  /*44d20*/  LDL.LU R234, [R1+0x138] ;  /* 0x0001380001ea7983 */ /* 0x000f640000300800 */
[----:B------:R-:W-:Y:S01]  /*44d30*/  @!P4 IADD3 R8, P3, R8, UR44, RZ ;  /* 0x0000002c0808cc10 */ /* 0x000fe2000ff7e0ff */
[----:B------:R-:W-:Y:S01]  /*44d40*/  @!P4 IMAD R3, R216, R16, RZ ;  /* 0x00000010d803c224 */ /* 0x000fe200078e02ff */
[----:B------:R-:W5:Y:S02]  /*44d50*/  LDL.LU R233, [R1+0x13c] ;  /* 0x00013c0001e97983 */ /* 0x000f640000300800 */
[----:B------:R-:W-:-:S02]  /*44d60*/  @!P4 IADD3.X R9, R9, UR43, RZ, P3, !PT ;  /* 0x0000002b0909cc10 */ /* 0x000fc40009ffe4ff */
[----:B------:R-:W-:Y:S01]  /*44d70*/  ISETP.LT.OR P3, PT, R0, 0xc1, !P5 ;  /* 0x000000c10000780c */ /* 0x000fe20006f61670 */
[----:B------:R-:W5:Y:S04]  /*44d80*/  LDL.LU R232, [R1+0x140] ;  /* 0x0001400001e87983 */ /* 0x000f680000300800 */
[----:B------:R0:W-:Y:S04]  /*44d90*/  @!P4 STG.E.U8 desc[UR46][R8.64+0x179], R3 ;  /* 0x000179030800c986 */ /* 0x0001e8000c10112e */
[----:B------:R-:W5:Y:S04]  /*44da0*/  LDL.LU R231, [R1+0x144] ;  /* 0x0001440001e77983 */ /* 0x000f680000300800 */
[----:B------:R-:W-:Y:S01]  /*44db0*/  @!P3 IADD3 R14, P5, R6, UR44, RZ ;  /* 0x0000002c060ebc10 */ /* 0x000fe2000ffbe0ff */
[----:B------:R-:W5:Y:S03]  /*44dc0*/  LDL.LU R230, [R1+0x148] ;  /* 0x0001480001e67983 */ /* 0x000f660000300800 */
[----:B------:R-:W-:Y:S01]  /*44dd0*/  @!P3 IADD3.X R15, R7, UR43, RZ, P5, !PT ;  /* 0x0000002b070fbc10 */ /* 0x000fe2000affe4ff */
[----:B------:R-:W5:Y:S01]  /*44de0*/  LDL.LU R229, [R1+0x14c] ;  /* 0x00014c0001e57983 */ /* 0x000f620000300800 */
[----:B------:R-:W-:-:S03]  /*44df0*/  ISETP.GE.AND P5, PT, R19, 0x89, PT ;  /* 0x000000891300780c */ /* 0x000fc60003fa6270 */
[----:B------:R-:W5:Y:S01]  /*44e00*/  LDL.LU R228, [R1+0x150] ;  /* 0x0001500001e47983 */ /* 0x000f620000300800 */
[----:B------:R-:W-:-:S03]  /*44e10*/  ISETP.LT.OR P5, PT, R0, 0xc2, !P5 ;  /* 0x000000c20000780c */ /* 0x000fc60006fa1670 */
[----:B------:R-:W5:Y:S04]  /*44e20*/  LDL.LU R227, [R1+0x154] ;  /* 0x0001540001e37983 */ /* 0x000f680000300800 */
[----:B------:R-:W5:Y:S04]  /*44e30*/  LDL.LU R226, [R1+0x158] ;  /* 0x0001580001e27983 */ /* 0x000f680000300800 */
[----:B------:R-:W5:Y:S02]  /*44e40*/  LDL.LU R225, [R1+0x15c] ;  /* 0x00015c0001e17983 */ /* 0x000f640000300800 */
[----:B------:R-:W-:-:S02]  /*44e50*/  @!P5 IADD3 R22, P6, R6, UR44, RZ ;  /* 0x0000002c0616dc10 */ /* 0x000fc4000ffde0ff */
[----:B------:R-:W5:Y:S02]  /*44e60*/  LDL.LU R224, [R1+0x160] ;  /* 0x0001600001e07983 */ /* 0x000f640000300800 */
[----:B------:R-:W-:Y:S02]  /*44e70*/  @!P5 IADD3.X R23, R7, UR43, RZ, P6, !PT ;  /* 0x0000002b0717dc10 */ /* 0x000fe4000b7fe4ff */
[----:B------:R-:W-:Y:S01]  /*44e80*/  ISETP.GE.AND P6, PT, R19, 0x81, PT ;  /* 0x000000811300780c */ /* 0x000fe20003fc6270 */
[----:B------:R-:W5:Y:S03]  /*44e90*/  LDL.LU R223, [R1+0x164] ;  /* 0x0001640001df7983 */ /* 0x000f660000300800 */
[----:B------:R-:W-:Y:S01]  /*44ea0*/  ISETP.LT.OR P4, PT, R0, 0xc1, !P6 ;  /* 0x000000c10000780c */ /* 0x000fe20007781670 */
[----:B------:R-:W5:Y:S04]  /*44eb0*/  LDL.LU R222, [R1+0x168] ;  /* 0x0001680001de7983 */ /* 0x000f680000300800 */
[----:B------:R-:W5:Y:S04]  /*44ec0*/  LDL.LU R221, [R1+0x16c] ;  /* 0x00016c0001dd7983 */ /* 0x000f680000300800 */
[----:B------:R-:W5:Y:S04]  /*44ed0*/  LDL.LU R220, [R1+0x170] ;  /* 0x0001700001dc7983 */ /* 0x000f680000300800 */
[----:B------:R-:W5:Y:S04]  /*44ee0*/  LDL.LU R219, [R1+0x174] ;  /* 0x0001740001db7983 */ /* 0x000f680000300800 */
[----:B------:R-:W5:Y:S04]  /*44ef0*/  LDL.LU R218, [R1+0x178] ;  /* 0x0001780001da7983 */ /* 0x000f680000300800 */
[----:B------:R-:W5:Y:S04]  /*44f00*/  LDL.LU R216, [R1+0x17c] ;  /* 0x00017c0001d87983 */ /* 0x000f680000300800 */
[----:B0-----:R-:W5:Y:S04]  /*44f10*/  LDL.LU R8, [R1+0x10] ;  /* 0x0000100001087983 */ /* 0x001f680000300800 */
[----:B------:R-:W5:Y:S01]  /*44f20*/  LDL.LU R9, [R1+0x14] ;  /* 0x0000140001097983 */ /* 0x000f620000300800 */
[----:B--2---:R-:W-:-:S05]  /*44f30*/  @!P4 IMAD R3, R10, R16, RZ ;  /* 0x000000100a03c224 */ /* 0x004fca00078e02ff */
[----:B------:R3:W-:Y:S01]  /*44f40*/  @!P4 STG.E.U8 desc[UR46][R6.64+0xc0], R3 ;  /* 0x0000c0030600c986 */ /* 0x0007e2000c10112e */
[----:B------:R-:W-:-:S13]  /*44f50*/  ISETP.LT.OR P4, PT, R0, 0xc2, !P6 ;  /* 0x000000c20000780c */ /* 0x000fda0007781670 */
[----:B---3--:R-:W-:-:S05]  /*44f60*/  @!P4 IMAD R3, R11, R16, RZ ;  /* 0x000000100b03c224 */ /* 0x008fca00078e02ff */
[----:B------:R4:W-:Y:S02]  /*44f70*/  @!P4 STG.E.U8 desc[UR46][R6.64+0xc1], R3 ;  /* 0x0000c1030600c986 */ /* 0x0009e4000c10112e */
[----:B----4-:R-:W-:-:S05]  /*44f80*/  @!P3 IMAD R3, R21, R16, RZ ;  /* 0x000000101503b224 */ /* 0x010fca00078e02ff */
[----:B------:R0:W-:Y:S04]  /*44f90*/  @!P3 STG.E.U8 desc[UR46][R14.64+0xc0], R3 ;  /* 0x0000c0030e00b986 */ /* 0x0001e8000c10112e */
[----:B0-----:R-:W2:Y:S04]  /*44fa0*/  LDL.LU R14, [R1+0xc] ;  /* 0x00000c00010e7983 */ /* 0x001ea80000300800 */
[----:B------:R-:W3:Y:S01]  /*44fb0*/  LDL.LU R15, [R1+0x18] ;  /* 0x00001800010f7983 */ /* 0x000ee20000300800 */
[----:B------:R-:W-:-:S04]  /*44fc0*/  ISETP.GE.AND P6, PT, R19, 0x89, PT ;  /* 0x000000891300780c */ /* 0x000fc80003fc6270 */
[----:B------:R-:W-:-:S13]  /*44fd0*/  ISETP.LT.OR P4, PT, R0, 0xc9, !P6 ;  /* 0x000000c90000780c */ /* 0x000fda0007781670 */
[----:B------:R-:W-:-:S04]  /*44fe0*/  @!P4 IADD3 R10, P6, R6, UR44, RZ ;  /* 0x0000002c060acc10 */ /* 0x000fc8000ffde0ff */
[----:B------:R-:W-:Y:S02]  /*44ff0*/  @!P4 IADD3.X R11, R7, UR43, RZ, P6, !PT ;  /* 0x0000002b070bcc10 */ /* 0x000fe4000b7fe4ff */
[----:B------:R-:W-:-:S04]  /*45000*/  ISETP.GE.AND P6, PT, R19, 0x89, PT ;  /* 0x000000891300780c */ /* 0x000fc80003fc6270 */
[----:B------:R-:W-:-:S13]  /*45010*/  ISETP.LT.OR P3, PT, R0, 0xca, !P6 ;  /* 0x000000ca0000780c */ /* 0x000fda0007761670 */
[----:B------:R-:W-:-:S04]  /*45020*/  @!P3 IADD3 R20, P6, R6, UR44, RZ ;  /* 0x0000002c0614bc10 */ /* 0x000fc8000ffde0ff */
[----:B------:R-:W-:Y:S02]  /*45030*/  @!P3 IADD3.X R21, R7, UR43, RZ, P6, !PT ;  /* 0x0000002b0715bc10 */ /* 0x000fe4000b7fe4ff */
[----:B------:R-:W-:Y:S01]  /*45040*/  ISETP.GE.AND P6, PT, R19, 0x81, PT ;  /* 0x000000811300780c */ /* 0x000fe20003fc6270 */
[----:B--2---:R-:W-:-:S05]  /*45050*/  @!P5 IMAD R3, R14, R16, RZ ;  /* 0x000000100e03d224 */ /* 0x004fca00078e02ff */
[----:B------:R0:W-:Y:S01]  /*45060*/  @!P5 STG.E.U8 desc[UR46][R22.64+0xc1], R3 ;  /* 0x0000c1031600d986 */ /* 0x0001e2000c10112e */
[----:B------:R-:W-:-:S03]  /*45070*/  ISETP.LT.OR P5, PT, R0, 0xc9, !P6 ;  /* 0x000000c90000780c */ /* 0x000fc600077a1670 */
[----:B0-----:R-:W2:Y:S10]  /*45080*/  LDL.LU R23, [R1+0x120] ;  /* 0x0001200001177983 */ /* 0x001eb40000300800 */
[----:B-----5:R-:W-:Y:S01]  /*45090*/  @!P5 IMAD R3, R8, R16, RZ ;  /* 0x000000100803d224 */ /* 0x020fe200078e02ff */
[----:B------:R-:W4:Y:S04]  /*450a0*/  LDL.LU R22, [R1+0x130] ;  /* 0x0001300001167983 */ /* 0x000f280000300800 */
[----:B------:R0:W-:Y:S01]  /*450b0*/  @!P5 STG.E.U8 desc[UR46][R6.64+0xc8], R3 ;  /* 0x0000c8030600d986 */ /* 0x0001e2000c10112e */
[----:B------:R-:W-:-:S13]  /*450c0*/  ISETP.LT.OR P5, PT, R0, 0xca, !P6 ;  /* 0x000000ca0000780c */ /* 0x000fda00077a1670 */
[----:B0-----:R-:W-:-:S05]  /*450d0*/  @!P5 IMAD R3, R9, R16, RZ ;  /* 0x000000100903d224 */ /* 0x001fca00078e02ff */
[----:B------:R3:W-:Y:S02]  /*450e0*/  @!P5 STG.E.U8 desc[UR46][R6.64+0xc9], R3 ;  /* 0x0000c9030600d986 */ /* 0x0007e4000c10112e */
[----:B---3--:R-:W-:-:S05]  /*450f0*/  @!P4 IMAD R3, R15, R16, RZ ;  /* 0x000000100f03c224 */ /* 0x008fca00078e02ff */
[----:B------:R0:W-:Y:S04]  /*45100*/  @!P4 STG.E.U8 desc[UR46][R10.64+0xc8], R3 ;  /* 0x0000c8030a00c986 */ /* 0x0001e8000c10112e */
[----:B0-----:R-:W3:Y:S04]  /*45110*/  LDL.LU R3, [R1+0x1c] ;  /* 0x00001c0001037983 */ /* 0x001ee80000300800 */
[----:B------:R-:W5:Y:S04]  /*45120*/  LDL.LU R10, [R1+0x20] ;  /* 0x00002000010a7983 */ /* 0x000f680000300800 */
[----:B------:R-:W2:Y:S01]  /*45130*/  LDL.LU R11, [R1+0x24] ;  /* 0x00002400010b7983 */ /* 0x000ea20000300800 */
[----:B------:R-:W-:-:S04]  /*45140*/  ISETP.GE.AND P6, PT, R19, 0x89, PT ;  /* 0x000000891300780c */ /* 0x000fc80003fc6270 */
[----:B------:R-:W-:-:S13]  /*45150*/  ISETP.LT.OR P5, PT, R0, 0xd1, !P6 ;  /* 0x000000d10000780c */ /* 0x000fda00077a1670 */
[----:B------:R-:W-:-:S04]  /*45160*/  @!P5 IADD3 R8, P6, R6, UR44, RZ ;  /* 0x0000002c0608dc10 */ /* 0x000fc8000ffde0ff */
[----:B------:R-:W-:Y:S02]  /*45170*/  @!P5 IADD3.X R9, R7, UR43, RZ, P6, !PT ;  /* 0x0000002b0709dc10 */ /* 0x000fe4000b7fe4ff */
[----:B------:R-:W-:-:S04]  /*45180*/  ISETP.GE.AND P6, PT, R19, 0x89, PT ;  /* 0x000000891300780c */ /* 0x000fc80003fc6270 */
[----:B------:R-:W-:Y:S01]  /*45190*/  ISETP.LT.OR P4, PT, R0, 0xd2, !P6 ;  /* 0x000000d20000780c */ /* 0x000fe20007781670 */
[----:B---3--:R-:W-:-:S05]  /*451a0*/  @!P3 IMAD R3, R3, R16, RZ ;  /* 0x000000100303b224 */ /* 0x008fca00078e02ff */
[----:B------:R0:W-:Y:S04]  /*451b0*/  @!P3 STG.E.U8 desc[UR46][R20.64+0xc9], R3 ;  /* 0x0000c9031400b986 */ /* 0x0001e8000c10112e */
[----:B0-----:R-:W3:Y:S03]  /*451c0*/  LDL.LU R21, [R1+0x28] ;  /* 0x0000280001157983 */ /* 0x001ee60000300800 */
[----:B------:R-:W-:-:S04]  /*451d0*/  @!P4 IADD3 R14, P6, R6, UR44, RZ ;  /* 0x0000002c060ecc10 */ /* 0x000fc8000ffde0ff */
[----:B------:R-:W-:Y:S02]  /*451e0*/  @!P4 IADD3.X R15, R7, UR43, RZ, P6, !PT ;  /* 0x0000002b070fcc10 */ /* 0x000fe4000b7fe4ff */
[----:B------:R-:W-:-:S04]  /*451f0*/  ISETP.GE.AND P6, PT, R19, 0x81, PT ;  /* 0x000000811300780c */ /* 0x000fc80003fc6270 */
[----:B------:R-:W-:-:S13]  /*45200*/  ISETP.LT.OR P3, PT, R0, 0xd1, !P6 ;  /* 0x000000d10000780c */ /* 0x000fda0007761670 */
[----:B-----5:R-:W-:-:S05]  /*45210*/  @!P3 IMAD R3, R10, R16, RZ ;  /* 0x000000100a03b224 */ /* 0x020fca00078e02ff */
[----:B------:R2:W-:Y:S01]  /*45220*/  @!P3 STG.E.U8 desc[UR46][R6.64+0xd0], R3 ;  /* 0x0000d0030600b986 */ /* 0x0005e2000c10112e */
[----:B------:R-:W-:-:S13]  /*45230*/  ISETP.LT.OR P3, PT, R0, 0xd2, !P6 ;  /* 0x000000d20000780c */ /* 0x000fda0007761670 */
[----:B--2---:R-:W-:-:S05]  /*45240*/  @!P3 IMAD R3, R11, R16, RZ ;  /* 0x000000100b03b224 */ /* 0x004fca00078e02ff */
[----:B------:R3:W-:Y:S02]  /*45250*/  @!P3 STG.E.U8 desc[UR46][R6.64+0xd1], R3 ;  /* 0x0000d1030600b986 */ /* 0x0007e4000c10112e */
[----:B---3--:R-:W-:-:S05]  /*45260*/  @!P5 IMAD R3, R21, R16, RZ ;  /* 0x000000101503d224 */ /* 0x008fca00078e02ff */
[----:B------:R0:W-:Y:S04]  /*45270*/  @!P5 STG.E.U8 desc[UR46][R8.64+0xd0], R3 ;  /* 0x0000d0030800d986 */ /* 0x0001e8000c10112e */
[----:B0-----:R-:W2:Y:S04]  /*45280*/  LDL.LU R3, [R1+0x2c] ;  /* 0x00002c0001037983 */ /* 0x001ea80000300800 */
[----:B------:R-:W3:Y:S04]  /*45290*/  LDL.LU R8, [R1+0x30] ;  /* 0x0000300001087983 */ /* 0x000ee80000300800 */
[----:B------:R-:W5:Y:S01]  /*452a0*/  LDL.LU R9, [R1+0x34] ;  /* 0x0000340001097983 */ /* 0x000f620000300800 */
[----:B------:R-:W-:-:S04]  /*452b0*/  ISETP.GE.AND P6, PT, R19, 0x89, PT ;  /* 0x000000891300780c */ /* 0x000fc80003fc6270 */
[----:B------:R-:W-:-:S13]  /*452c0*/  ISETP.LT.OR P3, PT, R0, 0xd9, !P6 ;  /* 0x000000d90000780c */ /* 0x000fda0007761670 */
[----:B------:R-:W-:-:S04]  /*452d0*/  @!P3 IADD3 R10, P6, R6, UR44, RZ ;  /* 0x0000002c060abc10 */ /* 0x000fc8000ffde0ff */
[----:B------:R-:W-:Y:S02]  /*452e0*/  @!P3 IADD3.X R11, R7, UR43, RZ, P6, !PT ;  /* 0x0000002b070bbc10 */ /* 0x000fe4000b7fe4ff */
[----:B------:R-:W-:-:S04]  /*452f0*/  ISETP.GE.AND P6, PT, R19, 0x89, PT ;  /* 0x000000891300780c */ /* 0x000fc80003fc6270 */
[----:B------:R-:W-:Y:S01]  /*45300*/  ISETP.LT.OR P5, PT, R0, 0xda, !P6 ;  /* 0x000000da0000780c */ /* 0x000fe200077a1670 */
[----:B--2---:R-:W-:-:S05]  /*45310*/  @!P4 IMAD R3, R3, R16, RZ ;  /* 0x000000100303c224 */ /* 0x004fca00078e02ff */
[----:B------:R0:W-:Y:S04]  /*45320*/  @!P4 STG.E.U8 desc[UR46][R14.64+0xd1], R3 ;  /* 0x0000d1030e00c986 */ /* 0x0001e8000c10112e */
[----:B0-----:R-:W2:Y:S03]  /*45330*/  LDL.LU R15, [R1+0x38] ;  /* 0x00003800010f7983 */ /* 0x001ea60000300800 */
[----:B------:R-:W-:-:S04]  /*45340*/  @!P5 IADD3 R20, P6, R6, UR44, RZ ;  /* 0x0000002c0614dc10 */ /* 0x000fc8000ffde0ff */
[----:B------:R-:W-:Y:S02]  /*45350*/  @!P5 IADD3.X R21, R7, UR43, RZ, P6, !PT ;  /* 0x0000002b0715dc10 */ /* 0x000fe4000b7fe4ff */
[----:B------:R-:W-:-:S04]  /*45360*/  ISETP.GE.AND P6, PT, R19, 0x81, PT ;  /* 0x000000811300780c */ /* 0x000fc80003fc6270 */
[----:B------:R-:W-:-:S13]  /*45370*/  ISETP.LT.OR P4, PT, R0, 0xd9, !P6 ;  /* 0x000000d90000780c */ /* 0x000fda0007781670 */
[----:B---3--:R-:W-:-:S05]  /*45380*/  @!P4 IMAD R3, R8, R16, RZ ;  /* 0x000000100803c224 */ /* 0x008fca00078e02ff */
[----:B------:R5:W-:Y:S01]  /*45390*/  @!P4 STG.E.U8 desc[UR46][R6.64+0xd8], R3 ;  /* 0x0000d8030600c986 */ /* 0x000be2000c10112e */
[----:B------:R-:W-:-:S13]  /*453a0*/  ISETP.LT.OR P4, PT, R0, 0xda, !P6 ;  /* 0x000000da0000780c */ /* 0x000fda0007781670 */
[----:B-----5:R-:W-:-:S05]  /*453b0*/  @!P4 IMAD R3, R9, R16, RZ ;  /* 0x000000100903c224 */ /* 0x020fca00078e02ff */
[----:B------:R2:W-:Y:S02]  /*453c0*/  @!P4 STG.E.U8 desc[UR46][R6.64+0xd9], R3 ;  /* 0x0000d9030600c986 */ /* 0x0005e4000c10112e */
[----:B--2---:R-:W-:-:S05]  /*453d0*/  @!P3 IMAD R3, R15, R16, RZ ;  /* 0x000000100f03b224 */ /* 0x004fca00078e02ff */
        /* <DEDUP_REMOVED lines=323> */
[----:B0-----:R-:W2:Y:S01]  /*46810*/  LDL.LU R11, [R1+0x11c] ;  /* 0x00011c00010b7983 */ /* 0x001ea20000300800 */
        /* <DEDUP_REMOVED lines=10> */
[----:B------:R0:W-:Y:S04]  /*468c0*/  @!P4 STG.E.U8 desc[UR46][R20.64+0x149], R3 ;  /* 0x000149031400c986 */ /* 0x0001e8000c10112e */
[----:B0-----:R-:W2:Y:S04]  /*468d0*/  LDL.LU R20, [R1+0x128] ;  /* 0x0001280001147983 */ /* 0x001ea80000300800 */
[----:B------:R-:W3:Y:S01]  /*468e0*/  LDL.LU R21, [R1+0x12c] ;  /* 0x00012c0001157983 */ /* 0x000ee20000300800 */
[----:B------:R-:W-:-:S13]  /*468f0*/  ISETP.LT.OR P4, PT, R0, 0x151, !P6 ;  /* 0x000001510000780c */ /* 0x000fda0007781670 */
[----:B------:R-:W-:-:S05]  /*46900*/  @!P4 IMAD R23, R23, R16, RZ ;  /* 0x000000101717c224 */ /* 0x000fca00078e02ff */
[----:B------:R-:W-:Y:S01]  /*46910*/  @!P4 STG.E.U8 desc[UR46][R6.64+0x150], R23 ;  /* 0x000150170600c986 */ /* 0x000fe2000c10112e */
[----:B------:R-:W-:Y:S02]  /*46920*/  ISETP.LT.OR P4, PT, R0, 0x152, !P6 ;  /* 0x000001520000780c */ /* 0x000fe40007781670 */
[----:B------:R-:W-:-:S11]  /*46930*/  ISETP.GE.AND P6, PT, R19, 0x89, PT ;  /* 0x000000891300780c */ /* 0x000fd60003fc6270 */
[----:B------:R-:W-:-:S05]  /*46940*/  @!P4 IMAD R217, R217, R16, RZ ;  /* 0x00000010d9d9c224 */ /* 0x000fca00078e02ff */
[----:B------:R-:W-:Y:S01]  /*46950*/  @!P4 STG.E.U8 desc[UR46][R6.64+0x151], R217 ;  /* 0x000151d90600c986 */ /* 0x000fe2000c10112e */
[----:B------:R-:W-:-:S13]  /*46960*/  ISETP.LT.OR P4, PT, R0, 0x159, !P6 ;  /* 0x000001590000780c */ /* 0x000fda0007781670 */
[----:B------:R-:W-:-:S04]  /*46970*/  @!P4 IADD3 R10, P6, R6, UR44, RZ ;  /* 0x0000002c060acc10 */ /* 0x000fc8000ffde0ff */
[----:B------:R-:W-:Y:S02]  /*46980*/  @!P4 IADD3.X R11, R7, UR43, RZ, P6, !PT ;  /* 0x0000002b070bcc10 */ /* 0x000fe4000b7fe4ff */
[----:B------:R-:W-:Y:S01]  /*46990*/  ISETP.GE.AND P6, PT, R19, 0x89, PT ;  /* 0x000000891300780c */ /* 0x000fe20003fc6270 */
[----:B--2---:R-:W-:-:S05]  /*469a0*/  @!P3 IMAD R3, R20, R16, RZ ;  /* 0x000000101403b224 */ /* 0x004fca00078e02ff */
[----:B------:R0:W-:Y:S01]  /*469b0*/  @!P3 STG.E.U8 desc[UR46][R8.64+0x150], R3 ;  /* 0x000150030800b986 */ /* 0x0001e2000c10112e */
[----:B------:R-:W-:Y:S01]  /*469c0*/  ISETP.LT.OR P3, PT, R0, 0x15a, !P6 ;  /* 0x0000015a0000780c */ /* 0x000fe20007761670 */
[----:B---3--:R-:W-:-:S12]  /*469d0*/  @!P5 IMAD R21, R21, R16, RZ ;  /* 0x000000101515d224 */ /* 0x008fd800078e02ff */
[----:B0-----:R-:W-:-:S04]  /*469e0*/  @!P3 IADD3 R8, P6, R6, UR44, RZ ;  /* 0x0000002c0608bc10 */ /* 0x001fc8000ffde0ff */
[----:B------:R-:W-:Y:S02]  /*469f0*/  @!P3 IADD3.X R9, R7, UR43, RZ, P6, !PT ;  /* 0x0000002b0709bc10 */ /* 0x000fe4000b7fe4ff */
[----:B------:R-:W-:Y:S01]  /*46a00*/  ISETP.GE.AND P6, PT, R19, 0x81, PT ;  /* 0x000000811300780c */ /* 0x000fe20003fc6270 */
[----:B------:R0:W-:Y:S03]  /*46a10*/  @!P5 STG.E.U8 desc[UR46][R14.64+0x151], R21 ;  /* 0x000151150e00d986 */ /* 0x0001e6000c10112e */
[----:B------:R-:W-:-:S13]  /*46a20*/  ISETP.LT.OR P5, PT, R0, 0x159, !P6 ;  /* 0x000001590000780c */ /* 0x000fda00077a1670 */
[----:B----4-:R-:W-:-:S05]  /*46a30*/  @!P5 IMAD R23, R22, R16, RZ ;  /* 0x000000101617d224 */ /* 0x010fca00078e02ff */
[----:B------:R1:W-:Y:S01]  /*46a40*/  @!P5 STG.E.U8 desc[UR46][R6.64+0x158], R23 ;  /* 0x000158170600d986 */ /* 0x0003e2000c10112e */
[----:B------:R-:W-:Y:S02]  /*46a50*/  ISETP.LT.OR P5, PT, R0, 0x15a, !P6 ;  /* 0x0000015a0000780c */ /* 0x000fe400077a1670 */
[----:B------:R-:W-:-:S11]  /*46a60*/  ISETP.GE.AND P6, PT, R19, 0x89, PT ;  /* 0x000000891300780c */ /* 0x000fd60003fc6270 */
[----:B------:R-:W-:-:S05]  /*46a70*/  @!P5 IMAD R3, R235, R16, RZ ;  /* 0x00000010eb03d224 */ /* 0x000fca00078e02ff */
[----:B------:R-:W-:Y:S01]  /*46a80*/  @!P5 STG.E.U8 desc[UR46][R6.64+0x159], R3 ;  /* 0x000159030600d986 */ /* 0x000fe2000c10112e */
[----:B------:R-:W-:Y:S01]  /*46a90*/  ISETP.LT.OR P5, PT, R0, 0x161, !P6 ;  /* 0x000001610000780c */ /* 0x000fe200077a1670 */
[----:B0-----:R-:W-:-:S12]  /*46aa0*/  @!P4 IMAD R21, R234, R16, RZ ;  /* 0x00000010ea15c224 */ /* 0x001fd800078e02ff */
[----:B------:R-:W-:-:S04]  /*46ab0*/  @!P5 IADD3 R14, P6, R6, UR44, RZ ;  /* 0x0000002c060edc10 */ /* 0x000fc8000ffde0ff */
[----:B------:R-:W-:Y:S02]  /*46ac0*/  @!P5 IADD3.X R15, R7, UR43, RZ, P6, !PT ;  /* 0x0000002b070fdc10 */ /* 0x000fe4000b7fe4ff */
[----:B------:R-:W-:Y:S01]  /*46ad0*/  ISETP.GE.AND P6, PT, R19, 0x89, PT ;  /* 0x000000891300780c */ /* 0x000fe20003fc6270 */
[----:B------:R0:W-:Y:S03]  /*46ae0*/  @!P4 STG.E.U8 desc[UR46][R10.64+0x158], R21 ;  /* 0x000158150a00c986 */ /* 0x0001e6000c10112e */
[----:B------:R-:W-:Y:S01]  /*46af0*/  ISETP.LT.OR P4, PT, R0, 0x162, !P6 ;  /* 0x000001620000780c */ /* 0x000fe20007781670 */
[----:B-1----:R-:W-:-:S12]  /*46b00*/  @!P3 IMAD R23, R233, R16, RZ ;  /* 0x00000010e917b224 */ /* 0x002fd800078e02ff */
[----:B0-----:R-:W-:-:S04]  /*46b10*/  @!P4 IADD3 R10, P6, R6, UR44, RZ ;  /* 0x0000002c060acc10 */ /* 0x001fc8000ffde0ff */
[----:B------:R-:W-:Y:S02]  /*46b20*/  @!P4 IADD3.X R11, R7, UR43, RZ, P6, !PT ;  /* 0x0000002b070bcc10 */ /* 0x000fe4000b7fe4ff */
[----:B------:R-:W-:Y:S01]  /*46b30*/  ISETP.GE.AND P6, PT, R19, 0x81, PT ;  /* 0x000000811300780c */ /* 0x000fe20003fc6270 */
[----:B------:R0:W-:Y:S03]  /*46b40*/  @!P3 STG.E.U8 desc[UR46][R8.64+0x159], R23 ;  /* 0x000159170800b986 */ /* 0x0001e6000c10112e */
[----:B------:R-:W-:-:S13]  /*46b50*/  ISETP.LT.OR P3, PT, R0, 0x161, !P6 ;  /* 0x000001610000780c */ /* 0x000fda0007761670 */
[----:B------:R-:W-:-:S05]  /*46b60*/  @!P3 IMAD R3, R232, R16, RZ ;  /* 0x00000010e803b224 */ /* 0x000fca00078e02ff */
[----:B------:R1:W-:Y:S01]  /*46b70*/  @!P3 STG.E.U8 desc[UR46][R6.64+0x160], R3 ;  /* 0x000160030600b986 */ /* 0x0003e2000c10112e */
[----:B------:R-:W-:Y:S02]  /*46b80*/  ISETP.LT.OR P3, PT, R0, 0x162, !P6 ;  /* 0x000001620000780c */ /* 0x000fe40007761670 */
[----:B------:R-:W-:-:S11]  /*46b90*/  ISETP.GE.AND P6, PT, R19, 0x89, PT ;  /* 0x000000891300780c */ /* 0x000fd60003fc6270 */
[----:B------:R-:W-:-:S05]  /*46ba0*/  @!P3 IMAD R217, R231, R16, RZ ;  /* 0x00000010e7d9b224 */ /* 0x000fca00078e02ff */
[----:B------:R2:W-:Y:S01]  /*46bb0*/  @!P3 STG.E.U8 desc[UR46][R6.64+0x161], R217 ;  /* 0x000161d90600b986 */ /* 0x0005e2000c10112e */
        /* <DEDUP_REMOVED lines=8> */
[----:B------:R-:W-:-:S04]  /*46c40*/  @!P5 IADD3 R8, P6, R6, UR44, RZ ;  /* 0x0000002c0608dc10 */ /* 0x000fc8000ffde0ff */
[----:B------:R-:W-:Y:S02]  /*46c50*/  @!P5 IADD3.X R9, R7, UR43, RZ, P6, !PT ;  /* 0x0000002b0709dc10 */ /* 0x000fe4000b7fe4ff */
[----:B------:R-:W-:Y:S01]  /*46c60*/  ISETP.GE.AND P6, PT, R19, 0x81, PT ;  /* 0x000000811300780c */ /* 0x000fe20003fc6270 */
[----:B------:R1:W-:Y:S03]  /*46c70*/  @!P4 STG.E.U8 desc[UR46][R10.64+0x161], R3 ;  /* 0x000161030a00c986 */ /* 0x0003e6000c10112e */
[----:B------:R-:W-:-:S13]  /*46c80*/  ISETP.LT.OR P4, PT, R0, 0x169, !P6 ;  /* 0x000001690000780c */ /* 0x000fda0007781670 */
[----:B--2---:R-:W-:-:S05]  /*46c90*/  @!P4 IMAD R217, R228, R16, RZ ;  /* 0x00000010e4d9c224 */ /* 0x004fca00078e02ff */
[----:B------:R2:W-:Y:S01]  /*46ca0*/  @!P4 STG.E.U8 desc[UR46][R6.64+0x168], R217 ;  /* 0x000168d90600c986 */ /* 0x0005e2000c10112e */
[----:B------:R-:W-:Y:S02]  /*46cb0*/  ISETP.LT.OR P4, PT, R0, 0x16a, !P6 ;  /* 0x0000016a0000780c */ /* 0x000fe40007781670 */
[----:B------:R-:W-:-:S11]  /*46cc0*/  ISETP.GE.AND P6, PT, R19, 0x89, PT ;  /* 0x000000891300780c */ /* 0x000fd60003fc6270 */
[----:B0-----:R-:W-:-:S05]  /*46cd0*/  @!P4 IMAD R23, R227, R16, RZ ;  /* 0x00000010e317c224 */ /* 0x001fca00078e02ff */
[----:B------:R0:W-:Y:S01]  /*46ce0*/  @!P4 STG.E.U8 desc[UR46][R6.64+0x169], R23 ;  /* 0x000169170600c986 */ /* 0x0001e2000c10112e */
[----:B------:R-:W-:Y:S01]  /*46cf0*/  ISETP.LT.OR P4, PT, R0, 0x171, !P6 ;  /* 0x000001710000780c */ /* 0x000fe20007781670 */
[----:B-1----:R-:W-:-:S12]  /*46d00*/  @!P3 IMAD R3, R226, R16, RZ ;  /* 0x00000010e203b224 */ /* 0x002fd800078e02ff */
[----:B------:R-:W-:-:S04]  /*46d10*/  @!P4 IADD3 R14, P6, R6, UR44, RZ ;  /* 0x0000002c060ecc10 */ /* 0x000fc8000ffde0ff */
[----:B------:R-:W-:Y:S02]  /*46d20*/  @!P4 IADD3.X R15, R7, UR43, RZ, P6, !PT ;  /* 0x0000002b070fcc10 */ /* 0x000fe4000b7fe4ff */
[----:B------:R-:W-:Y:S01]  /*46d30*/  ISETP.GE.AND P6, PT, R19, 0x89, PT ;  /* 0x000000891300780c */ /* 0x000fe20003fc6270 */
[----:B------:R1:W-:Y:S03]  /*46d40*/  @!P3 STG.E.U8 desc[UR46][R20.64+0x168], R3 ;  /* 0x000168031400b986 */ /* 0x0003e6000c10112e */
[----:B------:R-:W-:Y:S01]  /*46d50*/  ISETP.LT.OR P3, PT, R0, 0x172, !P6 ;  /* 0x000001720000780c */ /* 0x000fe20007761670 */
[----:B--2---:R-:W-:-:S12]  /*46d60*/  @!P5 IMAD R217, R225, R16, RZ ;  /* 0x00000010e1d9d224 */ /* 0x004fd800078e02ff */
[----:B------:R-:W-:-:S04]  /*46d70*/  @!P3 IADD3 R10, P6, R6, UR44, RZ ;  /* 0x0000002c060abc10 */ /* 0x000fc8000ffde0ff */
[----:B------:R-:W-:Y:S02]  /*46d80*/  @!P3 IADD3.X R11, R7, UR43, RZ, P6, !PT ;  /* 0x0000002b070bbc10 */ /* 0x000fe4000b7fe4ff */
[----:B------:R-:W-:Y:S01]  /*46d90*/  ISETP.GE.AND P6, PT, R19, 0x81, PT ;  /* 0x000000811300780c */ /* 0x000fe20003fc6270 */
[----:B------:R2:W-:Y:S03]  /*46da0*/  @!P5 STG.E.U8 desc[UR46][R8.64+0x169], R217 ;  /* 0x000169d90800d986 */ /* 0x0005e6000c10112e */
[----:B------:R-:W-:-:S13]  /*46db0*/  ISETP.LT.OR P5, PT, R0, 0x171, !P6 ;  /* 0x000001710000780c */ /* 0x000fda00077a1670 */
[----:B0-----:R-:W-:-:S05]  /*46dc0*/  @!P5 IMAD R23, R224, R16, RZ ;  /* 0x00000010e017d224 */ /* 0x001fca00078e02ff */
[----:B------:R0:W-:Y:S01]  /*46dd0*/  @!P5 STG.E.U8 desc[UR46][R6.64+0x170], R23 ;  /* 0x000170170600d986 */ /* 0x0001e2000c10112e */
[----:B------:R-:W-:Y:S01]  /*46de0*/  ISETP.LT.OR P5, PT, R0, 0x172, !P6 ;  /* 0x000001720000780c */ /* 0x000fe200077a1670 */
[-C--:B-1----:R-:W-:Y:S02]  /*46df0*/  @!P4 IMAD R21, R222, R16.reuse, RZ ;  /* 0x00000010de15c224 */ /* 0x082fe400078e02ff */
[----:B--2---:R-:W-:-:S10]  /*46e00*/  @!P3 IMAD R9, R221, R16, RZ ;  /* 0x00000010dd09b224 */ /* 0x004fd400078e02ff */
[----:B------:R-:W-:-:S05]  /*46e10*/  @!P5 IMAD R3, R223, R16, RZ ;  /* 0x00000010df03d224 */ /* 0x000fca00078e02ff */
[----:B------:R1:W-:Y:S04]  /*46e20*/  @!P5 STG.E.U8 desc[UR46][R6.64+0x171], R3 ;  /* 0x000171030600d986 */ /* 0x0003e8000c10112e */
[----:B------:R2:W-:Y:S04]  /*46e30*/  @!P4 STG.E.U8 desc[UR46][R14.64+0x170], R21 ;  /* 0x000170150e00c986 */ /* 0x0005e8000c10112e */
[----:B------:R3:W-:Y:S01]  /*46e40*/  @!P3 STG.E.U8 desc[UR46][R10.64+0x171], R9 ;  /* 0x000171090a00b986 */ /* 0x0007e2000c10112e */
[C---:B------:R-:W-:Y:S02]  /*46e50*/  ISETP.LT.OR P3, PT, R0.reuse, 0x179, !P6 ;  /* 0x000001790000780c */ /* 0x040fe40007761670 */
[----:B------:R-:W-:-:S02]  /*46e60*/  ISETP.LT.OR P4, PT, R0, 0x17a, !P6 ;  /* 0x0000017a0000780c */ /* 0x000fc40007781670 */
[----:B------:R-:W-:-:S09]  /*46e70*/  ISETP.GE.AND P6, PT, R19, 0x89, PT ;  /* 0x000000891300780c */ /* 0x000fd20003fc6270 */
[----:B0-----:R-:W-:-:S05]  /*46e80*/  @!P3 IMAD R23, R220, R16, RZ ;  /* 0x00000010dc17b224 */ /* 0x001fca00078e02ff */
[----:B------:R-:W-:Y:S01]  /*46e90*/  @!P3 STG.E.U8 desc[UR46][R6.64+0x178], R23 ;  /* 0x000178170600b986 */ /* 0x000fe2000c10112e */
[C---:B------:R-:W-:Y:S01]  /*46ea0*/  ISETP.LT.OR P3, PT, R0.reuse, 0x179, !P6 ;  /* 0x000001790000780c */ /* 0x040fe20007761670 */
[----:B-1----:R-:W-:Y:S01]  /*46eb0*/  @!P4 IMAD R3, R219, R16, RZ ;  /* 0x00000010db03c224 */ /* 0x002fe200078e02ff */
[----:B------:R-:W-:-:S04]  /*46ec0*/  ISETP.LT.OR P5, PT, R0, 0x17a, !P6 ;  /* 0x0000017a0000780c */ /* 0x000fc800077a1670 */
[----:B------:R0:W-:Y:S01]  /*46ed0*/  @!P4 STG.E.U8 desc[UR46][R6.64+0x179], R3 ;  /* 0x000179030600c986 */ /* 0x0001e2000c10112e */
[----:B------:R-:W-:-:S06]  /*46ee0*/  ISETP.GE.AND P6, PT, R19, 0x101, PT ;  /* 0x000001011300780c */ /* 0x000fcc0003fc6270 */
[----:B------:R-:W-:Y:S01]  /*46ef0*/  @!P3 IADD3 R8, P4, R6, UR44, RZ ;  /* 0x0000002c0608bc10 */ /* 0x000fe2000ff9e0ff */
[----:B--2---:R-:W-:-:S03]  /*46f00*/  @!P3 IMAD R15, R218, R16, RZ ;  /* 0x00000010da0fb224 */ /* 0x004fc600078e02ff */
[----:B---3--:R-:W-:Y:S02]  /*46f10*/  @!P3 IADD3.X R9, R7, UR43, RZ, P4, !PT ;  /* 0x0000002b0709bc10 */ /* 0x008fe4000a7fe4ff */
[----:B------:R-:W-:-:S03]  /*46f20*/  @!P5 IADD3 R10, P4, R6, UR44, RZ ;  /* 0x0000002c060adc10 */ /* 0x000fc6000ff9e0ff */
[----:B------:R-:W-:Y:S01]  /*46f30*/  @!P3 STG.E.U8 desc[UR46][R8.64+0x178], R15 ;  /* 0x0001780f0800b986 */ /* 0x000fe2000c10112e */
[----:B------:R-:W-:Y:S01]  /*46f40*/  ISETP.LT.OR P3, PT, R0, 0xc1, !P6 ;  /* 0x000000c10000780c */ /* 0x000fe20007761670 */
[----:B------:R-:W-:Y:S01]  /*46f50*/  @!P5 IMAD R19, R216, R16, RZ ;  /* 0x00000010d813d224 */ /* 0x000fe200078e02ff */
[----:B------:R-:W-:Y:S02]  /*46f60*/  @!P5 IADD3.X R11, R7, UR43, RZ, P4, !PT ;  /* 0x0000002b070bdc10 */ /* 0x000fe4000a7fe4ff */
[----:B------:R-:W-:Y:S02]  /*46f70*/  ISETP.LT.OR P4, PT, R0, 0xc2, !P6 ;  /* 0x000000c20000780c */ /* 0x000fe40007781670 */
[----:B------:R-:W-:Y:S01]  /*46f80*/  LOP3.LUT P2, RZ, R18, 0x20, RZ, 0xc0, !PT ;  /* 0x0000002012ff7812 */ /* 0x000fe2000784c0ff */
[----:B------:R1:W-:Y:S03]  /*46f90*/  @!P5 STG.E.U8 desc[UR46][R10.64+0x179], R19 ;  /* 0x000179130a00d986 */ /* 0x0003e6000c10112e */
[----:B------:R-:W-:-:S03]  /*46fa0*/  ISETP.LT.OR P5, PT, R0, 0xc1, !P2 ;  /* 0x000000c10000780c */ /* 0x000fc600057a1670 */
[----:B0-----:R-:W-:-:S05]  /*46fb0*/  @!P3 IMAD R3, R120, R16, RZ ;  /* 0x000000107803b224 */ /* 0x001fca00078e02ff */
[----:B------:R0:W-:Y:S01]  /*46fc0*/  @!P3 STG.E.U8 desc[UR46][R4.64+0xc0], R3 ;  /* 0x0000c0030400b986 */ /* 0x0001e2000c10112e */
[----:B------:R-:W-:Y:S01]  /*46fd0*/  ISETP.LT.OR P3, PT, R0, 0xc2, !P2 ;  /* 0x000000c20000780c */ /* 0x000fe20005761670 */
[----:B------:R-:W-:-:S05]  /*46fe0*/  @!P4 IMAD R121, R121, R16, RZ ;  /* 0x000000107979c224 */ /* 0x000fca00078e02ff */
[----:B------:R-:W-:Y:S01]  /*46ff0*/  @!P4 STG.E.U8 desc[UR46][R4.64+0xc1], R121 ;  /* 0x0000c1790400c986 */ /* 0x000fe2000c10112e */
[----:B------:R-:W-:Y:S01]  /*47000*/  @!P5 IADD3 R6, P4, R4, UR44, RZ ;  /* 0x0000002c0406dc10 */ /* 0x000fe2000ff9e0ff */
[----:B-1----:R-:W-:-:S03]  /*47010*/  @!P5 IMAD R11, R122, R16, RZ ;  /* 0x000000107a0bd224 */ /* 0x002fc600078e02ff */
[----:B------:R-:W-:Y:S02]  /*47020*/  @!P5 IADD3.X R7, R5, UR43, RZ, P4, !PT ;  /* 0x0000002b0507dc10 */ /* 0x000fe4000a7fe4ff */
[----:B------:R-:W-:Y:S01]  /*47030*/  @!P3 IADD3 R8, P4, R4, UR44, RZ ;  /* 0x0000002c0408bc10 */ /* 0x000fe2000ff9e0ff */
[----:B------:R-:W-:Y:S02]  /*47040*/  @!P3 IMAD R123, R123, R16, RZ ;  /* 0x000000107b7bb224 */ /* 0x000fe400078e02ff */
[----:B------:R1:W-:Y:S01]  /*47050*/  @!P5 STG.E.U8 desc[UR46][R6.64+0xc0], R11 ;  /* 0x0000c00b0600d986 */ /* 0x0003e2000c10112e */
[C---:B------:R-:W-:Y:S02]  /*47060*/  ISETP.LT.OR P5, PT, R0.reuse, 0xc9, !P6 ;  /* 0x000000c90000780c */ /* 0x040fe400077a1670 */
[----:B------:R-:W-:Y:S02]  /*47070*/  @!P3 IADD3.X R9, R5, UR43, RZ, P4, !PT ;  /* 0x0000002b0509bc10 */ /* 0x000fe4000a7fe4ff */
[----:B------:R-:W-:-:S03]  /*47080*/  ISETP.LT.OR P4, PT, R0, 0xca, !P6 ;  /* 0x000000ca0000780c */ /* 0x000fc60007781670 */
[----:B------:R2:W-:Y:S01]  /*47090*/  @!P3 STG.E.U8 desc[UR46][R8.64+0xc1], R123 ;  /* 0x0000c17b0800b986 */ /* 0x0005e2000c10112e */
[----:B------:R-:W-:-:S05]  /*470a0*/  ISETP.LT.OR P3, PT, R0, 0xc9, !P2 ;  /* 0x000000c90000780c */ /* 0x000fca0005761670 */
[----:B0-----:R-:W-:-:S04]  /*470b0*/  @!P5 IMAD R3, R124, R16, RZ ;  /* 0x000000107c03d224 */ /* 0x001fc800078e02ff */
[----:B------:R-:W-:Y:S01]  /*470c0*/  @!P4 IMAD R125, R125, R16, RZ ;  /* 0x000000107d7dc224 */ /* 0x000fe200078e02ff */
[----:B------:R0:W-:Y:S01]  /*470d0*/  @!P5 STG.E.U8 desc[UR46][R4.64+0xc8], R3 ;  /* 0x0000c8030400d986 */ /* 0x0001e2000c10112e */
[----:B------:R-:W-:-:S03]  /*470e0*/  ISETP.LT.OR P5, PT, R0, 0xca, !P2 ;  /* 0x000000ca0000780c */ /* 0x000fc600057a1670 */
[----:B------:R-:W-:Y:S01]  /*470f0*/  @!P4 STG.E.U8 desc[UR46][R4.64+0xc9], R125 ;  /* 0x0000c97d0400c986 */ /* 0x000fe2000c10112e */
[----:B-1----:R-:W-:Y:S01]  /*47100*/  @!P3 IADD3 R6, P4, R4, UR44, RZ ;  /* 0x0000002c0406bc10 */ /* 0x002fe2000ff9e0ff */
[----:B------:R-:W-:-:S03]  /*47110*/  @!P3 IMAD R11, R126, R16, RZ ;  /* 0x000000107e0bb224 */ /* 0x000fc600078e02ff */
[----:B------:R-:W-:-:S05]  /*47120*/  @!P3 IADD3.X R7, R5, UR43, RZ, P4, !PT ;  /* 0x0000002b0507bc10 */ /* 0x000fca000a7fe4ff */
[----:B------:R1:W-:Y:S01]  /*47130*/  @!P3 STG.E.U8 desc[UR46][R6.64+0xc8], R11 ;  /* 0x0000c80b0600b986 */ /* 0x0003e2000c10112e */
[----:B------:R-:W-:Y:S02]  /*47140*/  ISETP.LT.OR P3, PT, R0, 0xd1, !P6 ;  /* 0x000000d10000780c */ /* 0x000fe40007761670 */
[----:B--2---:R-:W-:Y:S01]  /*47150*/  @!P5 IADD3 R8, P4, R4, UR44, RZ ;  /* 0x0000002c0408dc10 */ /* 0x004fe2000ff9e0ff */
[----:B------:R-:W-:-:S03]  /*47160*/  @!P5 IMAD R127, R127, R16, RZ ;  /* 0x000000107f7fd224 */ /* 0x000fc600078e02ff */
[----:B------:R-:W-:Y:S02]  /*47170*/  @!P5 IADD3.X R9, R5, UR43, RZ, P4, !PT ;  /* 0x0000002b0509dc10 */ /* 0x000fe4000a7fe4ff */
[----:B------:R-:W-:-:S03]  /*47180*/  ISETP.LT.OR P4, PT, R0, 0xd2, !P6 ;  /* 0x000000d20000780c */ /* 0x000fc60007781670 */
[----:B------:R2:W-:Y:S01]  /*47190*/  @!P5 STG.E.U8 desc[UR46][R8.64+0xc9], R127 ;  /* 0x0000c97f0800d986 */ /* 0x0005e2000c10112e */
[----:B------:R-:W-:Y:S01]  /*471a0*/  ISETP.LT.OR P5, PT, R0, 0xd1, !P2 ;  /* 0x000000d10000780c */ /* 0x000fe200057a1670 */
[----:B0-----:R-:W-:-:S05]  /*471b0*/  @!P3 IMAD R3, R128, R16, RZ ;  /* 0x000000108003b224 */ /* 0x001fca00078e02ff */
[----:B------:R0:W-:Y:S01]  /*471c0*/  @!P3 STG.E.U8 desc[UR46][R4.64+0xd0], R3 ;  /* 0x0000d0030400b986 */ /* 0x0001e2000c10112e */
[----:B------:R-:W-:Y:S02]  /*471d0*/  ISETP.LT.OR P3, PT, R0, 0xd2, !P2 ;  /* 0x000000d20000780c */ /* 0x000fe40005761670 */
[----:B------:R-:W-:-:S05]  /*471e0*/  @!P4 IMAD R129, R129, R16, RZ ;  /* 0x000000108181c224 */ /* 0x000fca00078e02ff */
[----:B------:R-:W-:Y:S01]  /*471f0*/  @!P4 STG.E.U8 desc[UR46][R4.64+0xd1], R129 ;  /* 0x0000d1810400c986 */ /* 0x000fe2000c10112e */
[----:B-1----:R-:W-:Y:S01]  /*47200*/  @!P5 IADD3 R6, P4, R4, UR44, RZ ;  /* 0x0000002c0406dc10 */ /* 0x002fe2000ff9e0ff */
[----:B------:R-:W-:-:S03]  /*47210*/  @!P5 IMAD R11, R130, R16, RZ ;  /* 0x00000010820bd224 */ /* 0x000fc600078e02ff */
[----:B------:R-:W-:Y:S02]  /*47220*/  @!P5 IADD3.X R7, R5, UR43, RZ, P4, !PT ;  /* 0x0000002b0507dc10 */ /* 0x000fe4000a7fe4ff */
[----:B--2---:R-:W-:Y:S01]  /*47230*/  @!P3 IADD3 R8, P4, R4, UR44, RZ ;  /* 0x0000002c0408bc10 */ /* 0x004fe2000ff9e0ff */
        /* <DEDUP_REMOVED lines=319> */
[----:B--2---:R-:W-:-:S04]  /*48630*/  @!P3 IADD3 R8, P4, R4, UR44, RZ ;  /* 0x0000002c0408bc10 */ /* 0x004fc8000ff9e0ff */
[----:B------:R-:W-:Y:S02]  /*48640*/  @!P3 IADD3.X R9, R5, UR43, RZ, P4, !PT ;  /* 0x0000002b0509bc10 */ /* 0x000fe4000a7fe4ff */
[C---:B------:R-:W-:Y:S01]  /*48650*/  ISETP.LT.OR P4, PT, R0.reuse, 0x179, !P2 ;  /* 0x000001790000780c */ /* 0x040fe20005781670 */
[----:B------:R1:W-:Y:S01]  /*48660*/  @!P5 STG.E.U8 desc[UR46][R6.64+0x170], R15 ;  /* 0x0001700f0600d986 */ /* 0x0003e2000c10112e */
[C---:B------:R-:W-:Y:S02]  /*48670*/  ISETP.LT.OR P5, PT, R0.reuse, 0x179, !P6 ;  /* 0x000001790000780c */ /* 0x040fe400077a1670 */
[C---:B------:R-:W-:Y:S01]  /*48680*/  ISETP.LT.OR P6, PT, R0.reuse, 0x17a, !P6 ;  /* 0x0000017a0000780c */ /* 0x040fe200077c1670 */
[----:B------:R-:W-:Y:S01]  /*48690*/  @!P3 IMAD R211, R211, R16, RZ ;  /* 0x00000010d3d3b224 */ /* 0x000fe200078e02ff */
[----:B------:R-:W-:Y:S02]  /*486a0*/  ISETP.LT.OR P2, PT, R0, 0x17a, !P2 ;  /* 0x0000017a0000780c */ /* 0x000fe40005741670 */
[----:B------:R-:W-:-:S02]  /*486b0*/  LOP3.LUT P1, RZ, R18, 0x40, RZ, 0xc0, !PT ;  /* 0x0000004012ff7812 */ /* 0x000fc4000782c0ff */
[----:B------:R-:W-:Y:S03]  /*486c0*/  @!P3 STG.E.U8 desc[UR46][R8.64+0x171], R211 ;  /* 0x000171d30800b986 */ /* 0x000fe6000c10112e */
[----:B------:R-:W-:Y:S02]  /*486d0*/  @!P4 IADD3 R10, P3, R4, UR44, RZ ;  /* 0x0000002c040acc10 */ /* 0x000fe4000ff7e0ff */
[-C--:B0-----:R-:W-:Y:S02]  /*486e0*/  @!P5 IMAD R3, R212, R16.reuse, RZ ;  /* 0x00000010d403d224 */ /* 0x081fe400078e02ff */
[-C--:B------:R-:W-:Y:S01]  /*486f0*/  @!P6 IMAD R213, R213, R16.reuse, RZ ;  /* 0x00000010d5d5e224 */ /* 0x080fe200078e02ff */
[----:B------:R-:W-:Y:S01]  /*48700*/  @!P4 IADD3.X R11, R5, UR43, RZ, P3, !PT ;  /* 0x0000002b050bcc10 */ /* 0x000fe20009ffe4ff */
[----:B-1----:R-:W-:Y:S01]  /*48710*/  @!P4 IMAD R15, R214, R16, RZ ;  /* 0x00000010d60fc224 */ /* 0x002fe200078e02ff */
[----:B------:R-:W-:Y:S01]  /*48720*/  ISETP.LT.OR P3, PT, R0, 0xc1, !P1 ;  /* 0x000000c10000780c */ /* 0x000fe20004f61670 */
[----:B------:R0:W-:Y:S04]  /*48730*/  @!P5 STG.E.U8 desc[UR46][R4.64+0x178], R3 ;  /* 0x000178030400d986 */ /* 0x0001e8000c10112e */
[----:B------:R1:W-:Y:S01]  /*48740*/  @!P6 STG.E.U8 desc[UR46][R4.64+0x179], R213 ;  /* 0x000179d50400e986 */ /* 0x0003e2000c10112e */
[----:B------:R-:W-:-:S03]  /*48750*/  @!P2 IADD3 R6, P5, R4, UR44, RZ ;  /* 0x0000002c0406ac10 */ /* 0x000fc6000ffbe0ff */
[----:B------:R2:W-:Y:S01]  /*48760*/  @!P4 STG.E.U8 desc[UR46][R10.64+0x178], R15 ;  /* 0x0001780f0a00c986 */ /* 0x0005e2000c10112e */
[C---:B------:R-:W-:Y:S02]  /*48770*/  ISETP.LT.OR P4, PT, R0.reuse, 0xc1, !P0 ;  /* 0x000000c10000780c */ /* 0x040fe40004781670 */
[----:B------:R-:W-:Y:S01]  /*48780*/  ISETP.LT.OR P6, PT, R0, 0xc2, !P1 ;  /* 0x000000c20000780c */ /* 0x000fe20004fc1670 */
[-C--:B------:R-:W-:Y:S01]  /*48790*/  @!P2 IMAD R215, R215, R16.reuse, RZ ;  /* 0x00000010d7d7a224 */ /* 0x080fe200078e02ff */
[----:B------:R-:W-:Y:S01]  /*487a0*/  @!P2 IADD3.X R7, R5, UR43, RZ, P5, !PT ;  /* 0x0000002b0507ac10 */ /* 0x000fe2000affe4ff */
[----:B------:R-:W-:Y:S02]  /*487b0*/  VIADD R13, R13, UR4 ;  /* 0x000000040d0d7c36 */ /* 0x000fe40008000000 */
[-C--:B0-----:R-:W-:Y:S01]  /*487c0*/  @!P3 IMAD R3, R24, R16.reuse, RZ ;  /* 0x000000101803b224 */ /* 0x081fe200078e02ff */
[----:B------:R-:W-:Y:S01]  /*487d0*/  ISETP.LT.OR P5, PT, R0, 0xc2, !P0 ;  /* 0x000000c20000780c */ /* 0x000fe200047a1670 */
[----:B------:R0:W-:Y:S04]  /*487e0*/  @!P2 STG.E.U8 desc[UR46][R6.64+0x179], R215 ;  /* 0x000179d70600a986 */ /* 0x0001e8000c10112e */
[----:B------:R3:W-:Y:S01]  /*487f0*/  @!P3 STG.E.U8 desc[UR46][R12.64+0xc0], R3 ;  /* 0x0000c0030c00b986 */ /* 0x0007e2000c10112e */
[----:B-1----:R-:W-:Y:S01]  /*48800*/  @!P4 IADD3 R4, P3, R12, UR44, RZ ;  /* 0x0000002c0c04cc10 */ /* 0x002fe2000ff7e0ff */
[-C--:B------:R-:W-:Y:S01]  /*48810*/  @!P6 IMAD R25, R25, R16.reuse, RZ ;  /* 0x000000101919e224 */ /* 0x080fe200078e02ff */
[----:B------:R-:W-:Y:S01]  /*48820*/  ISETP.LT.OR P2, PT, R0, 0xc9, !P1 ;  /* 0x000000c90000780c */ /* 0x000fe20004f41670 */
[----:B--2---:R-:W-:Y:S01]  /*48830*/  @!P4 IMAD R15, R26, R16, RZ ;  /* 0x000000101a0fc224 */ /* 0x004fe200078e02ff */
[----:B------:R-:W-:Y:S01]  /*48840*/  @!P4 IADD3.X R5, R13, UR43, RZ, P3, !PT ;  /* 0x0000002b0d05cc10 */ /* 0x000fe20009ffe4ff */
[----:B0-----:R-:W-:-:S02]  /*48850*/  @!P6 IMAD.MOV.U32 R6, RZ, RZ, R12 ;  /* 0x000000ffff06e224 */ /* 0x001fc400078e000c */
[----:B------:R-:W-:Y:S01]  /*48860*/  @!P6 IMAD.MOV.U32 R7, RZ, RZ, R13 ;  /* 0x000000ffff07e224 */ /* 0x000fe200078e000d */
[----:B------:R-:W-:-:S04]  /*48870*/  ISETP.LT.OR P3, PT, R0, 0xc9, !P0 ;  /* 0x000000c90000780c */ /* 0x000fc80004761670 */
[----:B------:R-:W-:Y:S01]  /*48880*/  @!P6 STG.E.U8 desc[UR46][R6.64+0xc1], R25 ;  /* 0x0000c1190600e986 */ /* 0x000fe2000c10112e */
[----:B------:R-:W-:-:S03]  /*48890*/  @!P5 IADD3 R8, P6, R12, UR44, RZ ;  /* 0x0000002c0c08dc10 */ /* 0x000fc6000ffde0ff */
[----:B------:R0:W-:Y:S01]  /*488a0*/  @!P4 STG.E.U8 desc[UR46][R4.64+0xc0], R15 ;  /* 0x0000c00f0400c986 */ /* 0x0001e2000c10112e */
[----:B------:R-:W-:Y:S01]  /*488b0*/  ISETP.LT.OR P4, PT, R0, 0xca, !P1 ;  /* 0x000000ca0000780c */ /* 0x000fe20004f81670 */
[-C--:B------:R-:W-:Y:S01]  /*488c0*/  @!P5 IMAD R27, R27, R16.reuse, RZ ;  /* 0x000000101b1bd224 */ /* 0x080fe200078e02ff */
[----:B------:R-:W-:Y:S01]  /*488d0*/  @!P5 IADD3.X R9, R13, UR43, RZ, P6, !PT ;  /* 0x0000002b0d09dc10 */ /* 0x000fe2000b7fe4ff */
[----:B---3--:R-:W-:Y:S01]  /*488e0*/  @!P2 IMAD R3, R28, R16, RZ ;  /* 0x000000101c03a224 */ /* 0x008fe200078e02ff */
[----:B------:R-:W-:-:S03]  /*488f0*/  @!P3 IADD3 R10, P6, R12, UR44, RZ ;  /* 0x0000002c0c0abc10 */ /* 0x000fc6000ffde0ff */
[----:B------:R-:W-:Y:S01]  /*48900*/  @!P5 STG.E.U8 desc[UR46][R8.64+0xc1], R27 ;  /* 0x0000c11b0800d986 */ /* 0x000fe2000c10112e */
[----:B------:R-:W-:Y:S01]  /*48910*/  ISETP.LT.OR P5, PT, R0, 0xca, !P0 ;  /* 0x000000ca0000780c */ /* 0x000fe200047a1670 */
[----:B0-----:R-:W-:Y:S02]  /*48920*/  @!P2 IMAD.MOV.U32 R4, RZ, RZ, R12 ;  /* 0x000000ffff04a224 */ /* 0x001fe400078e000c */
[----:B------:R-:W-:Y:S01]  /*48930*/  @!P2 IMAD.MOV.U32 R5, RZ, RZ, R13 ;  /* 0x000000ffff05a224 */ /* 0x000fe200078e000d */
[----:B------:R-:W-:Y:S01]  /*48940*/  @!P3 IADD3.X R11, R13, UR43, RZ, P6, !PT ;  /* 0x0000002b0d0bbc10 */ /* 0x000fe2000b7fe4ff */
[----:B------:R-:W-:-:S03]  /*48950*/  @!P4 IMAD R29, R29, R16, RZ ;  /* 0x000000101d1dc224 */ /* 0x000fc600078e02ff */
[----:B------:R0:W-:Y:S01]  /*48960*/  @!P2 STG.E.U8 desc[UR46][R4.64+0xc8], R3 ;  /* 0x0000c8030400a986 */ /* 0x0001e2000c10112e */
[----:B------:R-:W-:Y:S01]  /*48970*/  @!P3 IMAD R15, R30, R16, RZ ;  /* 0x000000101e0fb224 */ /* 0x000fe200078e02ff */
[----:B------:R-:W-:Y:S01]  /*48980*/  ISETP.LT.OR P2, PT, R0, 0xd1, !P1 ;  /* 0x000000d10000780c */ /* 0x000fe20004f41670 */
[----:B0-----:R-:W-:Y:S02]  /*48990*/  @!P4 IMAD.MOV.U32 R4, RZ, RZ, R12 ;  /* 0x000000ffff04c224 */ /* 0x001fe400078e000c */
[----:B------:R-:W-:-:S05]  /*489a0*/  @!P4 IMAD.MOV.U32 R5, RZ, RZ, R13 ;  /* 0x000000ffff05c224 */ /* 0x000fca00078e000d */
[----:B------:R0:W-:Y:S04]  /*489b0*/  @!P4 STG.E.U8 desc[UR46][R4.64+0xc9], R29 ;  /* 0x0000c91d0400c986 */ /* 0x0001e8000c10112e */
[----:B------:R1:W-:Y:S01]  /*489c0*/  @!P3 STG.E.U8 desc[UR46][R10.64+0xc8], R15 ;  /* 0x0000c80f0a00b986 */ /* 0x0003e2000c10112e */
[----:B------:R-:W-:Y:S02]  /*489d0*/  ISETP.LT.OR P3, PT, R0, 0xd1, !P0 ;  /* 0x000000d10000780c */ /* 0x000fe40004761670 */
[----:B------:R-:W-:Y:S02]  /*489e0*/  @!P5 IADD3 R6, P4, R12, UR44, RZ ;  /* 0x0000002c0c06dc10 */ /* 0x000fe4000ff9e0ff */
[----:B------:R-:W-:Y:S01]  /*489f0*/  ISETP.LT.OR P6, PT, R0, 0xd2, !P1 ;  /* 0x000000d20000780c */ /* 0x000fe20004fc1670 */
[-C--:B------:R-:W-:Y:S01]  /*48a00*/  @!P5 IMAD R31, R31, R16.reuse, RZ ;  /* 0x000000101f1fd224 */ /* 0x080fe200078e02ff */
[----:B------:R-:W-:Y:S01]  /*48a10*/  @!P5 IADD3.X R7, R13, UR43, RZ, P4, !PT ;  /* 0x0000002b0d07dc10 */ /* 0x000fe2000a7fe4ff */
[----:B------:R-:W-:Y:S01]  /*48a20*/  @!P2 IMAD R3, R32, R16, RZ ;  /* 0x000000102003a224 */ /* 0x000fe200078e02ff */
[----:B------:R-:W-:Y:S01]  /*48a30*/  ISETP.LT.OR P4, PT, R0, 0xd2, !P0 ;  /* 0x000000d20000780c */ /* 0x000fe20004781670 */
[----:B0-----:R-:W-:-:S02]  /*48a40*/  @!P2 IMAD.MOV.U32 R4, RZ, RZ, R12 ;  /* 0x000000ffff04a224 */ /* 0x001fc400078e000c */
[----:B------:R-:W-:Y:S01]  /*48a50*/  @!P2 IMAD.MOV.U32 R5, RZ, RZ, R13 ;  /* 0x000000ffff05a224 */ /* 0x000fe200078e000d */
[----:B------:R-:W-:Y:S01]  /*48a60*/  @!P5 STG.E.U8 desc[UR46][R6.64+0xc9], R31 ;  /* 0x0000c91f0600d986 */ /* 0x000fe2000c10112e */
[----:B------:R-:W-:Y:S01]  /*48a70*/  @!P3 IADD3 R8, P5, R12, UR44, RZ ;  /* 0x0000002c0c08bc10 */ /* 0x000fe2000ffbe0ff */
[-C--:B-1----:R-:W-:Y:S02]  /*48a80*/  @!P3 IMAD R15, R34, R16.reuse, RZ ;  /* 0x00000010220fb224 */ /* 0x082fe400078e02ff */
[----:B------:R0:W-:Y:S01]  /*48a90*/  @!P2 STG.E.U8 desc[UR46][R4.64+0xd0], R3 ;  /* 0x0000d0030400a986 */ /* 0x0001e2000c10112e */
[----:B------:R-:W-:Y:S01]  /*48aa0*/  @!P6 IMAD R33, R33, R16, RZ ;  /* 0x000000102121e224 */ /* 0x000fe200078e02ff */
[C---:B------:R-:W-:Y:S02]  /*48ab0*/  ISETP.LT.OR P2, PT, R0.reuse, 0xd9, !P1 ;  /* 0x000000d90000780c */ /* 0x040fe40004f41670 */
[----:B------:R-:W-:Y:S02]  /*48ac0*/  @!P3 IADD3.X R9, R13, UR43, RZ, P5, !PT ;  /* 0x0000002b0d09bc10 */ /* 0x000fe4000affe4ff */
[----:B------:R-:W-:Y:S01]  /*48ad0*/  ISETP.LT.OR P5, PT, R0, 0xd9, !P0 ;  /* 0x000000d90000780c */ /* 0x000fe200047a1670 */
[----:B0-----:R-:W-:-:S02]  /*48ae0*/  @!P6 IMAD.MOV.U32 R4, RZ, RZ, R12 ;  /* 0x000000ffff04e224 */ /* 0x001fc400078e000c */
[----:B------:R-:W-:-:S05]  /*48af0*/  @!P6 IMAD.MOV.U32 R5, RZ, RZ, R13 ;  /* 0x000000ffff05e224 */ /* 0x000fca00078e000d */
[----:B------:R0:W-:Y:S01]  /*48b00*/  @!P6 STG.E.U8 desc[UR46][R4.64+0xd1], R33 ;  /* 0x0000d1210400e986 */ /* 0x0001e2000c10112e */
[----:B------:R-:W-:-:S03]  /*48b10*/  @!P4 IADD3 R6, P6, R12, UR44, RZ ;  /* 0x0000002c0c06cc10 */ /* 0x000fc6000ffde0ff */
[----:B------:R1:W-:Y:S01]  /*48b20*/  @!P3 STG.E.U8 desc[UR46][R8.64+0xd0], R15 ;  /* 0x0000d00f0800b986 */ /* 0x0003e2000c10112e */
[----:B------:R-:W-:Y:S01]  /*48b30*/  ISETP.LT.OR P3, PT, R0, 0xda, !P1 ;  /* 0x000000da0000780c */ /* 0x000fe20004f61670 */
[-C--:B------:R-:W-:Y:S01]  /*48b40*/  @!P4 IMAD R35, R35, R16.reuse, RZ ;  /* 0x000000102323c224 */ /* 0x080fe200078e02ff */
[----:B------:R-:W-:Y:S01]  /*48b50*/  @!P4 IADD3.X R7, R13, UR43, RZ, P6, !PT ;  /* 0x0000002b0d07cc10 */ /* 0x000fe2000b7fe4ff */
[----:B------:R-:W-:Y:S02]  /*48b60*/  @!P2 IMAD R3, R36, R16, RZ ;  /* 0x000000102403a224 */ /* 0x000fe400078e02ff */
[----:B0-----:R-:W-:Y:S02]  /*48b70*/  @!P2 IMAD.MOV.U32 R4, RZ, RZ, R12 ;  /* 0x000000ffff04a224 */ /* 0x001fe400078e000c */
[----:B------:R-:W-:Y:S01]  /*48b80*/  @!P4 STG.E.U8 desc[UR46][R6.64+0xd1], R35 ;  /* 0x0000d1230600c986 */ /* 0x000fe2000c10112e */
[----:B------:R-:W-:Y:S01]  /*48b90*/  @!P2 IMAD.MOV.U32 R5, RZ, RZ, R13 ;  /* 0x000000ffff05a224 */ /* 0x000fe200078e000d */
[----:B------:R-:W-:-:S02]  /*48ba0*/  ISETP.LT.OR P4, PT, R0, 0xda, !P0 ;  /* 0x000000da0000780c */ /* 0x000fc40004781670 */
[----:B------:R-:W-:Y:S02]  /*48bb0*/  @!P5 IADD3 R10, P6, R12, UR44, RZ ;  /* 0x0000002c0c0adc10 */ /* 0x000fe4000ffde0ff */
[-C--:B------:R-:W-:Y:S01]  /*48bc0*/  @!P3 IMAD R37, R37, R16.reuse, RZ ;  /* 0x000000102525b224 */ /* 0x080fe200078e02ff */
[----:B------:R0:W-:Y:S01]  /*48bd0*/  @!P2 STG.E.U8 desc[UR46][R4.64+0xd8], R3 ;  /* 0x0000d8030400a986 */ /* 0x0001e2000c10112e */
[----:B-1----:R-:W-:Y:S01]  /*48be0*/  @!P5 IMAD R9, R38, R16, RZ ;  /* 0x000000102609d224 */ /* 0x002fe200078e02ff */
[----:B------:R-:W-:Y:S02]  /*48bf0*/  @!P5 IADD3.X R11, R13, UR43, RZ, P6, !PT ;  /* 0x0000002b0d0bdc10 */ /* 0x000fe4000b7fe4ff */
[C---:B------:R-:W-:Y:S01]  /*48c00*/  ISETP.LT.OR P2, PT, R0.reuse, 0xe1, !P1 ;  /* 0x000000e10000780c */ /* 0x040fe20004f41670 */
[----:B0-----:R-:W-:Y:S02]  /*48c10*/  @!P3 IMAD.MOV.U32 R4, RZ, RZ, R12 ;  /* 0x000000ffff04b224 */ /* 0x001fe400078e000c */
[----:B------:R-:W-:Y:S01]  /*48c20*/  @!P3 IMAD.MOV.U32 R5, RZ, RZ, R13 ;  /* 0x000000ffff05b224 */ /* 0x000fe200078e000d */
[----:B------:R-:W-:-:S04]  /*48c30*/  ISETP.LT.OR P6, PT, R0, 0xe2, !P1 ;  /* 0x000000e20000780c */ /* 0x000fc80004fc1670 */
[----:B------:R0:W-:Y:S01]  /*48c40*/  @!P3 STG.E.U8 desc[UR46][R4.64+0xd9], R37 ;  /* 0x0000d9250400b986 */ /* 0x0001e2000c10112e */
[----:B------:R-:W-:-:S03]  /*48c50*/  ISETP.LT.OR P3, PT, R0, 0xe1, !P0 ;  /* 0x000000e10000780c */ /* 0x000fc60004761670 */
[----:B------:R1:W-:Y:S01]  /*48c60*/  @!P5 STG.E.U8 desc[UR46][R10.64+0xd8], R9 ;  /* 0x0000d8090a00d986 */ /* 0x0003e2000c10112e */
[----:B------:R-:W-:Y:S01]  /*48c70*/  @!P4 IADD3 R6, P5, R12, UR44, RZ ;  /* 0x0000002c0c06cc10 */ /* 0x000fe2000ffbe0ff */
[----:B------:R-:W-:-:S03]  /*48c80*/  @!P4 IMAD R39, R39, R16, RZ ;  /* 0x000000102727c224 */ /* 0x000fc600078e02ff */
[----:B------:R-:W-:Y:S01]  /*48c90*/  @!P4 IADD3.X R7, R13, UR43, RZ, P5, !PT ;  /* 0x0000002b0d07cc10 */ /* 0x000fe2000affe4ff */
[-C--:B------:R-:W-:Y:S01]  /*48ca0*/  @!P2 IMAD R3, R40, R16.reuse, RZ ;  /* 0x000000102803a224 */ /* 0x080fe200078e02ff */
[----:B------:R-:W-:Y:S01]  /*48cb0*/  ISETP.LT.OR P5, PT, R0, 0xe2, !P0 ;  /* 0x000000e20000780c */ /* 0x000fe200047a1670 */
[----:B0-----:R-:W-:Y:S02]  /*48cc0*/  @!P2 IMAD.MOV.U32 R4, RZ, RZ, R12 ;  /* 0x000000ffff04a224 */ /* 0x001fe400078e000c */
[----:B------:R-:W-:Y:S01]  /*48cd0*/  @!P2 IMAD.MOV.U32 R5, RZ, RZ, R13 ;  /* 0x000000ffff05a224 */ /* 0x000fe200078e000d */
[----:B------:R-:W-:Y:S01]  /*48ce0*/  @!P4 STG.E.U8 desc[UR46][R6.64+0xd9], R39 ;  /* 0x0000d9270600c986 */ /* 0x000fe2000c10112e */
[----:B------:R-:W-:Y:S01]  /*48cf0*/  @!P3 IADD3 R8, P4, R12, UR44, RZ ;  /* 0x0000002c0c08bc10 */ /* 0x000fe2000ff9e0ff */
[-C--:B------:R-:W-:Y:S02]  /*48d00*/  @!P6 IMAD R41, R41, R16.reuse, RZ ;  /* 0x000000102929e224 */ /* 0x080fe400078e02ff */
[----:B------:R0:W-:Y:S01]  /*48d10*/  @!P2 STG.E.U8 desc[UR46][R4.64+0xe0], R3 ;  /* 0x0000e0030400a986 */ /* 0x0001e2000c10112e */
[----:B------:R-:W-:Y:S01]  /*48d20*/  ISETP.LT.OR P2, PT, R0, 0xe9, !P1 ;  /* 0x000000e90000780c */ /* 0x000fe20004f41670 */
[----:B------:R-:W-:Y:S01]  /*48d30*/  @!P3 IMAD R15, R42, R16, RZ ;  /* 0x000000102a0fb224 */ /* 0x000fe200078e02ff */
[----:B-1----:R-:W-:-:S02]  /*48d40*/  @!P3 IADD3.X R9, R13, UR43, RZ, P4, !PT ;  /* 0x0000002b0d09bc10 */ /* 0x002fc4000a7fe4ff */
[----:B------:R-:W-:Y:S01]  /*48d50*/  ISETP.LT.OR P4, PT, R0, 0xe9, !P0 ;  /* 0x000000e90000780c */ /* 0x000fe20004781670 */
[----:B0-----:R-:W-:Y:S02]  /*48d60*/  @!P6 IMAD.MOV.U32 R4, RZ, RZ, R12 ;  /* 0x000000ffff04e224 */ /* 0x001fe400078e000c */
        /* <DEDUP_REMOVED lines=316> */
[----:B-1----:R-:W-:Y:S01]  /*4a130*/  @!P3 IMAD R11, R106, R16, RZ ;  /* 0x000000106a0bb224 */ /* 0x002fe200078e02ff */
[----:B------:R-:W-:-:S02]  /*4a140*/  @!P3 IADD3.X R9, R13, UR43, RZ, P4, !PT ;  /* 0x0000002b0d09bc10 */ /* 0x000fc4000a7fe4ff */
        /* <DEDUP_REMOVED lines=9> */
[-C--:B------:R-:W-:Y:S01]  /*4a1e0*/  @!P2 IMAD R3, R108, R16.reuse, RZ ;  /* 0x000000106c03a224 */ /* 0x080fe200078e02ff */
[C---:B------:R-:W-:Y:S01]  /*4a1f0*/  ISETP.LT.OR P6, PT, R0.reuse, 0x16a, !P0 ;  /* 0x0000016a0000780c */ /* 0x040fe200047c1670 */
[----:B0-----:R-:W-:Y:S02]  /*4a200*/  @!P2 IMAD.MOV.U32 R4, RZ, RZ, R12 ;  /* 0x000000ffff04a224 */ /* 0x001fe400078e000c */
[----:B------:R-:W-:Y:S01]  /*4a210*/  @!P2 IMAD.MOV.U32 R5, RZ, RZ, R13 ;  /* 0x000000ffff05a224 */ /* 0x000fe200078e000d */
[----:B------:R-:W-:Y:S01]  /*4a220*/  @!P5 STG.E.U8 desc[UR46][R6.64+0x161], R107 ;  /* 0x0001616b0600d986 */ /* 0x000fe2000c10112e */
[----:B------:R-:W-:Y:S01]  /*4a230*/  ISETP.LT.OR P5, PT, R0, 0x171, !P1 ;  /* 0x000001710000780c */ /* 0x000fe20004fa1670 */
[----:B------:R-:W-:-:S02]  /*4a240*/  @!P4 IMAD R109, R109, R16, RZ ;  /* 0x000000106d6dc224 */ /* 0x000fc400078e02ff */
[----:B------:R0:W-:Y:S01]  /*4a250*/  @!P2 STG.E.U8 desc[UR46][R4.64+0x168], R3 ;  /* 0x000168030400a986 */ /* 0x0001e2000c10112e */
[----:B-1----:R-:W-:-:S04]  /*4a260*/  @!P3 IADD3 R8, P2, R12, UR44, RZ ;  /* 0x0000002c0c08bc10 */ /* 0x002fc8000ff5e0ff */
[----:B------:R-:W-:Y:S01]  /*4a270*/  @!P3 IADD3.X R9, R13, UR43, RZ, P2, !PT ;  /* 0x0000002b0d09bc10 */ /* 0x000fe200097fe4ff */
[----:B0-----:R-:W-:Y:S02]  /*4a280*/  @!P4 IMAD.MOV.U32 R4, RZ, RZ, R12 ;  /* 0x000000ffff04c224 */ /* 0x001fe400078e000c */
[----:B------:R-:W-:Y:S01]  /*4a290*/  @!P4 IMAD.MOV.U32 R5, RZ, RZ, R13 ;  /* 0x000000ffff05c224 */ /* 0x000fe200078e000d */
[----:B------:R-:W-:-:S04]  /*4a2a0*/  ISETP.LT.OR P2, PT, R0, 0x172, !P1 ;  /* 0x000001720000780c */ /* 0x000fc80004f41670 */
[----:B------:R0:W-:Y:S01]  /*4a2b0*/  @!P4 STG.E.U8 desc[UR46][R4.64+0x169], R109 ;  /* 0x0001696d0400c986 */ /* 0x0001e2000c10112e */
[----:B------:R-:W-:Y:S01]  /*4a2c0*/  @!P6 IADD3 R10, P4, R12, UR44, RZ ;  /* 0x0000002c0c0aec10 */ /* 0x000fe2000ff9e0ff */
[-C--:B------:R-:W-:Y:S02]  /*4a2d0*/  @!P3 IMAD R15, R110, R16.reuse, RZ ;  /* 0x000000106e0fb224 */ /* 0x080fe400078e02ff */
[-C--:B------:R-:W-:Y:S01]  /*4a2e0*/  @!P6 IMAD R111, R111, R16.reuse, RZ ;  /* 0x000000106f6fe224 */ /* 0x080fe200078e02ff */
[----:B------:R-:W-:Y:S01]  /*4a2f0*/  @!P6 IADD3.X R11, R13, UR43, RZ, P4, !PT ;  /* 0x0000002b0d0bec10 */ /* 0x000fe2000a7fe4ff */
[-C--:B------:R-:W-:Y:S01]  /*4a300*/  @!P5 IMAD R3, R112, R16.reuse, RZ ;  /* 0x000000107003d224 */ /* 0x080fe200078e02ff */
[----:B------:R-:W-:Y:S01]  /*4a310*/  ISETP.LT.OR P4, PT, R0, 0x171, !P0 ;  /* 0x000001710000780c */ /* 0x000fe20004781670 */
[----:B------:R-:W-:Y:S01]  /*4a320*/  @!P3 STG.E.U8 desc[UR46][R8.64+0x168], R15 ;  /* 0x0001680f0800b986 */ /* 0x000fe2000c10112e */
[----:B0-----:R-:W-:Y:S02]  /*4a330*/  @!P5 IMAD.MOV.U32 R4, RZ, RZ, R12 ;  /* 0x000000ffff04d224 */ /* 0x001fe400078e000c */
[----:B------:R-:W-:Y:S01]  /*4a340*/  @!P5 IMAD.MOV.U32 R5, RZ, RZ, R13 ;  /* 0x000000ffff05d224 */ /* 0x000fe200078e000d */
[----:B------:R-:W-:Y:S01]  /*4a350*/  @!P6 STG.E.U8 desc[UR46][R10.64+0x169], R111 ;  /* 0x0001696f0a00e986 */ /* 0x000fe2000c10112e */
[----:B------:R-:W-:-:S03]  /*4a360*/  @!P2 IMAD R113, R113, R16, RZ ;  /* 0x000000107171a224 */ /* 0x000fc600078e02ff */
[----:B------:R0:W-:Y:S01]  /*4a370*/  @!P5 STG.E.U8 desc[UR46][R4.64+0x170], R3 ;  /* 0x000170030400d986 */ /* 0x0001e2000c10112e */
[C---:B------:R-:W-:Y:S02]  /*4a380*/  ISETP.LT.OR P5, PT, R0.reuse, 0x172, !P0 ;  /* 0x000001720000780c */ /* 0x040fe400047a1670 */
[C---:B------:R-:W-:Y:S02]  /*4a390*/  ISETP.LT.OR P6, PT, R0.reuse, 0x17a, !P0 ;  /* 0x0000017a0000780c */ /* 0x040fe400047c1670 */
[C---:B------:R-:W-:Y:S02]  /*4a3a0*/  ISETP.LT.OR P0, PT, R0.reuse, 0x179, !P0 ;  /* 0x000001790000780c */ /* 0x040fe40004701670 */
[C---:B------:R-:W-:Y:S01]  /*4a3b0*/  ISETP.LT.OR P3, PT, R0.reuse, 0x17a, !P1 ;  /* 0x0000017a0000780c */ /* 0x040fe20004f61670 */
[----:B0-----:R-:W-:Y:S02]  /*4a3c0*/  @!P2 IMAD.MOV.U32 R4, RZ, RZ, R12 ;  /* 0x000000ffff04a224 */ /* 0x001fe400078e000c */
[----:B------:R-:W-:Y:S01]  /*4a3d0*/  @!P2 IMAD.MOV.U32 R5, RZ, RZ, R13 ;  /* 0x000000ffff05a224 */ /* 0x000fe200078e000d */
[----:B------:R-:W-:-:S04]  /*4a3e0*/  ISETP.LT.OR P1, PT, R0, 0x179, !P1 ;  /* 0x000001790000780c */ /* 0x000fc80004f21670 */
[----:B------:R0:W-:Y:S01]  /*4a3f0*/  @!P2 STG.E.U8 desc[UR46][R4.64+0x171], R113 ;  /* 0x000171710400a986 */ /* 0x0001e2000c10112e */
[----:B------:R-:W-:Y:S01]  /*4a400*/  @!P4 IADD3 R6, P2, R12, UR44, RZ ;  /* 0x0000002c0c06cc10 */ /* 0x000fe2000ff5e0ff */
[----:B------:R-:W-:-:S03]  /*4a410*/  @!P4 IMAD R19, R114, R16, RZ ;  /* 0x000000107213c224 */ /* 0x000fc600078e02ff */
[----:B------:R-:W-:Y:S02]  /*4a420*/  @!P4 IADD3.X R7, R13, UR43, RZ, P2, !PT ;  /* 0x0000002b0d07cc10 */ /* 0x000fe400097fe4ff */
[C---:B------:R-:W-:Y:S01]  /*4a430*/  @!P5 IADD3 R8, P2, R12.reuse, UR44, RZ ;  /* 0x0000002c0c08dc10 */ /* 0x040fe2000ff5e0ff */
[-C--:B------:R-:W-:Y:S02]  /*4a440*/  @!P5 IMAD R115, R115, R16.reuse, RZ ;  /* 0x000000107373d224 */ /* 0x080fe400078e02ff */
[----:B------:R4:W-:Y:S01]  /*4a450*/  @!P4 STG.E.U8 desc[UR46][R6.64+0x170], R19 ;  /* 0x000170130600c986 */ /* 0x0009e2000c10112e */
[----:B------:R-:W-:Y:S02]  /*4a460*/  @!P5 IADD3.X R9, R13, UR43, RZ, P2, !PT ;  /* 0x0000002b0d09dc10 */ /* 0x000fe400097fe4ff */
[----:B------:R-:W-:Y:S01]  /*4a470*/  @!P0 IADD3 R10, P2, R12, UR44, RZ ;  /* 0x0000002c0c0a8c10 */ /* 0x000fe2000ff5e0ff */
[----:B------:R-:W-:Y:S01]  /*4a480*/  @!P1 IMAD R3, R116, R16, RZ ;  /* 0x0000001074039224 */ /* 0x000fe200078e02ff */
[----:B------:R-:W-:Y:S01]  /*4a490*/  @!P6 IADD3 R14, P4, R12, UR44, RZ ;  /* 0x0000002c0c0eec10 */ /* 0x000fe2000ff9e0ff */
[----:B0-----:R-:W-:-:S02]  /*4a4a0*/  @!P1 IMAD.MOV.U32 R4, RZ, RZ, R12 ;  /* 0x000000ffff049224 */ /* 0x001fc400078e000c */
[----:B------:R-:W-:Y:S01]  /*4a4b0*/  @!P1 IMAD.MOV.U32 R5, RZ, RZ, R13 ;  /* 0x000000ffff059224 */ /* 0x000fe200078e000d */
[----:B------:R-:W-:Y:S01]  /*4a4c0*/  @!P0 IADD3.X R11, R13, UR43, RZ, P2, !PT ;  /* 0x0000002b0d0b8c10 */ /* 0x000fe200097fe4ff */
[-C--:B------:R-:W-:Y:S01]  /*4a4d0*/  @!P3 IMAD R117, R117, R16.reuse, RZ ;  /* 0x000000107575b224 */ /* 0x080fe200078e02ff */
[----:B------:R-:W-:Y:S01]  /*4a4e0*/  @!P6 IADD3.X R15, R13, UR43, RZ, P4, !PT ;  /* 0x0000002b0d0fec10 */ /* 0x000fe2000a7fe4ff */
[-C--:B------:R-:W-:Y:S01]  /*4a4f0*/  @!P0 IMAD R21, R118, R16.reuse, RZ ;  /* 0x0000001076158224 */ /* 0x080fe200078e02ff */
[----:B------:R4:W-:Y:S01]  /*4a500*/  @!P5 STG.E.U8 desc[UR46][R8.64+0x171], R115 ;  /* 0x000171730800d986 */ /* 0x0009e2000c10112e */
[----:B------:R-:W-:-:S03]  /*4a510*/  @!P6 IMAD R119, R119, R16, RZ ;  /* 0x000000107777e224 */ /* 0x000fc600078e02ff */
[----:B------:R4:W-:Y:S04]  /*4a520*/  @!P1 STG.E.U8 desc[UR46][R4.64+0x178], R3 ;  /* 0x0001780304009986 */ /* 0x0009e8000c10112e */
[----:B------:R4:W-:Y:S04]  /*4a530*/  @!P3 STG.E.U8 desc[UR46][R12.64+0x179], R117 ;  /* 0x000179750c00b986 */ /* 0x0009e8000c10112e */
[----:B------:R4:W-:Y:S04]  /*4a540*/  @!P0 STG.E.U8 desc[UR46][R10.64+0x178], R21 ;  /* 0x000178150a008986 */ /* 0x0009e8000c10112e */
[----:B------:R4:W-:Y:S02]  /*4a550*/  @!P6 STG.E.U8 desc[UR46][R14.64+0x179], R119 ;  /* 0x000179770e00e986 */ /* 0x0009e4000c10112e */
.L_x_1560:
[----:B------:R-:W-:Y:S05]  /*4a560*/  BSYNC B0 ;  /* 0x0000000000007941 */ /* 0x000fea0003800000 */
.L_x_28:
[----:B0---4-:R-:W4:Y:S04]  /*4a570*/  LDL.LU R5, [R1+0x900] ;  /* 0x0009000001057983 */ /* 0x011f280000300800 */
[----:B------:R-:W4:Y:S01]  /*4a580*/  LDL.LU R4, [R1+0x904] ;  /* 0x0009040001047983 */ /* 0x000f220000300800 */
[----:B------:R-:W-:Y:S01]  /*4a590*/  ULDC UR4, c[0x0][0xc] ;  /* 0x0000030000047ab9 */ /* 0x000fe20000000800 */
[----:B------:R-:W-:Y:S01]  /*4a5a0*/  ULDC UR5, c[0x0][0x10] ;  /* 0x0000040000057ab9 */ /* 0x000fe20000000800 */
[----:B---3--:R-:W4:Y:S01]  /*4a5b0*/  LDC R3, c[0x0][0x14] ;  /* 0x00000500ff037b82 */ /* 0x008f220000000800 */
[----:B------:R-:W-:Y:S01]  /*4a5c0*/  UIMAD.WIDE.U32 UR4, UR4, UR5, URZ ;  /* 0x00000005040472a5 */ /* 0x000fe2000f8e003f */
[----:B------:R-:W-:Y:S01]  /*4a5d0*/  PRMT R0, RZ, 0x7610, R0 ;  /* 0x00007610ff007816 */ /* 0x000fe20000000000 */
[----:B------:R-:W-:Y:S01]  /*4a5e0*/  UMOV UR41, 0xffffffff ;  /* 0xffffffff00297882 */ /* 0x000fe20000000000 */
[----:B------:R-:W-:-:S03]  /*4a5f0*/  UMOV UR42, 0xffffffff ;  /* 0xffffffff002a7882 */ /* 0x000fc60000000000 */
[----:B----4-:R-:W-:-:S04]  /*4a600*/  IMAD.WIDE.U32 R4, R3, UR4, R4 ;  /* 0x0000000403047c25 */ /* 0x010fc8000f8e0004 */
[----:B------:R-:W-:Y:S01]  /*4a610*/  IMAD R3, R3, UR5, RZ ;  /* 0x0000000503037c24 */ /* 0x000fe2000f8e02ff */
[----:B------:R-:W-:Y:S01]  /*4a620*/  ULDC.64 UR4, c[0x0][0x650] ;  /* 0x0001940000047ab9 */ /* 0x000fe20000000a00 */
[----:B-1----:R-:W-:Y:S01]  /*4a630*/  IMAD.MOV.U32 R7, RZ, RZ, R4 ;  /* 0x000000ffff077224 */ /* 0x002fe200078e0004 */
[----:B------:R-:W-:Y:S01]  /*4a640*/  ISETP.GE.U32.AND P0, PT, R4, UR4, PT ;  /* 0x0000000404007c0c */ /* 0x000fe2000bf06070 */
[----:B------:R-:W-:-:S05]  /*4a650*/  IMAD.IADD R6, R5, 0x1, R3 ;  /* 0x0000000105067824 */ /* 0x000fca00078e0203 */
[----:B------:R0:W-:Y:S01]  /*4a660*/  STL [R1+0x900], R6 ;  /* 0x0009000601007387 */ /* 0x0001e20000100800 */
[----:B------:R-:W-:-:S03]  /*4a670*/  ISETP.GE.U32.AND.EX P0, PT, R6, UR5, PT, P0 ;  /* 0x0000000506007c0c */ /* 0x000fc6000bf06100 */
[----:B------:R0:W-:Y:S10]  /*4a680*/  STL [R1+0x904], R7 ;  /* 0x0009040701007387 */ /* 0x0001f40000100800 */
[----:B0-----:R-:W-:Y:S05]  /*4a690*/  @P0 BRA `(.L_x_1561) ;  /* 0x0000000400880947 */ /* 0x001fea0003800000 */
[----:B------:R-:W0:Y:S01]  /*4a6a0*/  S2UR UR6, SR_CTAID.X ;  /* 0x00000000000679c3 */ /* 0x000e220000002500 */
[----:B------:R-:W-:Y:S01]  /*4a6b0*/  ULDC.64 UR12, c[0x0][0x628] ;  /* 0x00018a00000c7ab9 */ /* 0x000fe20000000a00 */
[----:B------:R-:W-:Y:S01]  /*4a6c0*/  ULDC UR4, c[0x0][0x150] ;  /* 0x0000540000047ab9 */ /* 0x000fe20000000800 */
[----:B------:R-:W-:Y:S01]  /*4a6d0*/  ISETP.NE.U32.AND P0, PT, RZ, UR12, PT ;  /* 0x0000000cff007c0c */ /* 0x000fe2000bf05070 */
[----:B------:R-:W-:Y:S01]  /*4a6e0*/  ULDC UR15, c[0x0][0x630] ;  /* 0x00018c00000f7ab9 */ /* 0x000fe20000000800 */
[C---:B------:R-:W-:Y:S01]  /*4a6f0*/  R2UR UR16, R7.reuse ;  /* 0x00000000071072ca */ /* 0x040fe200000e0000 */
[----:B------:R-:W-:Y:S01]  /*4a700*/  ULDC UR18, c[0x0][0x154] ;  /* 0x0000550000127ab9 */ /* 0x000fe20000000800 */
[----:B------:R-:W-:Y:S01]  /*4a710*/  ISETP.NE.AND.EX P0, PT, RZ, UR13, PT, P0 ;  /* 0x0000000dff007c0c */ /* 0x000fe2000bf05300 */
[----:B------:R-:W1:Y:S01]  /*4a720*/  S2UR UR19, SR_CTAID.Y ;  /* 0x00000000001379c3 */ /* 0x000e620000002600 */
[----:B------:R-:W-:Y:S02]  /*4a730*/  R2UR UR17, R6 ;  /* 0x00000000061172ca */ /* 0x000fe400000e0000 */
[----:B------:R-:W-:-:S02]  /*4a740*/  R2UR UR10, R7 ;  /* 0x00000000070a72ca */ /* 0x000fc400000e0000 */
[----:B------:R-:W-:Y:S02]  /*4a750*/  R2UR UR11, R6 ;  /* 0x00000000060b72ca */ /* 0x000fe400000e0000 */
[----:B0-----:R-:W-:-:S05]  /*4a760*/  I2FP.F32.U32 R0, UR6 ;  /* 0x0000000600007c45 */ /* 0x001fca0008201000 */
[----:B------:R-:W-:-:S04]  /*4a770*/  FMUL R0, R0, UR4 ;  /* 0x0000000400007c20 */ /* 0x000fc80008400000 */
[----:B------:R0:W3:Y:S01]  /*4a780*/  F2I.U32.TRUNC.NTZ R3, R0 ;  /* 0x0000000000037305 */ /* 0x0000e2000020f000 */
[----:B-1----:R-:W-:Y:S05]  /*4a790*/  @!P0 BRA `(.L_x_1562) ;  /* 0x0000000000308947 */ /* 0x002fea0003800000 */
        /* <DEDUP_REMOVED lines=12> */
.L_x_1562:
[----:B------:R-:W-:Y:S01]  /*4a860*/  USHF.R.U64 UR42, UR10, UR15, UR11 ;  /* 0x0000000f0a2a7299 */ /* 0x000fe2000800120b */
[----:B0-----:R-:W-:Y:S01]  /*4a870*/  I2FP.F32.U32 R0, UR19 ;  /* 0x0000001300007c45 */ /* 0x001fe20008201000 */
[----:B------:R-:W-:Y:S01]  /*4a880*/  USHF.R.U32.HI UR4, URZ, UR15, UR11 ;  /* 0x0000000f3f047299 */ /* 0x000fe2000801160b */
[----:B---3--:R-:W-:Y:S01]  /*4a890*/  R2UR UR14, R3 ;  /* 0x00000000030e72ca */ /* 0x008fe200000e0000 */
        /* <DEDUP_REMOVED lines=11> */
[----:B------:R-:W-:Y:S02]  /*4a950*/  ULDC UR21, c[0x0][0x658] ;  /* 0x0001960000157ab9 */ /* 0x000fe40000000800 */
[----:B------:R-:W-:Y:S01]  /*4a960*/  UIADD3 UR9, UR11, UR9, URZ ;  /* 0x000000090b097290 */ /* 0x000fe2000fffe03f */
[----:B------:R-:W-:Y:S01]  /*4a970*/  UMOV UR16, 0xffffffff ;  /* 0xffffffff00107882 */ /* 0x000fe20000000000 */
[----:B------:R-:W-:Y:S01]  /*4a980*/  ULDC.64 UR4, c[0x0][0x640] ;  /* 0x0001900000047ab9 */ /* 0x000fe20000000a00 */
[----:B------:R-:W-:Y:S01]  /*4a990*/  USHF.L.U32 UR16, UR16, UR21, URZ ;  /* 0x0000001510107299 */ /* 0x000fe2000800063f */
[----:B------:R-:W-:Y:S01]  /*4a9a0*/  ISETP.NE.U32.AND P0, PT, RZ, UR4, PT ;  /* 0x00000004ff007c0c */ /* 0x000fe2000bf05070 */
[----:B------:R-:W-:-:S02]  /*4a9b0*/  USHF.R.U64 UR17, UR10, UR12, UR9 ;  /* 0x0000000c0a117299 */ /* 0x000fc40008001209 */
[----:B------:R-:W-:Y:S01]  /*4a9c0*/  USHF.R.U32.HI UR9, URZ, UR12, UR9 ;  /* 0x0000000c3f097299 */ /* 0x000fe20008011609 */
[----:B0-----:R-:W-:Y:S01]  /*4a9d0*/  R2UR UR15, R0 ;  /* 0x00000000000f72ca */ /* 0x001fe200000e0000 */
[----:B------:R-:W-:Y:S01]  /*4a9e0*/  ULDC UR18, c[0x0][0x608] ;  /* 0x0001820000127ab9 */ /* 0x000fe20000000800 */
[----:B------:R-:W-:Y:S01]  /*4a9f0*/  ULOP3.LUT UR40, URZ, UR16, URZ, 0x33, !UPT ;  /* 0x000000103f287292 */ /* 0x000fe2000f8e333f */
[----:B------:R-:W-:Y:S01]  /*4aa00*/  ISETP.NE.AND.EX P0, PT, RZ, UR5, PT, P0 ;  /* 0x00000005ff007c0c */ /* 0x000fe2000bf05300 */
[----:B------:R-:W-:Y:S02]  /*4aa10*/  USHF.R.U64 UR16, UR17, UR18, UR9 ;  /* 0x0000001211107299 */ /* 0x000fe40008001209 */
[----:B------:R-:W-:Y:S02]  /*4aa20*/  USHF.R.U32.HI UR9, URZ, UR18, UR9 ;  /* 0x000000123f097299 */ /* 0x000fe40008011609 */
[----:B------:R-:W-:Y:S02]  /*4aa30*/  UIADD3 UR14, -UR14, URZ, URZ ;  /* 0x0000003f0e0e7290 */ /* 0x000fe4000fffe13f */
[----:B------:R-:W-:Y:S01]  /*4aa40*/  USHF.R.U64 UR18, UR16, UR21, UR9 ;  /* 0x0000001510127299 */ /* 0x000fe20008001209 */
[----:B------:R-:W-:Y:S01]  /*4aa50*/  UMOV UR20, 0x1 ;  /* 0x0000000100147882 */ /* 0x000fe20000000000 */
[----:B------:R-:W-:Y:S01]  /*4aa60*/  ULDC UR13, c[0x0][0x144] ;  /* 0x00005100000d7ab9 */ /* 0x000fe20000000800 */
[----:B------:R-:W-:Y:S01]  /*4aa70*/  ULDC UR7, c[0x0][0x600] ;  /* 0x0001800000077ab9 */ /* 0x000fe20000000800 */
[----:B------:R-:W-:-:S02]  /*4aa80*/  USHF.L.U32 UR24, UR20, UR21, URZ ;  /* 0x0000001514187299 */ /* 0x000fc4000800063f */
[----:B------:R-:W-:Y:S02]  /*4aa90*/  USHF.R.U32.HI UR9, URZ, UR21, UR9 ;  /* 0x000000153f097299 */ /* 0x000fe40008011609 */
[----:B------:R-:W-:Y:S02]  /*4aaa0*/  UIMAD UR21, UR13, UR14, UR6 ;  /* 0x0000000e0d1572a4 */ /* 0x000fe4000f8e0206 */
[----:B------:R-:W-:Y:S02]  /*4aab0*/  UIADD3 UR8, UR7, -0x1, URZ ;  /* 0xffffffff07087890 */ /* 0x000fe4000fffe03f */
[----:B------:R-:W-:Y:S01]  /*4aac0*/  UIADD3 UR20, -UR15, URZ, URZ ;  /* 0x0000003f0f147290 */ /* 0x000fe2000fffe13f */
        /* <DEDUP_REMOVED lines=17> */
.L_x_1563:
[----:B------:R-:W-:Y:S01]  /*4abe0*/  UISETP.NE.AND UP0, UPT, UR39, URZ, UPT ;  /* 0x0000003f2700728c */ /* 0x000fe2000bf05270 */
[----:B------:R-:W-:Y:S01]  /*4abf0*/  IMAD.MOV.U32 R0, RZ, RZ, 0x1 ;  /* 0x00000001ff007424 */ /* 0x000fe200078e00ff */
[----:B------:R-:W-:Y:S02]  /*4ac00*/  USHF.R.U64 UR4, UR6, UR22, UR9 ;  /* 0x0000001606047299 */ /* 0x000fe40008001209 */
[----:B------:R-:W-:Y:S02]  /*4ac10*/  ULOP3.LUT UR40, UR16, UR40, URZ, 0xc0, !UPT ;  /* 0x0000002810287292 */ /* 0x000fe4000f8ec03f */
[----:B------:R-:W-:Y:S02]  /*4ac20*/  UIADD3 UR5, -UR4, URZ, URZ ;  /* 0x0000003f04057290 */ /* 0x000fe4000fffe13f */
[----:B------:R-:W-:Y:S02]  /*4ac30*/  UIMAD UR40, UR24, UR4, UR40 ;  /* 0x00000004182872a4 */ /* 0x000fe4000f8e0228 */
[----:B------:R-:W-:-:S02]  /*4ac40*/  ULOP3.LUT UR8, UR17, UR8, URZ, 0xc0, !UPT ;  /* 0x0000000811087292 */ /* 0x000fc4000f8ec03f */
[----:B------:R-:W-:Y:S02]  /*4ac50*/  @UP0 UIMAD UR21, UR25, UR20, UR19 ;  /* 0x00000014191502a4 */ /* 0x000fe4000f8e0213 */
[----:B------:R-:W-:-:S03]  /*4ac60*/  UIMAD UR4, UR5, UR23, UR18 ;  /* 0x00000017050472a4 */ /* 0x000fc6000f8e0212 */
[----:B------:R-:W-:Y:S01]  /*4ac70*/  ULDC UR5, c[0x0][0x610] ;  /* 0x0001840000057ab9 */ /* 0x000fe20000000800 */
[----:B------:R-:W-:Y:S02]  /*4ac80*/  UIMAD UR4, UR4, UR7, UR8 ;  /* 0x00000007040472a4 */ /* 0x000fe4000f8e0208 */
[----:B------:R-:W-:-:S04]  /*4ac90*/  UIMAD UR40, UR40, UR5, UR21 ;  /* 0x00000005282872a4 */ /* 0x000fc8000f8e0215 */
[----:B------:R-:W-:Y:S02]  /*4aca0*/  USEL UR41, UR4, UR40, !UP0 ;  /* 0x0000002804297287 */ /* 0x000fe4000c000000 */
[----:B------:R-:W-:-:S12]  /*4acb0*/  USEL UR40, UR40, UR4, !UP0 ;  /* 0x0000000428287287 */ /* 0x000fd8000c000000 */
.L_x_1561:
[----:B------:R-:W-:-:S13]  /*4acc0*/  LOP3.LUT P0, RZ, R0, 0xff, RZ, 0xc0, !PT ;  /* 0x000000ff00ff7812 */ /* 0x000fda000780c0ff */
[----:B------:R-:W-:Y:S05]  /*4acd0*/  @P0 BRA `(.L_x_1564) ;  /* 0xfffffb6400180947 */ /* 0x000fea000383ffff */
[----:B------:R-:W-:Y:S05]  /*4ace0*/  EXIT ;  /* 0x000000000000794d */ /* 0x000fea0003800000 */
.L_x_3:
[----:B------:R-:W2:Y:S01]  /*4acf0*/  LDL R4, [R1+0x904] ;  /* 0x0009040001047983 */ /* 0x000ea20000100800 */
[----:B------:R-:W-:-:S03]  /*4ad00*/  ULDC.64 UR8, c[0x0][0x650] ;  /* 0x0001940000087ab9 */ /* 0x000fc60000000a00 */
[----:B------:R-:W3:Y:S01]  /*4ad10*/  LDL R3, [R1+0x900] ;  /* 0x0009000001037983 */ /* 0x000ee20000100800 */
[----:B------:R-:W-:Y:S01]  /*4ad20*/  PRMT R0, RZ, 0x7610, R0 ;  /* 0x00007610ff007816 */ /* 0x000fe20000000000 */
[----:B------:R-:W-:Y:S02]  /*4ad30*/  IMAD.MOV.U32 R5, RZ, RZ, -0x1 ;  /* 0xffffffffff057424 */ /* 0x000fe400078e00ff */
[----:B------:R-:W-:Y:S02]  /*4ad40*/  IMAD.MOV.U32 R2, RZ, RZ, -0x1 ;  /* 0xffffffffff027424 */ /* 0x000fe400078e00ff */
[----:B------:R-:W-:Y:S01]  /*4ad50*/  IMAD.MOV.U32 R10, RZ, RZ, -0x1 ;  /* 0xffffffffff0a7424 */ /* 0x000fe200078e00ff */
[----:B--2---:R-:W-:-:S04]  /*4ad60*/  ISETP.GE.U32.AND P0, PT, R4, UR8, PT ;  /* 0x0000000804007c0c */ /* 0x004fc8000bf06070 */
[----:B---3--:R-:W-:-:S13]  /*4ad70*/  ISETP.GE.U32.AND.EX P0, PT, R3, UR9, PT, P0 ;  /* 0x0000000903007c0c */ /* 0x008fda000bf06100 */
[----:B------:R-:W-:Y:S05]  /*4ad80*/  @P0 BRA `(.L_x_1565) ;  /* 0x00000004008c0947 */ /* 0x000fea0003800000 */
[----:B------:R-:W-:Y:S01]  /*4ad90*/  I2FP.F32.U32 R0, UR4 ;  /* 0x0000000400007c45 */ /* 0x000fe20008201000 */
[----:B0-----:R-:W-:Y:S01]  /*4ada0*/  ULDC.64 UR16, c[0x0][0x628] ;  /* 0x00018a0000107ab9 */ /* 0x001fe20000000a00 */
        /* <DEDUP_REMOVED lines=24> */
.L_x_1566:
        /* <DEDUP_REMOVED lines=24> */
[----:B------:R-:W-:Y:S01]  /*4b0b0*/  UMOV UR19, 0x1 ;  /* 0x0000000100137882 */ /* 0x000fe20000000000 */
[----:B------:R-:W-:Y:S01]  /*4b0c0*/  ULDC UR20, c[0x0][0x608] ;  /* 0x0001820000147ab9 */ /* 0x000fe20000000800 */
[----:B------:R-:W-:Y:S01]  /*4b0d0*/  USHF.L.U32 UR26, UR19, UR23, URZ ;  /* 0x00000017131a7299 */ /* 0x000fe2000800063f */
[----:B------:R-:W-:Y:S01]  /*4b0e0*/  ISETP.NE.AND.EX P0, PT, RZ, UR9, PT, P0 ;  /* 0x00000009ff007c0c */ /* 0x000fe2000bf05300 */
[----:B------:R-:W-:Y:S02]  /*4b0f0*/  USHF.R.U64 UR19, UR18, UR20, UR11 ;  /* 0x0000001412137299 */ /* 0x000fe4000800120b */
[----:B------:R-:W-:Y:S02]  /*4b100*/  USHF.R.U32.HI UR11, URZ, UR20, UR11 ;  /* 0x000000143f0b7299 */ /* 0x000fe4000801160b */
[----:B------:R-:W-:-:S02]  /*4b110*/  UIADD3 UR15, -UR15, URZ, URZ ;  /* 0x0000003f0f0f7290 */ /* 0x000fc4000fffe13f */
[----:B------:R-:W-:Y:S01]  /*4b120*/  USHF.R.U64 UR20, UR19, UR23, UR11 ;  /* 0x0000001713147299 */ /* 0x000fe2000800120b */
[----:B------:R-:W-:Y:S01]  /*4b130*/  ULDC UR16, c[0x0][0x144] ;  /* 0x0000510000107ab9 */ /* 0x000fe20000000800 */
[----:B------:R-:W-:Y:S01]  /*4b140*/  ULDC UR6, c[0x0][0x600] ;  /* 0x0001800000067ab9 */ /* 0x000fe20000000800 */
[----:B------:R-:W-:Y:S02]  /*4b150*/  USHF.R.U32.HI UR11, URZ, UR23, UR11 ;  /* 0x000000173f0b7299 */ /* 0x000fe4000801160b */
[----:B------:R-:W-:Y:S02]  /*4b160*/  UIMAD UR23, UR16, UR15, UR4 ;  /* 0x0000000f101772a4 */ /* 0x000fe4000f8e0204 */
[----:B------:R-:W-:Y:S02]  /*4b170*/  UIADD3 UR22, UR6, -0x1, URZ ;  /* 0xffffffff06167890 */ /* 0x000fe4000fffe03f */
[----:B------:R-:W-:Y:S02]  /*4b180*/  ULOP3.LUT UR27, URZ, UR13, URZ, 0x33, !UPT ;  /* 0x0000000d3f1b7292 */ /* 0x000fe4000f8e333f */
        /* <DEDUP_REMOVED lines=18> */
.L_x_1567:
[----:B------:R-:W-:Y:S01]  /*4b2b0*/  UISETP.NE.AND UP0, UPT, UR39, URZ, UPT ;  /* 0x0000003f2700728c */ /* 0x000fe2000bf05270 */
[----:B------:R-:W-:Y:S01]  /*4b2c0*/  IMAD.MOV.U32 R0, RZ, RZ, 0x1 ;  /* 0x00000001ff007424 */ /* 0x000fe200078e00ff */
[----:B------:R-:W-:Y:S01]  /*4b2d0*/  USHF.R.U64 UR8, UR4, UR24, UR11 ;  /* 0x0000001804087299 */ /* 0x000fe2000800120b */
[----:B------:R-:W-:Y:S01]  /*4b2e0*/  IMAD.U32 R10, RZ, RZ, UR5 ;  /* 0x00000005ff0a7e24 */ /* 0x000fe2000f8e00ff */
[----:B------:R-:W-:Y:S02]  /*4b2f0*/  ULOP3.LUT UR4, UR19, UR27, URZ, 0xc0, !UPT ;  /* 0x0000001b13047292 */ /* 0x000fe4000f8ec03f */
[----:B------:R-:W-:Y:S02]  /*4b300*/  ULOP3.LUT UR18, UR18, UR22, URZ, 0xc0, !UPT ;  /* 0x0000001612127292 */ /* 0x000fe4000f8ec03f */
[----:B------:R-:W-:-:S03]  /*4b310*/  UIMAD UR4, UR26, UR8, UR4 ;  /* 0x000000081a0472a4 */ /* 0x000fc6000f8e0204 */
[----:B------:R-:W-:Y:S02]  /*4b320*/  @UP0 UIMAD UR23, UR28, UR21, UR7 ;  /* 0x000000151c1702a4 */ /* 0x000fe4000f8e0207 */
[----:B------:R-:W-:-:S03]  /*4b330*/  UIADD3 UR7, -UR8, URZ, URZ ;  /* 0x0000003f08077290 */ /* 0x000fc6000fffe13f */
[----:B------:R-:W-:Y:S01]  /*4b340*/  ULDC UR8, c[0x0][0x610] ;  /* 0x0001840000087ab9 */ /* 0x000fe20000000800 */
[----:B------:R-:W-:Y:S02]  /*4b350*/  UIMAD UR7, UR7, UR25, UR20 ;  /* 0x00000019070772a4 */ /* 0x000fe4000f8e0214 */
[----:B------:R-:W-:Y:S02]  /*4b360*/  UIMAD UR4, UR4, UR8, UR23 ;  /* 0x00000008040472a4 */ /* 0x000fe4000f8e0217 */
[----:B------:R-:W-:-:S04]  /*4b370*/  UIMAD UR7, UR7, UR6, UR18 ;  /* 0x00000006070772a4 */ /* 0x000fc8000f8e0212 */
[----:B------:R-:W-:Y:S02]  /*4b380*/  USEL UR6, UR7, UR4, !UP0 ;  /* 0x0000000407067287 */ /* 0x000fe4000c000000 */
[----:B------:R-:W-:-:S04]  /*4b390*/  USEL UR4, UR4, UR7, !UP0 ;  /* 0x0000000704047287 */ /* 0x000fc8000c000000 */
[----:B------:R-:W-:Y:S02]  /*4b3a0*/  IMAD.U32 R2, RZ, RZ, UR6 ;  /* 0x00000006ff027e24 */ /* 0x000fe4000f8e00ff */
[----:B------:R-:W-:-:S07]  /*4b3b0*/  IMAD.U32 R5, RZ, RZ, UR4 ;  /* 0x00000004ff057e24 */ /* 0x000fce000f8e00ff */
.L_x_1565:
[----:B------:R-:W-:-:S08]  /*4b3c0*/  NOP ;  /* 0x0000000000007918 */ /* 0x000fd00000000000 */
[----:B0-----:R-:W0:-:S00]  /*4b3d0*/  USETMAXREG.DEALLOC.CTAPOOL 0x18 ;  /* 0x00000018000079c8 */ /* 0x001e0000080e0500 */
[----:B------:R-:W-:-:S13]  /*4b3e0*/  ISETP.NE.AND P0, PT, RZ, UR10, PT ;  /* 0x0000000aff007c0c */ /* 0x000fda000bf05270 */
[----:B------:R-:W-:Y:S05]  /*4b3f0*/  @P0 EXIT ;  /* 0x000000000000094d */ /* 0x000fea0003800000 */
[----:B0-----:R-:W-:Y:S01]  /*4b400*/  LOP3.LUT P0, RZ, R0, 0xff, RZ, 0xc0, !PT ;  /* 0x000000ff00ff7812 */ /* 0x001fe2000780c0ff */
[----:B------:R-:W-:Y:S02]  /*4b410*/  IMAD.MOV.U32 R0, RZ, RZ, 0x1 ;  /* 0x00000001ff007424 */ /* 0x000fe400078e00ff */
[----:B------:R-:W-:-:S10]  /*4b420*/  IMAD.MOV.U32 R6, RZ, RZ, RZ ;  /* 0x000000ffff067224 */ /* 0x000fd400078e00ff */
[----:B------:R-:W-:Y:S05]  /*4b430*/  @!P0 BRA `(.L_x_1568) ;  /* 0x0000000c00688947 */ /* 0x000fea0003800000 */
[----:B------:R-:W0:Y:S01]  /*4b440*/  S2R R3, SR_TID.X ;  /* 0x0000000000037919 */ /* 0x000e220000002100 */
[----:B------:R-:W1:Y:S01]  /*4b450*/  LDC R0, c[0x0][0x28c] ;  /* 0x0000a300ff007b82 */ /* 0x000e620000000800 */
[----:B------:R-:W-:Y:S01]  /*4b460*/  ULDC UR5, c[0x0][0x658] ;  /* 0x0001960000057ab9 */ /* 0x000fe20000000800 */
[----:B------:R-:W-:Y:S01]  /*4b470*/  UMOV UR7, 0xffffffff ;  /* 0xffffffff00077882 */ /* 0x000fe20000000000 */
[----:B------:R-:W-:Y:S01]  /*4b480*/  ULDC UR6, c[0x0][0xc] ;  /* 0x0000030000067ab9 */ /* 0x000fe20000000800 */
[----:B------:R-:W-:Y:S01]  /*4b490*/  USHF.L.U32 UR9, UR7, UR5, URZ ;  /* 0x0000000507097299 */ /* 0x000fe2000800063f */
[----:B------:R-:W-:Y:S01]  /*4b4a0*/  BSSY B0, `(.L_x_1568) ;  /* 0x00000d3000007945 */ /* 0x000fe20003800000 */
[----:B------:R-:W-:Y:S01]  /*4b4b0*/  UMOV UR8, 0x1 ;  /* 0x0000000100087882 */ /* 0x000fe20000000000 */
[----:B------:R-:W-:Y:S01]  /*4b4c0*/  ULDC UR7, c[0x0][0x10] ;  /* 0x0000040000077ab9 */ /* 0x000fe20000000800 */
[----:B------:R-:W-:Y:S01]  /*4b4d0*/  USHF.L.U32 UR5, UR8, UR5, URZ ;  /* 0x0000000508057299 */ /* 0x000fe2000800063f */
[----:B------:R-:W-:Y:S01]  /*4b4e0*/  IMAD.MOV.U32 R8, RZ, RZ, 0x1 ;  /* 0x00000001ff087424 */ /* 0x000fe200078e00ff */
[----:B------:R-:W-:Y:S01]  /*4b4f0*/  UIMAD.WIDE.U32 UR6, UR6, UR7, URZ ;  /* 0x00000007060672a5 */ /* 0x000fe2000f8e003f */
[----:B------:R-:W-:Y:S01]  /*4b500*/  IMAD.MOV.U32 R6, RZ, RZ, RZ ;  /* 0x000000ffff067224 */ /* 0x000fe200078e00ff */
[----:B------:R-:W-:Y:S01]  /*4b510*/  ULDC UR8, c[0x0][0x14] ;  /* 0x0000050000087ab9 */ /* 0x000fe20000000800 */
[----:B------:R-:W-:Y:S01]  /*4b520*/  ULDC UR4, c[0x0][0x600] ;  /* 0x0001800000047ab9 */ /* 0x000fe20000000800 */
[----:B------:R-:W-:-:S02]  /*4b530*/  UIMAD.WIDE.U32 UR20, UR6, UR8, URZ ;  /* 0x00000008061472a5 */ /* 0x000fc4000f8e003f */
[----:B------:R-:W-:Y:S02]  /*4b540*/  UIMAD UR7, UR7, UR8, URZ ;  /* 0x00000008070772a4 */ /* 0x000fe4000f8e023f */
[----:B------:R-:W-:Y:S02]  /*4b550*/  ULOP3.LUT UR24, UR38, 0x2, URZ, 0xfc, !UPT ;  /* 0x0000000226187892 */ /* 0x000fe4000f8efc3f */
[----:B------:R-:W-:Y:S02]  /*4b560*/  UIADD3 UR4, UR4, -0x1, URZ ;  /* 0xffffffff04047890 */ /* 0x000fe4000fffe03f */
[----:B------:R-:W-:Y:S01]  /*4b570*/  ULOP3.LUT UR6, URZ, UR9, URZ, 0x33, !UPT ;  /* 0x000000093f067292 */ /* 0x000fe2000f8e333f */
[----:B-1----:R-:W-:Y:S01]  /*4b580*/  VIADD R0, R0, 0x3f ;  /* 0x0000003f00007836 */ /* 0x002fe20000000000 */
[----:B------:R-:W-:Y:S01]  /*4b590*/  UIADD3 UR7, UR21, UR7, URZ ;  /* 0x0000000715077290 */ /* 0x000fe2000fffe03f */
[----:B------:R-:W-:Y:S01]  /*4b5a0*/  ULDC.64 UR22, c[0x0][0x198] ;  /* 0x0000660000167ab9 */ /* 0x000fe20000000a00 */
[----:B0-----:R-:W-:-:S02]  /*4b5b0*/  LOP3.LUT P3, RZ, R3, 0x7f, RZ, 0xc0, !PT ;  /* 0x0000007f03ff7812 */ /* 0x001fc4000786c0ff */
[----:B------:R-:W-:Y:S02]  /*4b5c0*/  LOP3.LUT P0, RZ, R3, 0x1f, RZ, 0xc0, !PT ;  /* 0x0000001f03ff7812 */ /* 0x000fe4000780c0ff */
[----:B------:R-:W-:Y:S02]  /*4b5d0*/  SHF.R.S32.HI R3, RZ, 0x1f, R0 ;  /* 0x0000001fff037819 */ /* 0x000fe40000011400 */
[----:B------:R-:W-:Y:S02]  /*4b5e0*/  PLOP3.LUT P0, PT, P0, P3, PT, 0x8a, 0x0 ;  /* 0x000000000000781c */ /* 0x000fe40000707172 */
[----:B------:R-:W-:Y:S01]  /*4b5f0*/  LEA.HI R3, R3, R0, RZ, 0x6 ;  /* 0x0000000003037211 */ /* 0x000fe200078f30ff */
[----:B------:R-:W-:-:S03]  /*4b600*/  IMAD.MOV.U32 R0, RZ, RZ, 0x1 ;  /* 0x00000001ff007424 */ /* 0x000fc600078e00ff */
[----:B------:R-:W-:-:S05]  /*4b610*/  SHF.R.S32.HI R7, RZ, 0x6, R3 ;  /* 0x00000006ff077819 */ /* 0x000fca0000011403 */
[----:B------:R-:W-:-:S07]  /*4b620*/  VIADD R11, R7, 0x1 ;  /* 0x00000001070b7836 */ /* 0x000fce0000000000 */
.L_x_1580:
[----:B------:R-:W-:-:S03]  /*4b630*/  UMOV UR8, 0xffffffff ;  /* 0xffffffff00087882 */ /* 0x000fc60000000000 */
[----:B------:R-:W-:Y:S05]  /*4b640*/  BRA.DIV UR8, `(.L_x_1569) ;  /* 0x0000000e08d07947 */ /* 0x000fea000b800000 */
[----:B------:R-:W-:-:S13]  /*4b650*/  ELECT P6, URZ, PT ;  /* 0x00000000003f782f */ /* 0x000fda00038c0000 */
.L_x_1591:
[----:B------:R-:W0:Y:S01]  /*4b660*/  LDC R3, c[0x0][0x28c] ;  /* 0x0000a300ff037b82 */ /* 0x000e220000000800 */
[----:B------:R-:W-:Y:S01]  /*4b670*/  BSSY B1, `(.L_x_1570) ;  /* 0x0000038000017945 */ /* 0x000fe20003800000 */
[----:B0-----:R-:W-:-:S13]  /*4b680*/  ISETP.LT.OR P6, PT, R3, 0x1, !P6 ;  /* 0x000000010300780c */ /* 0x001fda00077c1670 */
[----:B------:R-:W-:Y:S05]  /*4b690*/  @P6 BRA `(.L_x_1571) ;  /* 0x0000000000d46947 */ /* 0x000fea0003800000 */
[----:B------:R-:W-:Y:S02]  /*4b6a0*/  IMAD R2, R2, 0x180, RZ ;  /* 0x0000018002027824 */ /* 0x000fe400078e02ff */
[----:B------:R-:W-:Y:S02]  /*4b6b0*/  IMAD.SHL.U32 R5, R5, 0x200, RZ ;  /* 0x0000020005057824 */ /* 0x000fe400078e00ff */
[----:B------:R-:W-:Y:S02]  /*4b6c0*/  IMAD.MOV.U32 R14, RZ, RZ, RZ ;  /* 0x000000ffff0e7224 */ /* 0x000fe400078e00ff */
[----:B------:R-:W-:Y:S02]  /*4b6d0*/  IMAD.MOV.U32 R4, RZ, RZ, R11 ;  /* 0x000000ffff047224 */ /* 0x000fe400078e000b */
[----:B------:R-:W-:Y:S02]  /*4b6e0*/  IMAD.MOV.U32 R3, RZ, RZ, R0 ;  /* 0x000000ffff037224 */ /* 0x000fe400078e0000 */
[----:B------:R-:W-:-:S07]  /*4b6f0*/  IMAD.MOV.U32 R9, RZ, RZ, R6 ;  /* 0x000000ffff097224 */ /* 0x000fce00078e0006 */
.L_x_1575:
[----:B------:R-:W0:Y:S01]  /*4b700*/  S2R R13, SR_CgaCtaId ;  /* 0x00000000000d7919 */ /* 0x000e220000008800 */
[----:B------:R-:W-:-:S04]  /*4b710*/  MOV R12, 0x400 ;  /* 0x00000400000c7802 */ /* 0x000fc80000000f00 */
[----:B0-----:R-:W-:Y:S02]  /*4b720*/  LEA R16, R13, R12, 0x18 ;  /* 0x0000000c0d107211 */ /* 0x001fe400078ec0ff */
[----:B------:R-:W-:Y:S01]  /*4b730*/  SHF.L.U32 R12, R3, 0x1f, RZ ;  /* 0x0000001f030c7819 */ /* 0x000fe200000006ff */
[----:B------:R-:W0:Y:S02]  /*4b740*/  @!P3 LDC R13, c[0x0][0x500] ;  /* 0x00014000ff0dbb82 */ /* 0x000e240000000800 */
[----:B------:R-:W-:-:S04]  /*4b750*/  IMAD R15, R9, 0x8, R16 ;  /* 0x00000008090f7824 */ /* 0x000fc800078e0210 */
[----:B------:R-:W1:Y:S02]  /*4b760*/  SYNCS.PHASECHK.TRANS64.TRYWAIT P1, [R15+URZ+0x20], R12 ;  /* 0x0000200c0f0075a7 */ /* 0x000e64000802017f */
[----:B-1----:R-:W-:Y:S05]  /*4b770*/  @!P1 BRA `(.L_x_1572) ;  /* 0x0000000c00a49947 */ /* 0x002fea0003800000 */
.L_x_1592:
[----:B------:R-:W-:Y:S01]  /*4b780*/  UPRMT UR8, UR24, 0x9910, URZ ;  /* 0x0000991018087896 */ /* 0x000fe2000800003f */
[----:B0-----:R0:W-:Y:S03]  /*4b790*/  @!P3 SYNCS.ARRIVE.TRANS64 RZ, [R15+URZ], R13 ;  /* 0x0000000d0fffb9a7 */ /* 0x0011e6000800003f */
[----:B------:R-:W-:-:S06]  /*4b7a0*/  UISETP.NE.AND UP0, UPT, UR8, 0x2, UPT ;  /* 0x000000020800788c */ /* 0x000fcc000bf05270 */
[----:B------:R-:W-:-:S13]  /*4b7b0*/  PLOP3.LUT P1, PT, PT, PT, UP0, 0x80, 0x0 ;  /* 0x000000000000781c */ /* 0x000fda0003f2f008 */
[----:B0-----:R-:W-:Y:S05]  /*4b7c0*/  @P1 BRA `(.L_x_1573) ;  /* 0x0000000000041947 */ /* 0x001fea0003800000 */
[----:B------:R-:W-:Y:S01]  /*4b7d0*/  BPT.TRAP 0x1 ;  /* 0x000000040000795c */ /* 0x000fe20000300000 */
.L_x_1573:
[----:B------:R-:W-:Y:S05]  /*4b7e0*/  @P0 BRA `(.L_x_1574) ;  /* 0x0000000000040947 */ /* 0x000fea0003800000 */
[----:B------:R-:W-:Y:S01]  /*4b7f0*/  BPT.TRAP 0x1 ;  /* 0x000000040000795c */ /* 0x000fe20000300000 */
.L_x_1574:
[--C-:B-1----:R-:W-:Y:S01]  /*4b800*/  IMAD R12, R9, 0x8000, R16.reuse ;  /* 0x00008000090c7824 */ /* 0x102fe200078e0210 */
[----:B------:R-:W-:Y:S01]  /*4b810*/  R2UR UR18, R5 ;  /* 0x00000000051272ca */ /* 0x000fe200000e0000 */
[----:B------:R-:W-:Y:S01]  /*4b820*/  IMAD R16, R9, 0x6000, R16 ;  /* 0x0000600009107824 */ /* 0x000fe200078e0210 */
[----:B------:R-:W-:Y:S01]  /*4b830*/  R2UR UR9, R15 ;  /* 0x000000000f0972ca */ /* 0x000fe200000e0000 */
[----:B------:R-:W-:Y:S01]  /*4b840*/  VIADD R4, R4, 0xffffffff ;  /* 0xffffffff04047836 */ /* 0x000fe20000000000 */
[----:B------:R-:W-:Y:S01]  /*4b850*/  R2UR UR8, R12 ;  /* 0x000000000c0872ca */ /* 0x000fe200000e0000 */
[----:B------:R-:W-:Y:S01]  /*4b860*/  UIADD3 UR14, UP0, UR22, 0xf0, URZ ;  /* 0x000000f0160e7890 */ /* 0x000fe2000ff1e03f */
[----:B------:R-:W-:Y:S01]  /*4b870*/  R2UR UR11, R16 ;  /* 0x00000000100b72ca */ /* 0x000fe200000e0000 */
[----:B------:R-:W-:Y:S01]  /*4b880*/  UIADD3 UR26, UP1, UR22, 0x1f0, URZ ;  /* 0x000001f0161a7890 */ /* 0x000fe2000ff3e03f */
[----:B------:R-:W-:Y:S01]  /*4b890*/  R2UR UR10, R14 ;  /* 0x000000000e0a72ca */ /* 0x000fe200000e0000 */
[----:B------:R-:W-:Y:S01]  /*4b8a0*/  UIADD3.X UR15, URZ, UR23, URZ, UP0, !UPT ;  /* 0x000000173f0f7290 */ /* 0x000fe200087fe43f */
[----:B------:R-:W-:Y:S01]  /*4b8b0*/  R2UR UR12, R10 ;  /* 0x000000000a0c72ca */ /* 0x000fe200000e0000 */
[----:B------:R-:W-:Y:S01]  /*4b8c0*/  VIADD R9, R9, 0x1 ;  /* 0x0000000109097836 */ /* 0x000fe20000000000 */
[----:B------:R-:W-:Y:S01]  /*4b8d0*/  R2UR UR19, R2 ;  /* 0x00000000021372ca */ /* 0x000fe200000e0000 */
[----:B------:R-:W-:Y:S01]  /*4b8e0*/  UIADD3.X UR27, URZ, UR23, URZ, UP1, !UPT ;  /* 0x000000173f1b7290 */ /* 0x000fe20008ffe43f */
[----:B------:R-:W-:Y:S01]  /*4b8f0*/  ISETP.GT.AND P2, PT, R4, 0x1, PT ;  /* 0x000000010400780c */ /* 0x000fe20003f44270 */
[----:B------:R-:W-:Y:S01]  /*4b900*/  UMOV UR16, 0x0 ;  /* 0x0000000000107882 */ /* 0x000fe20000000000 */
[----:B------:R-:W-:Y:S01]  /*4b910*/  UMOV UR17, 0x10000000 ;  /* 0x1000000000117882 */ /* 0x000fe20000000000 */
[----:B------:R-:W-:Y:S01]  /*4b920*/  UIADD3 UR8, UR8, 0x100, URZ ;  /* 0x0000010008087890 */ /* 0x000fe2000fffe03f */
[----:B------:R-:W-:Y:S01]  /*4b930*/  ISETP.NE.AND P1, PT, R9, 0x4, PT ;  /* 0x000000040900780c */ /* 0x000fe20003f25270 */
[----:B------:R-:W-:Y:S01]  /*4b940*/  UIADD3 UR13, UR11, 0x20100, URZ ;  /* 0x000201000b0d7890 */ /* 0x000fe2000fffe03f */
[----:B------:R-:W-:-:S02]  /*4b950*/  VIADD R14, R14, 0x40 ;  /* 0x000000400e0e7836 */ /* 0x000fc40000000000 */
[----:B------:R-:W-:Y:S01]  /*4b960*/  UMOV UR11, UR18 ;  /* 0x00000012000b7c82 */ /* 0x000fe20008000000 */
[----:B------:R-:W-:Y:S02]  /*4b970*/  SEL R12, RZ, 0x1, P1 ;  /* 0x00000001ff0c7807 */ /* 0x000fe40000800000 */
[----:B------:R-:W-:Y:S01]  /*4b980*/  SEL R9, R9, RZ, P1 ;  /* 0x000000ff09097207 */ /* 0x000fe20000800000 */
[----:B------:R0:W-:Y:S01]  /*4b990*/  UTMALDG.3D [UR8], [UR14], desc[UR16] ;  /* 0x000010080e0075b4 */ /* 0x0001e20008011000 */
[----:B------:R-:W-:Y:S01]  /*4b9a0*/  LOP3.LUT R3, R3, R12, RZ, 0x3c, !PT ;  /* 0x0000000c03037212 */ /* 0x000fe200078e3cff */
[----:B0-----:R-:W-:Y:S01]  /*4b9b0*/  UMOV UR8, UR13 ;  /* 0x0000000d00087c82 */ /* 0x001fe20008000000 */
[----:B------:R-:W-:Y:S02]  /*4b9c0*/  UMOV UR11, UR19 ;  /* 0x00000013000b7c82 */ /* 0x000fe40008000000 */
[----:B------:R0:W-:Y:S02]  /*4b9d0*/  UTMALDG.3D [UR8], [UR26], desc[UR16] ;  /* 0x000010081a0075b4 */ /* 0x0001e40008011000 */
[----:B0-----:R-:W-:Y:S05]  /*4b9e0*/  @P2 BRA `(.L_x_1575) ;  /* 0xfffffffc00442947 */ /* 0x001fea000383ffff */
.L_x_1571:
[----:B------:R-:W-:Y:S05]  /*4b9f0*/  BSYNC B1 ;  /* 0x0000000000017941 */ /* 0x000fea0003800000 */
.L_x_1570:
[----:B------:R-:W2:Y:S01]  /*4ba00*/  LDL.LU R16, [R1+0x900] ;  /* 0x0009000001107983 */ /* 0x000ea20000300800 */
[----:B------:R-:W-:Y:S01]  /*4ba10*/  LOP3.LUT P4, RZ, R8, 0xff, RZ, 0xc0, !PT ;  /* 0x000000ff08ff7812 */ /* 0x000fe2000788c0ff */
[----:B------:R-:W-:Y:S01]  /*4ba20*/  IMAD.IADD R6, R7, 0x1, R6 ;  /* 0x0000000107067824 */ /* 0x000fe200078e0206 */
[----:B------:R-:W-:Y:S01]  /*4ba30*/  ULDC.64 UR8, c[0x0][0x650] ;  /* 0x0001940000087ab9 */ /* 0x000fe20000000a00 */
[----:B------:R-:W3:Y:S01]  /*4ba40*/  LDL.LU R15, [R1+0x904] ;  /* 0x00090400010f7983 */ /* 0x000ee20000300800 */
[----:B------:R-:W-:Y:S01]  /*4ba50*/  BSSY B1, `(.L_x_1576) ;  /* 0x0000075000017945 */ /* 0x000fe20003800000 */
[----:B------:R-:W-:Y:S01]  /*4ba60*/  IMAD.MOV.U32 R5, RZ, RZ, -0x1 ;  /* 0xffffffffff057424 */ /* 0x000fe200078e00ff */
[----:B------:R-:W-:Y:S01]  /*4ba70*/  SHF.R.U32.HI R2, RZ, 0x2, R6 ;  /* 0x00000002ff027819 */ /* 0x000fe20000011606 */
[----:B------:R-:W-:Y:S01]  /*4ba80*/  IMAD.MOV.U32 R10, RZ, RZ, -0x1 ;  /* 0xffffffffff0a7424 */ /* 0x000fe200078e00ff */
[----:B------:R-:W-:Y:S02]  /*4ba90*/  ISETP.GT.U32.AND P1, PT, R6, 0x3, PT ;  /* 0x000000030600780c */ /* 0x000fe40003f24070 */
[----:B------:R-:W-:-:S02]  /*4baa0*/  LOP3.LUT R2, R2, 0x1, RZ, 0xc0, !PT ;  /* 0x0000000102027812 */ /* 0x000fc400078ec0ff */
[C---:B------:R-:W-:Y:S01]  /*4bab0*/  ISETP.LT.U32.AND P1, PT, R7.reuse, 0x4, P1 ;  /* 0x000000040700780c */ /* 0x040fe20000f21070 */
[----:B------:R-:W0:Y:S01]  /*4bac0*/  @P4 S2R R3, SR_CgaCtaId ;  /* 0x0000000000034919 */ /* 0x000e220000008800 */
[----:B------:R-:W-:Y:S02]  /*4bad0*/  ISETP.NE.U32.AND P2, PT, R2, 0x1, PT ;  /* 0x000000010200780c */ /* 0x000fe40003f45070 */
[----:B------:R-:W-:Y:S02]  /*4bae0*/  @P4 MOV R2, 0x400 ;  /* 0x0000040000024802 */ /* 0x000fe40000000f00 */
[----:B------:R-:W-:Y:S02]  /*4baf0*/  ISETP.GT.U32.AND P2, PT, R7, 0x3, !P2 ;  /* 0x000000030700780c */ /* 0x000fe40005744070 */
[----:B------:R-:W-:Y:S02]  /*4bb00*/  LOP3.LUT R6, R6, 0x3, RZ, 0xc0, !PT ;  /* 0x0000000306067812 */ /* 0x000fe400078ec0ff */
[----:B------:R-:W-:-:S02]  /*4bb10*/  PRMT R8, RZ, 0x7610, R8 ;  /* 0x00007610ff087816 */ /* 0x000fc40000000008 */
[----:B0-----:R-:W-:Y:S02]  /*4bb20*/  @P4 LEA R2, R3, R2, 0x18 ;  /* 0x0000000203024211 */ /* 0x001fe400078ec0ff */
[----:B------:R-:W-:Y:S02]  /*4bb30*/  SEL R3, RZ, 0x1, !P1 ;  /* 0x00000001ff037807 */ /* 0x000fe40004800000 */
[----:B------:R0:W-:Y:S02]  /*4bb40*/  @P4 SYNCS.ARRIVE.TRANS64.A1T0 RZ, [R2+URZ+0x58], RZ ;  /* 0x000058ff02ff49a7 */ /* 0x0001e4000810003f */
[----:B0-----:R-:W-:-:S04]  /*4bb50*/  SEL R2, RZ, 0x1, !P2 ;  /* 0x00000001ff027807 */ /* 0x001fc80005000000 */
[--C-:B------:R-:W-:Y:S01]  /*4bb60*/  LOP3.LUT R0, R2, R0, R3.reuse, 0x96, !PT ;  /* 0x0000000002007212 */ /* 0x100fe200078e9603 */
[----:B------:R-:W-:Y:S01]  /*4bb70*/  IMAD.MOV.U32 R2, RZ, RZ, -0x1 ;  /* 0xffffffffff027424 */ /* 0x000fe200078e00ff */
[----:B------:R-:W-:Y:S02]  /*4bb80*/  PRMT R3, RZ, 0x7610, R3 ;  /* 0x00007610ff037816 */ /* 0x000fe40000000003 */
[----:B---3--:R-:W-:-:S04]  /*4bb90*/  IADD3 R15, P1, R15, UR20, RZ ;  /* 0x000000140f0f7c10 */ /* 0x008fc8000ff3e0ff */
[----:B--2---:R-:W-:Y:S01]  /*4bba0*/  IADD3.X R16, R16, UR7, RZ, P1, !PT ;  /* 0x0000000710107c10 */ /* 0x004fe20008ffe4ff */
[----:B------:R0:W-:Y:S01]  /*4bbb0*/  STL [R1+0x904], R15 ;  /* 0x0009040f01007387 */ /* 0x0001e20000100800 */
[----:B------:R-:W-:-:S03]  /*4bbc0*/  ISETP.GE.U32.AND P1, PT, R15, UR8, PT ;  /* 0x000000080f007c0c */ /* 0x000fc6000bf26070 */
[----:B------:R0:W-:Y:S01]  /*4bbd0*/  STL [R1+0x900], R16 ;  /* 0x0009001001007387 */ /* 0x0001e20000100800 */
[----:B------:R-:W-:-:S13]  /*4bbe0*/  ISETP.GE.U32.AND.EX P1, PT, R16, UR9, PT, P1 ;  /* 0x0000000910007c0c */ /* 0x000fda000bf26110 */
[----:B0-----:R-:W-:Y:S05]  /*4bbf0*/  @P1 BRA `(.L_x_1577) ;  /* 0x0000000400681947 */ /* 0x001fea0003800000 */
[----:B------:R-:W0:Y:S01]  /*4bc00*/  S2UR UR8, SR_CTAID.X ;  /* 0x00000000000879c3 */ /* 0x000e220000002500 */
[----:B------:R-:W-:Y:S01]  /*4bc10*/  ULDC.64 UR10, c[0x0][0x628] ;  /* 0x00018a00000a7ab9 */ /* 0x000fe20000000a00 */
[----:B------:R-:W-:Y:S01]  /*4bc20*/  ULDC UR9, c[0x0][0x150] ;  /* 0x0000540000097ab9 */ /* 0x000fe20000000800 */
[----:B------:R-:W-:Y:S01]  /*4bc30*/  ISETP.NE.U32.AND P1, PT, RZ, UR10, PT ;  /* 0x0000000aff007c0c */ /* 0x000fe2000bf25070 */
[----:B------:R-:W-:Y:S01]  /*4bc40*/  ULDC UR12, c[0x0][0x630] ;  /* 0x00018c00000c7ab9 */ /* 0x000fe20000000800 */
[----:B------:R-:W-:Y:S01]  /*4bc50*/  ULDC UR14, c[0x0][0x154] ;  /* 0x00005500000e7ab9 */ /* 0x000fe20000000800 */
[----:B------:R-:W-:Y:S01]  /*4bc60*/  IMAD.MOV.U32 R3, RZ, RZ, R16 ;  /* 0x000000ffff037224 */ /* 0x000fe200078e0010 */
[----:B------:R-:W-:Y:S01]  /*4bc70*/  ISETP.NE.AND.EX P1, PT, RZ, UR11, PT, P1 ;  /* 0x0000000bff007c0c */ /* 0x000fe2000bf25310 */
[----:B------:R-:W1:Y:S01]  /*4bc80*/  S2UR UR13, SR_CTAID.Y ;  /* 0x00000000000d79c3 */ /* 0x000e620000002600 */
[----:B0-----:R-:W-:-:S05]  /*4bc90*/  I2FP.F32.U32 R2, UR8 ;  /* 0x0000000800027c45 */ /* 0x001fca0008201000 */
[----:B------:R-:W-:Y:S01]  /*4bca0*/  FMUL R9, R2, UR9 ;  /* 0x0000000902097c20 */ /* 0x000fe20008400000 */
[----:B------:R-:W-:Y:S01]  /*4bcb0*/  IMAD.MOV.U32 R2, RZ, RZ, R15 ;  /* 0x000000ffff027224 */ /* 0x000fe200078e000f */
[----:B-1----:R-:W-:-:S04]  /*4bcc0*/  I2FP.F32.U32 R12, UR13 ;  /* 0x0000000d000c7c45 */ /* 0x002fc80008201000 */
[----:B------:R-:W0:Y:S01]  /*4bcd0*/  F2I.U32.TRUNC.NTZ R9, R9 ;  /* 0x0000000900097305 */ /* 0x000e22000020f000 */
[----:B------:R-:W-:Y:S05]  /*4bce0*/  @!P1 BRA `(.L_x_1578) ;  /* 0x0000000000289947 */ /* 0x000fea0003800000 */
[----:B------:R-:W-:Y:S02]  /*4bcf0*/  ULDC UR9, c[0x0][0x634] ;  /* 0x00018d0000097ab9 */ /* 0x000fe40000000800 */
[----:B------:R-:W-:-:S05]  /*4bd00*/  IADD3 R3, P1, R15, UR9, RZ ;  /* 0x000000090f037c10 */ /* 0x000fca000ff3e0ff */
[----:B------:R-:W-:-:S04]  /*4bd10*/  IMAD.X R13, RZ, RZ, R16, P1 ;  /* 0x000000ffff0d7224 */ /* 0x000fc800008e0610 */
[----:B------:R-:W-:-:S04]  /*4bd20*/  IMAD.WIDE.U32 R4, R13, UR10, RZ ;  /* 0x0000000a0d047c25 */ /* 0x000fc8000f8e00ff */
[----:B------:R-:W-:-:S04]  /*4bd30*/  IMAD.WIDE.U32 R4, P1, R3, UR11, R4 ;  /* 0x0000000b03047c25 */ /* 0x000fc8000f820004 */
[----:B------:R-:W-:-:S04]  /*4bd40*/  IMAD.WIDE.U32 R2, R3, UR10, RZ ;  /* 0x0000000a03027c25 */ /* 0x000fc8000f8e00ff */
[----:B------:R-:W-:Y:S01]  /*4bd50*/  IMAD.MOV.U32 R2, RZ, RZ, R5 ;  /* 0x000000ffff027224 */ /* 0x000fe200078e0005 */
[----:B------:R-:W-:Y:S01]  /*4bd60*/  IADD3 RZ, P2, R3, R4, RZ ;  /* 0x0000000403ff7210 */ /* 0x000fe20007f5e0ff */
[----:B------:R-:W-:-:S04]  /*4bd70*/  IMAD.X R3, RZ, RZ, RZ, P1 ;  /* 0x000000ffff037224 */ /* 0x000fc800008e06ff */
[----:B------:R-:W-:-:S08]  /*4bd80*/  IMAD.WIDE.U32.X R2, R13, UR11, R2, P2 ;  /* 0x0000000b0d027c25 */ /* 0x000fd000090e0402 */
.L_x_1578:
[--C-:B------:R-:W-:Y:S01]  /*4bd90*/  SHF.R.U64 R10, R2, UR12, R3.reuse ;  /* 0x0000000c020a7c19 */ /* 0x100fe20008001203 */
[----:B------:R-:W-:Y:S01]  /*4bda0*/  ULDC.64 UR10, c[0x0][0x620] ;  /* 0x00018800000a7ab9 */ /* 0x000fe20000000a00 */
[----:B------:R-:W-:Y:S01]  /*4bdb0*/  SHF.R.U32.HI R2, RZ, UR12, R3 ;  /* 0x0000000cff027c19 */ /* 0x000fe20008011603 */
[----:B------:R-:W-:Y:S01]  /*4bdc0*/  IMAD.MOV.U32 R3, RZ, RZ, R16 ;  /* 0x000000ffff037224 */ /* 0x000fe200078e0010 */
[----:B------:R-:W-:Y:S01]  /*4bdd0*/  IADD3 R13, P1, RZ, -R10, RZ ;  /* 0x8000000aff0d7210 */ /* 0x000fe20007f3e0ff */
[----:B------:R-:W-:Y:S01]  /*4bde0*/  FMUL R12, R12, UR14 ;  /* 0x0000000e0c0c7c20 */ /* 0x000fe20008400000 */
[----:B------:R-:W-:Y:S01]  /*4bdf0*/  ULDC.64 UR14, c[0x0][0x640] ;  /* 0x00019000000e7ab9 */ /* 0x000fe20000000a00 */
[----:B0-----:R-:W-:Y:S02]  /*4be00*/  R2UR UR9, R9 ;  /* 0x00000000090972ca */ /* 0x001fe400000e0000 */
[----:B------:R-:W-:Y:S01]  /*4be10*/  IMAD.X R2, RZ, RZ, ~R2, P1 ;  /* 0x000000ffff027224 */ /* 0x000fe200008e0e02 */
[----:B------:R-:W-:Y:S01]  /*4be20*/  ISETP.NE.U32.AND P1, PT, RZ, UR14, PT ;  /* 0x0000000eff007c0c */ /* 0x000fe2000bf25070 */
[----:B------:R-:W0:Y:S02]  /*4be30*/  F2I.U32.TRUNC.NTZ R12, R12 ;  /* 0x0000000c000c7305 */ /* 0x000e24000020f000 */
[----:B------:R-:W-:Y:S01]  /*4be40*/  IMAD R2, R2, UR10, RZ ;  /* 0x0000000a02027c24 */ /* 0x000fe2000f8e02ff */
[----:B------:R-:W-:-:S03]  /*4be50*/  ISETP.NE.AND.EX P1, PT, RZ, UR15, PT, P1 ;  /* 0x0000000fff007c0c */ /* 0x000fc6000bf25310 */
[----:B------:R-:W-:Y:S02]  /*4be60*/  IMAD R5, R13, UR11, R2 ;  /* 0x0000000b0d057c24 */ /* 0x000fe4000f8e0202 */
[----:B------:R-:W-:-:S04]  /*4be70*/  IMAD.MOV.U32 R2, RZ, RZ, R15 ;  /* 0x000000ffff027224 */ /* 0x000fc800078e000f */
[----:B------:R-:W-:Y:S01]  /*4be80*/  IMAD.WIDE.U32 R2, R13, UR10, R2 ;  /* 0x0000000a0d027c25 */ /* 0x000fe2000f8e0002 */
[----:B------:R-:W-:Y:S01]  /*4be90*/  ULDC UR10, c[0x0][0x618] ;  /* 0x00018600000a7ab9 */ /* 0x000fe20000000800 */
[----:B0-----:R-:W-:Y:S02]  /*4bea0*/  R2UR UR11, R12 ;  /* 0x000000000c0b72ca */ /* 0x001fe400000e0000 */
[----:B------:R-:W-:-:S05]  /*4beb0*/  IMAD.IADD R3, R3, 0x1, R5 ;  /* 0x0000000103037824 */ /* 0x000fca00078e0205 */
[--C-:B------:R-:W-:Y:S02]  /*4bec0*/  SHF.R.U64 R9, R2, UR10, R3.reuse ;  /* 0x0000000a02097c19 */ /* 0x100fe40008001203 */
[----:B------:R-:W-:Y:S01]  /*4bed0*/  SHF.R.U32.HI R2, RZ, UR10, R3 ;  /* 0x0000000aff027c19 */ /* 0x000fe20008011603 */
[----:B------:R-:W-:-:S03]  /*4bee0*/  ULDC UR10, c[0x0][0x608] ;  /* 0x00018200000a7ab9 */ /* 0x000fc60000000800 */
[--C-:B------:R-:W-:Y:S02]  /*4bef0*/  SHF.R.U64 R13, R9, UR10, R2.reuse ;  /* 0x0000000a090d7c19 */ /* 0x100fe40008001202 */
[----:B------:R-:W-:Y:S01]  /*4bf00*/  SHF.R.U32.HI R2, RZ, UR10, R2 ;  /* 0x0000000aff027c19 */ /* 0x000fe20008011602 */
[----:B------:R-:W-:-:S03]  /*4bf10*/  ULDC UR10, c[0x0][0x658] ;  /* 0x00019600000a7ab9 */ /* 0x000fc60000000800 */
[--C-:B------:R-:W-:Y:S02]  /*4bf20*/  SHF.R.U64 R12, R13, UR10, R2.reuse ;  /* 0x0000000a0d0c7c19 */ /* 0x100fe40008001202 */
[----:B------:R-:W-:-:S03]  /*4bf30*/  SHF.R.U32.HI R15, RZ, UR10, R2 ;  /* 0x0000000aff0f7c19 */ /* 0x000fc60008011602 */
[----:B------:R-:W-:Y:S02]  /*4bf40*/  IMAD.MOV.U32 R2, RZ, RZ, R12 ;  /* 0x000000ffff027224 */ /* 0x000fe400078e000c */
[----:B------:R-:W-:Y:S01]  /*4bf50*/  IMAD.MOV.U32 R3, RZ, RZ, R15 ;  /* 0x000000ffff037224 */ /* 0x000fe200078e000f */
[----:B------:R-:W-:Y:S06]  /*4bf60*/  @!P1 BRA `(.L_x_1579) ;  /* 0x0000000000289947 */ /* 0x000fec0003800000 */
        /* <DEDUP_REMOVED lines=10> */
.L_x_1579:
[----:B------:R-:W-:Y:S01]  /*4c010*/  ULDC UR10, c[0x0][0x648] ;  /* 0x00019200000a7ab9 */ /* 0x000fe20000000800 */
[----:B------:R-:W-:Y:S01]  /*4c020*/  UISETP.NE.AND UP0, UPT, UR39, URZ, UPT ;  /* 0x0000003f2700728c */ /* 0x000fe2000bf05270 */
[----:B------:R-:W-:Y:S01]  /*4c030*/  SHF.R.U64 R2, R2, UR10, R3 ;  /* 0x0000000a02027c19 */ /* 0x000fe20008001203 */
[----:B------:R-:W-:Y:S01]  /*4c040*/  ULDC UR10, c[0x0][0x638] ;  /* 0x00018e00000a7ab9 */ /* 0x000fe20000000800 */
[----:B------:R-:W-:Y:S01]  /*4c050*/  UIADD3 UR11, -UR11, URZ, URZ ;  /* 0x0000003f0b0b7290 */ /* 0x000fe2000fffe13f */
[----:B------:R-:W-:Y:S02]  /*4c060*/  LOP3.LUT R13, R13, UR6, RZ, 0xc0, !PT ;  /* 0x000000060d0d7c12 */ /* 0x000fe4000f8ec0ff */
[----:B------:R-:W-:Y:S01]  /*4c070*/  IMAD.MOV R3, RZ, RZ, -R2 ;  /* 0x000000ffff037224 */ /* 0x000fe200078e0a02 */
[----:B------:R-:W-:Y:S02]  /*4c080*/  LOP3.LUT R9, R9, UR4, RZ, 0xc0, !PT ;  /* 0x0000000409097c12 */ /* 0x000fe4000f8ec0ff */
[----:B------:R-:W-:Y:S01]  /*4c090*/  IMAD R5, R2, UR5, R13 ;  /* 0x0000000502057c24 */ /* 0x000fe2000f8e020d */
[----:B------:R-:W-:Y:S01]  /*4c0a0*/  PLOP3.LUT P1, PT, PT, PT, UP0, 0x40, 0x0 ;  /* 0x000000000000781c */ /* 0x000fe20003f2e808 */
[----:B------:R-:W-:Y:S01]  /*4c0b0*/  IMAD R12, R3, UR10, R12 ;  /* 0x0000000a030c7c24 */ /* 0x000fe2000f8e020c */
[----:B------:R-:W-:Y:S01]  /*4c0c0*/  UIADD3 UR10, -UR9, URZ, URZ ;  /* 0x0000003f090a7290 */ /* 0x000fe2000fffe13f */
[----:B------:R-:W-:Y:S01]  /*4c0d0*/  PLOP3.LUT P2, PT, PT, PT, UP0, 0x40, 0x0 ;  /* 0x000000000000781c */ /* 0x000fe20003f4e808 */
[----:B------:R-:W-:Y:S01]  /*4c0e0*/  IMAD.MOV.U32 R3, RZ, RZ, 0x1 ;  /* 0x00000001ff037424 */ /* 0x000fe200078e00ff */
[----:B------:R-:W-:-:S02]  /*4c0f0*/  ULDC UR9, c[0x0][0x144] ;  /* 0x0000510000097ab9 */ /* 0x000fc40000000800 */
[----:B------:R-:W-:-:S03]  /*4c100*/  UIMAD UR8, UR9, UR10, UR8 ;  /* 0x0000000a090872a4 */ /* 0x000fc6000f8e0208 */
[----:B------:R-:W-:Y:S02]  /*4c110*/  ULDC UR9, c[0x0][0x148] ;  /* 0x0000520000097ab9 */ /* 0x000fe40000000800 */
[----:B------:R-:W-:-:S03]  /*4c120*/  @UP0 UIMAD UR8, UR9, UR11, UR13 ;  /* 0x0000000b090802a4 */ /* 0x000fc6000f8e020d */
[----:B------:R-:W-:Y:S02]  /*4c130*/  ULDC UR9, c[0x0][0x600] ;  /* 0x0001800000097ab9 */ /* 0x000fe40000000800 */
[----:B------:R-:W-:Y:S02]  /*4c140*/  IMAD R12, R12, UR9, R9 ;  /* 0x000000090c0c7c24 */ /* 0x000fe4000f8e0209 */
[----:B------:R-:W-:Y:S01]  /*4c150*/  IMAD.U32 R2, RZ, RZ, UR8 ;  /* 0x00000008ff027e24 */ /* 0x000fe2000f8e00ff */
[----:B------:R-:W-:-:S03]  /*4c160*/  ULDC UR8, c[0x0][0x610] ;  /* 0x0001840000087ab9 */ /* 0x000fc60000000800 */
[----:B------:R-:W-:-:S05]  /*4c170*/  IMAD R5, R5, UR8, R2 ;  /* 0x0000000805057c24 */ /* 0x000fca000f8e0202 */
[----:B------:R-:W-:Y:S02]  /*4c180*/  SEL R2, R12, R5, P1 ;  /* 0x000000050c027207 */ /* 0x000fe40000800000 */
[----:B------:R-:W-:-:S07]  /*4c190*/  SEL R5, R5, R12, P2 ;  /* 0x0000000c05057207 */ /* 0x000fce0001000000 */
.L_x_1577:
[----:B------:R-:W-:Y:S05]  /*4c1a0*/  BSYNC B1 ;  /* 0x0000000000017941 */ /* 0x000fea0003800000 */
.L_x_1576:
[----:B------:R-:W-:-:S13]  /*4c1b0*/  LOP3.LUT P1, RZ, R3, 0xff, RZ, 0xc0, !PT ;  /* 0x000000ff03ff7812 */ /* 0x000fda000782c0ff */
[----:B------:R-:W-:Y:S05]  /*4c1c0*/  @P1 BRA `(.L_x_1580) ;  /* 0xfffffff400181947 */ /* 0x000fea000383ffff */
[----:B------:R-:W-:Y:S05]  /*4c1d0*/  BSYNC B0 ;  /* 0x0000000000007941 */ /* 0x000fea0003800000 */
.L_x_1568:
[----:B------:R-:W-:-:S03]  /*4c1e0*/  UMOV UR8, 0xffffffff ;  /* 0xffffffff00087882 */ /* 0x000fc60000000000 */
[----:B------:R-:W-:Y:S05]  /*4c1f0*/  BRA.DIV UR8, `(.L_x_1581) ;  /* 0x0000000608187947 */ /* 0x000fea000b800000 */
[----:B------:R-:W-:-:S13]  /*4c200*/  ELECT P6, URZ, PT ;  /* 0x00000000003f782f */ /* 0x000fda00038c0000 */
.L_x_1595:
[----:B------:R-:W-:Y:S04]  /*4c210*/  BSSY B0, `(.L_x_1582) ;  /* 0x000002c000007945 */ /* 0x000fe80003800000 */
[----:B------:R-:W-:Y:S05]  /*4c220*/  @!P6 BRA `(.L_x_1583) ;  /* 0x0000000000a8e947 */ /* 0x000fea0003800000 */
[----:B------:R-:W-:-:S04]  /*4c230*/  ULOP3.LUT UR8, UR38, 0x2, URZ, 0xfc, !UPT ;  /* 0x0000000226087892 */ /* 0x000fc8000f8efc3f */
[----:B------:R-:W-:-:S06]  /*4c240*/  UISETP.NE.AND UP0, UPT, UR8, 0x3, UPT ;  /* 0x000000030800788c */ /* 0x000fcc000bf05270 */
[----:B------:R-:W-:-:S13]  /*4c250*/  PLOP3.LUT P0, PT, PT, PT, UP0, 0x80, 0x0 ;  /* 0x000000000000781c */ /* 0x000fda0003f0f008 */
[----:B------:R-:W-:Y:S05]  /*4c260*/  @!P0 BRA `(.L_x_1584) ;  /* 0x0000000000048947 */ /* 0x000fea0003800000 */
[----:B------:R-:W-:Y:S01]  /*4c270*/  BPT.TRAP 0x1 ;  /* 0x000000040000795c */ /* 0x000fe20000300000 */
.L_x_1584:
[----:B------:R-:W0:Y:S01]  /*4c280*/  S2R R3, SR_CgaCtaId ;  /* 0x0000000000037919 */ /* 0x000e220000008800 */
[----:B------:R-:W-:-:S04]  /*4c290*/  MOV R2, 0x400 ;  /* 0x0000040000027802 */ /* 0x000fc80000000f00 */
[----:B0-----:R-:W-:Y:S02]  /*4c2a0*/  LEA R3, R3, R2, 0x18 ;  /* 0x0000000203037211 */ /* 0x001fe400078ec0ff */
[----:B------:R-:W-:-:S03]  /*4c2b0*/  SHF.L.U32 R2, R0, 0x1f, RZ ;  /* 0x0000001f00027819 */ /* 0x000fc600000006ff */
[----:B------:R-:W-:-:S04]  /*4c2c0*/  VIADD R3, R3, 0x20 ;  /* 0x0000002003037836 */ /* 0x000fc80000000000 */
[----:B------:R-:W-:-:S04]  /*4c2d0*/  IMAD R5, R6, 0x8, R3 ;  /* 0x0000000806057824 */ /* 0x000fc800078e0203 */
[----:B------:R-:W0:Y:S02]  /*4c2e0*/  SYNCS.PHASECHK.TRANS64.TRYWAIT P0, [R5+URZ], R2 ;  /* 0x00000002050075a7 */ /* 0x000e24000800017f */
[----:B0-----:R-:W-:Y:S05]  /*4c2f0*/  @!P0 BRA `(.L_x_1585) ;  /* 0x0000000000f88947 */ /* 0x001fea0003800000 */
.L_x_1596:
[----:B------:R-:W-:-:S05]  /*4c300*/  VIADD R6, R6, 0x1 ;  /* 0x0000000106067836 */ /* 0x000fca0000000000 */
[----:B------:R-:W-:-:S04]  /*4c310*/  ISETP.NE.AND P0, PT, R6, 0x4, PT ;  /* 0x000000040600780c */ /* 0x000fc80003f05270 */
[----:B0-----:R-:W-:Y:S02]  /*4c320*/  SEL R5, RZ, 0x1, P0 ;  /* 0x00000001ff057807 */ /* 0x001fe40000000000 */
[----:B------:R-:W-:Y:S02]  /*4c330*/  SEL R6, R6, RZ, P0 ;  /* 0x000000ff06067207 */ /* 0x000fe40000000000 */
[----:B------:R-:W-:-:S03]  /*4c340*/  LOP3.LUT R5, R0, R5, RZ, 0x3c, !PT ;  /* 0x0000000500057212 */ /* 0x000fc600078e3cff */
[----:B------:R-:W-:Y:S01]  /*4c350*/  IMAD R7, R6, 0x8, R3 ;  /* 0x0000000806077824 */ /* 0x000fe200078e0203 */
[----:B------:R-:W-:-:S04]  /*4c360*/  SHF.L.U32 R0, R5, 0x1f, RZ ;  /* 0x0000001f05007819 */ /* 0x000fc800000006ff */
[----:B------:R-:W0:Y:S02]  /*4c370*/  SYNCS.PHASECHK.TRANS64.TRYWAIT P0, [R7+URZ], R0 ;  /* 0x00000000070075a7 */ /* 0x000e24000800017f */
[----:B0-----:R-:W-:Y:S05]  /*4c380*/  @!P0 BRA `(.L_x_1586) ;  /* 0x0000000000e88947 */ /* 0x001fea0003800000 */
.L_x_1597:
[----:B0-----:R-:W-:-:S05]  /*4c390*/  VIADD R0, R6, 0x1 ;  /* 0x0000000106007836 */ /* 0x001fca0000000000 */
[----:B------:R-:W-:-:S04]  /*4c3a0*/  ISETP.NE.AND P0, PT, R0, 0x4, PT ;  /* 0x000000040000780c */ /* 0x000fc80003f05270 */
[----:B------:R-:W-:Y:S02]  /*4c3b0*/  SEL R2, RZ, 0x1, P0 ;  /* 0x00000001ff027807 */ /* 0x000fe40000000000 */
[----:B------:R-:W-:Y:S02]  /*4c3c0*/  SEL R4, R0, RZ, P0 ;  /* 0x000000ff00047207 */ /* 0x000fe40000000000 */
[----:B------:R-:W-:-:S03]  /*4c3d0*/  LOP3.LUT R5, R5, R2, RZ, 0x3c, !PT ;  /* 0x0000000205057212 */ /* 0x000fc600078e3cff */
[----:B------:R-:W-:Y:S01]  /*4c3e0*/  IMAD R7, R4, 0x8, R3 ;  /* 0x0000000804077824 */ /* 0x000fe200078e0203 */
[----:B------:R-:W-:-:S04]  /*4c3f0*/  SHF.L.U32 R0, R5, 0x1f, RZ ;  /* 0x0000001f05007819 */ /* 0x000fc800000006ff */
[----:B------:R-:W0:Y:S02]  /*4c400*/  SYNCS.PHASECHK.TRANS64.TRYWAIT P0, [R7+URZ], R0 ;  /* 0x00000000070075a7 */ /* 0x000e24000800017f */
[----:B0-----:R-:W-:Y:S05]  /*4c410*/  @!P0 BRA `(.L_x_1587) ;  /* 0x0000000000d88947 */ /* 0x001fea0003800000 */
.L_x_1598:
[----:B0-----:R-:W-:-:S05]  /*4c420*/  VIADD R0, R4, 0x1 ;  /* 0x0000000104007836 */ /* 0x001fca0000000000 */
[----:B------:R-:W-:-:S04]  /*4c430*/  ISETP.NE.AND P0, PT, R0, 0x4, PT ;  /* 0x000000040000780c */ /* 0x000fc80003f05270 */
[----:B------:R-:W-:Y:S02]  /*4c440*/  SEL R2, RZ, 0x1, P0 ;  /* 0x00000001ff027807 */ /* 0x000fe40000000000 */
[----:B------:R-:W-:Y:S02]  /*4c450*/  SEL R0, R0, RZ, P0 ;  /* 0x000000ff00007207 */ /* 0x000fe40000000000 */
[----:B------:R-:W-:-:S03]  /*4c460*/  LOP3.LUT R2, R5, R2, RZ, 0x3c, !PT ;  /* 0x0000000205027212 */ /* 0x000fc600078e3cff */
[----:B------:R-:W-:Y:S01]  /*4c470*/  IMAD R3, R0, 0x8, R3 ;  /* 0x0000000800037824 */ /* 0x000fe200078e0203 */
[----:B------:R-:W-:-:S07]  /*4c480*/  SHF.L.U32 R0, R2, 0x1f, RZ ;  /* 0x0000001f02007819 */ /* 0x000fce00000006ff */
.L_x_1588:
[----:B0-----:R0:W1:Y:S02]  /*4c490*/  SYNCS.PHASECHK.TRANS64.TRYWAIT P0, [R3+URZ], R0 ;  /* 0x00000000030075a7 */ /* 0x001064000800017f */
[----:B-1----:R-:W-:Y:S05]  /*4c4a0*/  @!P0 NANOSLEEP.SYNCS 0x989680 ;  /* 0x009896800000895d */ /* 0x002fea0003900000 */
[----:B------:R-:W1:Y:S02]  /*4c4b0*/  @!P0 SYNCS.PHASECHK.TRANS64 P0, [R3+URZ], R0 ;  /* 0x00000000030085a7 */ /* 0x000e64000800007f */
[----:B-1----:R-:W-:Y:S05]  /*4c4c0*/  @!P0 BRA `(.L_x_1588) ;  /* 0xfffffffc00f08947 */ /* 0x002fea000383ffff */
.L_x_1583:
[----:B------:R-:W-:Y:S05]  /*4c4d0*/  BSYNC B0 ;  /* 0x0000000000007941 */ /* 0x000fea0003800000 */
.L_x_1582:
[----:B------:R-:W-:Y:S05]  /*4c4e0*/  EXIT ;  /* 0x000000000000794d */ /* 0x000fea0003800000 */
.L_x_17:
[----:B-1----:R1:W2:Y:S02]  /*4c4f0*/  SYNCS.PHASECHK.TRANS64.TRYWAIT P1, [R4+URZ], R3 ;  /* 0x00000003040075a7 */ /* 0x0022a4000802017f */
[----:B--2---:R-:W-:Y:S05]  /*4c500*/  @!P1 NANOSLEEP.SYNCS 0x989680 ;  /* 0x009896800000995d */ /* 0x004fea0003900000 */
[----:B------:R-:W2:Y:S02]  /*4c510*/  @!P1 SYNCS.PHASECHK.TRANS64 P1, [R4+URZ], R3 ;  /* 0x00000003040095a7 */ /* 0x000ea4000802007f */
[----:B--2---:R-:W-:Y:S05]  /*4c520*/  @!P1 BRA `(.L_x_17) ;  /* 0xfffffffc00f09947 */ /* 0x004fea000383ffff */
[----:B------:R-:W-:Y:S05]  /*4c530*/  BRA `(.L_x_16) ;  /* 0xfffffb4c00d47947 */ /* 0x000fea000383ffff */
.L_x_22:
[----:B--2---:R2:W3:Y:S02]  /*4c540*/  SYNCS.PHASECHK.TRANS64.TRYWAIT P1, [R5+URZ], R6 ;  /* 0x00000006050075a7 */ /* 0x0044e4000802017f */
[----:B---3--:R-:W-:Y:S05]  /*4c550*/  @!P1 NANOSLEEP.SYNCS 0x989680 ;  /* 0x009896800000995d */ /* 0x008fea0003900000 */
[----:B------:R-:W3:Y:S02]  /*4c560*/  @!P1 SYNCS.PHASECHK.TRANS64 P1, [R5+URZ], R6 ;  /* 0x00000006050095a7 */ /* 0x000ee4000802007f */
[----:B---3--:R-:W-:Y:S05]  /*4c570*/  @!P1 BRA `(.L_x_22) ;  /* 0xfffffffc00f09947 */ /* 0x008fea000383ffff */
[----:B------:R-:W-:Y:S05]  /*4c580*/  BRA `(.L_x_21) ;  /* 0xfffffbf000a87947 */ /* 0x000fea000383ffff */
.L_x_1569:
[----:B------:R-:W-:Y:S01]  /*4c590*/  BSSY B1, `(.L_x_1589) ;  /* 0x0000006000017945 */ /* 0x000fe20003800000 */
[----:B------:R-:W-:-:S07]  /*4c5a0*/  IMAD.MOV.U32 R15, RZ, RZ, -0x1 ;  /* 0xffffffffff0f7424 */ /* 0x000fce00078e00ff */
[----:B------:R-:W-:Y:S05]  /*4c5b0*/  WARPSYNC.COLLECTIVE R15, `(.L_x_1590) ;  /* 0x000000000f0c7348 */ /* 0x000fea0003c00000 */
[----:B------:R-:W-:Y:S02]  /*4c5c0*/  ELECT P6, UR62, PT ;  /* 0x00000000003e782f */ /* 0x000fe400038c0000 */
[----:B------:R-:W-:Y:S01]  /*4c5d0*/  MOV R14, UR62 ;  /* 0x0000003e000e7c02 */ /* 0x000fe20008000f00 */
[----:B------:R-:W-:Y:S10]  /*4c5e0*/  ENDCOLLECTIVE ;  /* 0x000000000000791b */ /* 0x000ff40003800000 */
.L_x_1590:
[----:B------:R-:W-:Y:S05]  /*4c5f0*/  BSYNC B1 ;  /* 0x0000000000017941 */ /* 0x000fea0003800000 */
.L_x_1589:
[----:B------:R-:W-:Y:S05]  /*4c600*/  BRA `(.L_x_1591) ;  /* 0xfffffff000147947 */ /* 0x000fea000383ffff */
.L_x_1572:
[----:B-1----:R1:W2:Y:S02]  /*4c610*/  SYNCS.PHASECHK.TRANS64.TRYWAIT P1, [R15+URZ+0x20], R12 ;  /* 0x0000200c0f0075a7 */ /* 0x0022a4000802017f */
[----:B--2---:R-:W-:Y:S05]  /*4c620*/  @!P1 NANOSLEEP.SYNCS 0x989680 ;  /* 0x009896800000995d */ /* 0x004fea0003900000 */
[----:B------:R-:W2:Y:S02]  /*4c630*/  @!P1 SYNCS.PHASECHK.TRANS64 P1, [R15+URZ+0x20], R12 ;  /* 0x0000200c0f0095a7 */ /* 0x000ea4000802007f */
[----:B--2---:R-:W-:Y:S05]  /*4c640*/  @!P1 BRA `(.L_x_1572) ;  /* 0xfffffffc00f09947 */ /* 0x004fea000383ffff */
[----:B------:R-:W-:Y:S05]  /*4c650*/  BRA `(.L_x_1592) ;  /* 0xfffffff000487947 */ /* 0x000fea000383ffff */
.L_x_1581:
[----:B------:R-:W-:Y:S01]  /*4c660*/  BSSY B0, `(.L_x_1593) ;  /* 0x0000006000007945 */ /* 0x000fe20003800000 */
[----:B------:R-:W-:-:S07]  /*4c670*/  IMAD.MOV.U32 R15, RZ, RZ, -0x1 ;  /* 0xffffffffff0f7424 */ /* 0x000fce00078e00ff */
[----:B------:R-:W-:Y:S05]  /*4c680*/  WARPSYNC.COLLECTIVE R15, `(.L_x_1594) ;  /* 0x000000000f0c7348 */ /* 0x000fea0003c00000 */
[----:B------:R-:W-:Y:S02]  /*4c690*/  ELECT P6, UR62, PT ;  /* 0x00000000003e782f */ /* 0x000fe400038c0000 */
[----:B------:R-:W-:Y:S01]  /*4c6a0*/  MOV R14, UR62 ;  /* 0x0000003e000e7c02 */ /* 0x000fe20008000f00 */
[----:B------:R-:W-:Y:S10]  /*4c6b0*/  ENDCOLLECTIVE ;  /* 0x000000000000791b */ /* 0x000ff40003800000 */
.L_x_1594:
[----:B------:R-:W-:Y:S05]  /*4c6c0*/  BSYNC B0 ;  /* 0x0000000000007941 */ /* 0x000fea0003800000 */
.L_x_1593:
[----:B------:R-:W-:Y:S05]  /*4c6d0*/  BRA `(.L_x_1595) ;  /* 0xfffffff800cc7947 */ /* 0x000fea000383ffff */
.L_x_1585:
[----:B0-----:R0:W1:Y:S02]  /*4c6e0*/  SYNCS.PHASECHK.TRANS64.TRYWAIT P0, [R5+URZ], R2 ;  /* 0x00000002050075a7 */ /* 0x001064000800017f */
[----:B-1----:R-:W-:Y:S05]  /*4c6f0*/  @!P0 NANOSLEEP.SYNCS 0x989680 ;  /* 0x009896800000895d */ /* 0x002fea0003900000 */
[----:B------:R-:W1:Y:S02]  /*4c700*/  @!P0 SYNCS.PHASECHK.TRANS64 P0, [R5+URZ], R2 ;  /* 0x00000002050085a7 */ /* 0x000e64000800007f */
[----:B-1----:R-:W-:Y:S05]  /*4c710*/  @!P0 BRA `(.L_x_1585) ;  /* 0xfffffffc00f08947 */ /* 0x002fea000383ffff */
[----:B------:R-:W-:Y:S05]  /*4c720*/  BRA `(.L_x_1596) ;  /* 0xfffffff800f47947 */ /* 0x000fea000383ffff */
.L_x_1586:
[----:B0-----:R0:W1:Y:S02]  /*4c730*/  SYNCS.PHASECHK.TRANS64.TRYWAIT P0, [R7+URZ], R0 ;  /* 0x00000000070075a7 */ /* 0x001064000800017f */
[----:B-1----:R-:W-:Y:S05]  /*4c740*/  @!P0 NANOSLEEP.SYNCS 0x989680 ;  /* 0x009896800000895d */ /* 0x002fea0003900000 */
[----:B------:R-:W1:Y:S02]  /*4c750*/  @!P0 SYNCS.PHASECHK.TRANS64 P0, [R7+URZ], R0 ;  /* 0x00000000070085a7 */ /* 0x000e64000800007f */
[----:B-1----:R-:W-:Y:S05]  /*4c760*/  @!P0 BRA `(.L_x_1586) ;  /* 0xfffffffc00f08947 */ /* 0x002fea000383ffff */
[----:B------:R-:W-:Y:S05]  /*4c770*/  BRA `(.L_x_1597) ;  /* 0xfffffffc00047947 */ /* 0x000fea000383ffff */
.L_x_1587:
[----:B0-----:R0:W1:Y:S02]  /*4c780*/  SYNCS.PHASECHK.TRANS64.TRYWAIT P0, [R7+URZ], R0 ;  /* 0x00000000070075a7 */ /* 0x001064000800017f */
[----:B-1----:R-:W-:Y:S05]  /*4c790*/  @!P0 NANOSLEEP.SYNCS 0x989680 ;  /* 0x009896800000895d */ /* 0x002fea0003900000 */
[----:B------:R-:W1:Y:S02]  /*4c7a0*/  @!P0 SYNCS.PHASECHK.TRANS64 P0, [R7+URZ], R0 ;  /* 0x00000000070085a7 */ /* 0x000e64000800007f */
[----:B-1----:R-:W-:Y:S05]  /*4c7b0*/  @!P0 BRA `(.L_x_1587) ;  /* 0xfffffffc00f08947 */ /* 0x002fea000383ffff */
[----:B------:R-:W-:Y:S05]  /*4c7c0*/  BRA `(.L_x_1598) ;  /* 0xfffffffc00147947 */ /* 0x000fea000383ffff */
.L_x_1599:
[----:B------:R-:W-:-:S00]  /*4c7d0*/  BRA `(.L_x_1599) ;  /* 0xfffffffc00fc7947 */ /* 0x000fc0000383ffff */
[----:B------:R-:W-:-:S00]  /*4c7e0*/  NOP ;  /* 0x0000000000007918 */ /* 0x000fc00000000000 */
        /* <DEDUP_REMOVED lines=9> */
.L_x_1600:


//--------------------- .nv.global.init           --------------------------
	.section	.nv.global.init,"aw",@progbits
.nv.global.init:
	.type		$str$22,@object
	.size		$str$22,($str$23 - $str$22)
$str$22:
        /*0000*/ 	.byte	0x6b, 0x5f, 0x74, 0x69, 0x6c, 0x65, 0x5f, 0x63, 0x6f, 0x75, 0x6e, 0x74, 0x20, 0x3e, 0x3d, 0x20
        /*0010*/ 	.byte	0x31, 0x00
	.type		$str$23,@object
	.size		$str$23,(__unnamed_1 - $str$23)
$str$23:
        /*0012*/ 	.byte	0x2f, 0x74, 0x6d, 0x70, 0x2f, 0x63, 0x75, 0x74, 0x6c, 0x61, 0x73, 0x73, 0x5f, 0x73, 0x77, 0x65
        /*0022*/ 	.byte	0x65, 0x70, 0x5f, 0x73, 0x72, 0x63, 0x2f, 0x69, 0x6e, 0x63, 0x6c, 0x75, 0x64, 0x65, 0x2f, 0x63
        /*0032*/ 	.byte	0x75, 0x74, 0x6c, 0x61, 0x73, 0x73, 0x2f, 0x67, 0x65, 0x6d, 0x6d, 0x2f, 0x63, 0x6f, 0x6c, 0x6c
        /*0042*/ 	.byte	0x65, 0x63, 0x74, 0x69, 0x76, 0x65, 0x2f, 0x73, 0x6d, 0x39, 0x30, 0x5f, 0x6d, 0x6d, 0x61, 0x5f
        /*0052*/ 	.byte	0x74, 0x6d, 0x61, 0x5f, 0x67, 0x6d, 0x6d, 0x61, 0x5f, 0x73, 0x73, 0x5f, 0x77, 0x61, 0x72, 0x70
        /*0062*/ 	.byte	0x73, 0x70, 0x65, 0x63, 0x69, 0x61, 0x6c, 0x69, 0x7a, 0x65, 0x64, 0x2e, 0x68, 0x70, 0x70, 0x00
	.type		__unnamed_1,@object
	.size		__unnamed_1,(.L_0 - __unnamed_1)
__unnamed_1:
        /* <DEDUP_REMOVED lines=173> */
        /*0b42*/ 	.byte	0x79, 0x5d, 0x00
.L_0:


//--------------------- .nv.shared._ZN7cutlass13device_kernelINS_4gemm6kernel13GemmUniversalIN4cute5tupleIJiiiiEEENS1_10collective13CollectiveMmaINS1_34MainloopSm90TmaGmmaWarpSpecializedILi4ENS5_IJNS4_1CILi1EEESB_SB_EEENS1_35KernelTmaWarpSpecializedCooperativeEEENS5_IJNSA_ILi512EEENSA_ILi384EEENSA_ILi64EEEEEEaNS5_IJlSB_lEEEaSJ_NS4_8TiledMMAINS4_8MMA_AtomIJNS4_4SM904GMMA27MMA_64x192x32_S32S8S8_SS_TNEEEENS4_6LayoutINS5_IJNSA_ILi2EEESB_SB_EEENS5_IJSB_NSA_ILi0EEEST_EEEEENS5_IJNS4_10UnderscoreESW_SW_EEEEENS4_13SM90_TMA_LOADENS4_14ComposedLayoutINS4_7SwizzleILi2ELi4ELi3EEENS4_18smem_ptr_flag_bitsILi8EEENSQ_INS5_IJNSA_ILi8EEESH_EEENS5_IJSH_SB_EEEEEEEvNS4_8identityESZ_S19_vS1A_EENS_8epilogue10collective6detail29Sm90TmaWarpSpecializedAdapterINS1D_15DefaultEpilogueIaSJ_SJ_NS1C_6thread17LinearCombinationIaLi1EiiLNS1H_9ScaleType4KindE0ELNS_15FloatRoundStyleE2EaEENS1_15EpilogueDefaultEEEEEvvEEEEvNT_6ParamsE --------------------------
	.section	.nv.shared._ZN7cutlass13device_kernelINS_4gemm6kernel13GemmUniversalIN4cute5tupleIJiiiiEEENS1_10collective13CollectiveMmaINS1_34MainloopSm90TmaGmmaWarpSpecializedILi4ENS5_IJNS4_1CILi1EEESB_SB_EEENS1_35KernelTmaWarpSpecializedCooperativeEEENS5_IJNSA_ILi512EEENSA_ILi384EEENSA_ILi64EEEEEEaNS5_IJlSB_lEEEaSJ_NS4_8TiledMMAINS4_8MMA_AtomIJNS4_4SM904GMMA27MMA_64x192x32_S32S8S8_SS_TNEEEENS4_6LayoutINS5_IJNSA_ILi2EEESB_SB_EEENS5_IJSB_NSA_ILi0EEEST_EEEEENS5_IJNS4_10UnderscoreESW_SW_EEEEENS4_13SM90_TMA_LOADENS4_14ComposedLayoutINS4_7SwizzleILi2ELi4ELi3EEENS4_18smem_ptr_flag_bitsILi8EEENSQ_INS5_IJNSA_ILi8EEESH_EEENS5_IJSH_SB_EEEEEEEvNS4_8identityESZ_S19_vS1A_EENS_8epilogue10collective6detail29Sm90TmaWarpSpecializedAdapterINS1D_15DefaultEpilogueIaSJ_SJ_NS1C_6thread17LinearCombinationIaLi1EiiLNS1H_9ScaleType4KindE0ELNS_15FloatRoundStyleE2EaEENS1_15EpilogueDefaultEEEEEvvEEEEvNT_6ParamsE,"aw",@nobits
	.sectionflags	@""
	.align	16
	.zero		1024


//--------------------- .nv.shared.reserved.0     --------------------------
	.section	.nv.shared.reserved.0,"aw",@nobits
	.weak		__nv_reservedSMEM_offset_0_alias
	.size		__nv_reservedSMEM_offset_0_alias, 0, 0
	.other		__nv_reservedSMEM_offset_0_alias,@"STO_CUDA_RESERVED_SHARED STV_DEFAULT"
__nv_reservedSMEM_offset_0_alias:
	.zero		0


//--------------------- .nv.global                --------------------------
	.section	.nv.global,"aw",@nobits
.nv.global:
	.type		_ZN39_INTERNAL_1c547bcc_4_k_cu_918dbe9e_87684cute1_E,@object
	.size		_ZN39_INTERNAL_1c547bcc_4_k_cu_918dbe9e_87684cute1_E,(_ZN39_INTERNAL_1c547bcc_4_k_cu_918dbe9e_87684cuda3std3__45__cpo6cbeginE - _ZN39_INTERNAL_1c547bcc_4_k_cu_918dbe9e_87684cute1_E)
_ZN39_INTERNAL_1c547bcc_4_k_cu_918dbe9e_87684cute1_E:
	.zero		1
	.type		_ZN39_INTERNAL_1c547bcc_4_k_cu_918dbe9e_87684cuda3std3__45__cpo6cbeginE,@object
	.size		_ZN39_INTERNAL_1c547bcc_4_k_cu_918dbe9e_87684cuda3std3__45__cpo6cbeginE,(_ZN39_INTERNAL_1c547bcc_4_k_cu_918dbe9e_87684cuda3std3__48in_placeE - _ZN39_INTERNAL_1c547bcc_4_k_cu_918dbe9e_87684cuda3std3__45__cpo6cbeginE)
_ZN39_INTERNAL_1c547bcc_4_k_cu_918dbe9e_87684cuda3std3__45__cpo6cbeginE:
	.zero		1
	.type		_ZN39_INTERNAL_1c547bcc_4_k_cu_918dbe9e_87684cuda3std3__48in_placeE,@object
	.size		_ZN39_INTERNAL_1c547bcc_4_k_cu_918dbe9e_87684cuda3std3__48in_placeE,(_ZN39_INTERNAL_1c547bcc_4_k_cu_918dbe9e_87684cuda3std6ranges3__45__cpo9iter_moveE - _ZN39_INTERNAL_1c547bcc_4_k_cu_918dbe9e_87684cuda3std3__48in_placeE)
_ZN39_INTERNAL_1c547bcc_4_k_cu_918dbe9e_87684cuda3std3__48in_placeE:
	.zero		1
	.type		_ZN39_INTERNAL_1c547bcc_4_k_cu_918dbe9e_87684cuda3std6ranges3__45__cpo9iter_moveE,@object
	.size		_ZN39_INTERNAL_1c547bcc_4_k_cu_918dbe9e_87684cuda3std6ranges3__45__cpo9iter_moveE,(_ZN39_INTERNAL_1c547bcc_4_k_cu_918dbe9e_87684cuda3std3__45__cpo5beginE - _ZN39_INTERNAL_1c547bcc_4_k_cu_918dbe9e_87684cuda3std6ranges3__45__cpo9iter_moveE)
_ZN39_INTERNAL_1c547bcc_4_k_cu_918dbe9e_87684cuda3std6ranges3__45__cpo9iter_moveE:
	.zero		1
	.type		_ZN39_INTERNAL_1c547bcc_4_k_cu_918dbe9e_87684cuda3std3__45__cpo5beginE,@object
	.size		_ZN39_INTERNAL_1c547bcc_4_k_cu_918dbe9e_87684cuda3std3__45__cpo5beginE,(_ZN39_INTERNAL_1c547bcc_4_k_cu_918dbe9e_87684cuda3std3__441_GLOBAL__N__1c547bcc_4_k_cu_918dbe9e_87686ignoreE - _ZN39_INTERNAL_1c547bcc_4_k_cu_918dbe9e_87684cuda3std3__45__cpo5beginE)
_ZN39_INTERNAL_1c547bcc_4_k_cu_918dbe9e_87684cuda3std3__45__cpo5beginE:
	.zero		1
	.type		_ZN39_INTERNAL_1c547bcc_4_k_cu_918dbe9e_87684cuda3std3__441_GLOBAL__N__1c547bcc_4_k_cu_918dbe9e_87686ignoreE,@object
	.size		_ZN39_INTERNAL_1c547bcc_4_k_cu_918dbe9e_87684cuda3std3__441_GLOBAL__N__1c547bcc_4_k_cu_918dbe9e_87686ignoreE,(_ZN39_INTERNAL_1c547bcc_4_k_cu_918dbe9e_87684cute7productE - _ZN39_INTERNAL_1c547bcc_4_k_cu_918dbe9e_87684cuda3std3__441_GLOBAL__N__1c547bcc_4_k_cu_918dbe9e_87686ignoreE)
_ZN39_INTERNAL_1c547bcc_4_k_cu_918dbe9e_87684cuda3std3__441_GLOBAL__N__1c547bcc_4_k_cu_918dbe9e_87686ignoreE:
	.zero		1
	.type		_ZN39_INTERNAL_1c547bcc_4_k_cu_918dbe9e_87684cute7productE,@object
	.size		_ZN39_INTERNAL_1c547bcc_4_k_cu_918dbe9e_87684cute7productE,(_ZN39_INTERNAL_1c547bcc_4_k_cu_918dbe9e_87684cuda3std3__45__cpo3endE - _ZN39_INTERNAL_1c547bcc_4_k_cu_918dbe9e_87684cute7productE)
_ZN39_INTERNAL_1c547bcc_4_k_cu_918dbe9e_87684cute7productE:
	.zero		1
	.type		_ZN39_INTERNAL_1c547bcc_4_k_cu_918dbe9e_87684cuda3std3__45__cpo3endE,@object
	.size		_ZN39_INTERNAL_1c547bcc_4_k_cu_918dbe9e_87684cuda3std3__45__cpo3endE,(_ZN39_INTERNAL_1c547bcc_4_k_cu_918dbe9e_87684cuda3std3__419piecewise_constructE - _ZN39_INTERNAL_1c547bcc_4_k_cu_918dbe9e_87684cuda3std3__45__cpo3endE)
_ZN39_INTERNAL_1c547bcc_4_k_cu_918dbe9e_87684cuda3std3__45__cpo3endE:
	.zero		1
	.type		_ZN39_INTERNAL_1c547bcc_4_k_cu_918dbe9e_87684cuda3std3__419piecewise_constructE,@object
	.size		_ZN39_INTERNAL_1c547bcc_4_k_cu_918dbe9e_87684cuda3std3__419piecewise_constructE,(_ZN39_INTERNAL_1c547bcc_4_k_cu_918dbe9e_87684cuda3std3__45__cpo4cendE - _ZN39_INTERNAL_1c547bcc_4_k_cu_918dbe9e_87684cuda3std3__419piecewise_constructE)
_ZN39_INTERNAL_1c547bcc_4_k_cu_918dbe9e_87684cuda3std3__419piecewise_constructE:
	.zero		1
	.type		_ZN39_INTERNAL_1c547bcc_4_k_cu_918dbe9e_87684cuda3std3__45__cpo4cendE,@object
	.size		_ZN39_INTERNAL_1c547bcc_4_k_cu_918dbe9e_87684cuda3std3__45__cpo4cendE,(_ZN39_INTERNAL_1c547bcc_4_k_cu_918dbe9e_87684cuda3std6ranges3__45__cpo4swapE - _ZN39_INTERNAL_1c547bcc_4_k_cu_918dbe9e_87684cuda3std3__45__cpo4cendE)
_ZN39_INTERNAL_1c547bcc_4_k_cu_918dbe9e_87684cuda3std3__45__cpo4cendE:
	.zero		1
	.type		_ZN39_INTERNAL_1c547bcc_4_k_cu_918dbe9e_87684cuda3std6ranges3__45__cpo4swapE,@object
	.size		_ZN39_INTERNAL_1c547bcc_4_k_cu_918dbe9e_87684cuda3std6ranges3__45__cpo4swapE,(.L_8 - _ZN39_INTERNAL_1c547bcc_4_k_cu_918dbe9e_87684cuda3std6ranges3__45__cpo4swapE)
_ZN39_INTERNAL_1c547bcc_4_k_cu_918dbe9e_87684cuda3std6ranges3__45__cpo4swapE:
	.zero		1
.L_8:


//--------------------- .nv.constant0._ZN7cutlass13device_kernelINS_4gemm6kernel13GemmUniversalIN4cute5tupleIJiiiiEEENS1_10collective13CollectiveMmaINS1_34MainloopSm90TmaGmmaWarpSpecializedILi4ENS5_IJNS4_1CILi1EEESB_SB_EEENS1_35KernelTmaWarpSpecializedCooperativeEEENS5_IJNSA_ILi512EEENSA_ILi384EEENSA_ILi64EEEEEEaNS5_IJlSB_lEEEaSJ_NS4_8TiledMMAINS4_8MMA_AtomIJNS4_4SM904GMMA27MMA_64x192x32_S32S8S8_SS_TNEEEENS4_6LayoutINS5_IJNSA_ILi2EEESB_SB_EEENS5_IJSB_NSA_ILi0EEEST_EEEEENS5_IJNS4_10UnderscoreESW_SW_EEEEENS4_13SM90_TMA_LOADENS4_14ComposedLayoutINS4_7SwizzleILi2ELi4ELi3EEENS4_18smem_ptr_flag_bitsILi8EEENSQ_INS5_IJNSA_ILi8EEESH_EEENS5_IJSH_SB_EEEEEEEvNS4_8identityESZ_S19_vS1A_EENS_8epilogue10collective6detail29Sm90TmaWarpSpecializedAdapterINS1D_15DefaultEpilogueIaSJ_SJ_NS1C_6thread17LinearCombinationIaLi1EiiLNS1H_9ScaleType4KindE0ELNS_15FloatRoundStyleE2EaEENS1_15EpilogueDefaultEEEEEvvEEEEvNT_6ParamsE --------------------------
	.section	.nv.constant0._ZN7cutlass13device_kernelINS_4gemm6kernel13GemmUniversalIN4cute5tupleIJiiiiEEENS1_10collective13CollectiveMmaINS1_34MainloopSm90TmaGmmaWarpSpecializedILi4ENS5_IJNS4_1CILi1EEESB_SB_EEENS1_35KernelTmaWarpSpecializedCooperativeEEENS5_IJNSA_ILi512EEENSA_ILi384EEENSA_ILi64EEEEEEaNS5_IJlSB_lEEEaSJ_NS4_8TiledMMAINS4_8MMA_AtomIJNS4_4SM904GMMA27MMA_64x192x32_S32S8S8_SS_TNEEEENS4_6LayoutINS5_IJNSA_ILi2EEESB_SB_EEENS5_IJSB_NSA_ILi0EEEST_EEEEENS5_IJNS4_10UnderscoreESW_SW_EEEEENS4_13SM90_TMA_LOADENS4_14ComposedLayoutINS4_7SwizzleILi2ELi4ELi3EEENS4_18smem_ptr_flag_bitsILi8EEENSQ_INS5_IJNSA_ILi8EEESH_EEENS5_IJSH_SB_EEEEEEEvNS4_8identityESZ_S19_vS1A_EENS_8epilogue10collective6detail29Sm90TmaWarpSpecializedAdapterINS1D_15DefaultEpilogueIaSJ_SJ_NS1C_6thread17LinearCombinationIaLi1EiiLNS1H_9ScaleType4KindE0ELNS_15FloatRoundStyleE2EaEENS1_15EpilogueDefaultEEEEEvvEEEEvNT_6ParamsE,"a",@progbits
	.sectionflags	@""
	.align	4
.nv.constant0._ZN7cutlass13device_kernelINS_4gemm6kernel13GemmUniversalIN4cute5tupleIJiiiiEEENS1_10collective13CollectiveMmaINS1_34MainloopSm90TmaGmmaWarpSpecializedILi4ENS5_IJNS4_1CILi1EEESB_SB_EEENS1_35KernelTmaWarpSpecializedCooperativeEEENS5_IJNSA_ILi512EEENSA_ILi384EEENSA_ILi64EEEEEEaNS5_IJlSB_lEEEaSJ_NS4_8TiledMMAINS4_8MMA_AtomIJNS4_4SM904GMMA27MMA_64x192x32_S32S8S8_SS_TNEEEENS4_6LayoutINS5_IJNSA_ILi2EEESB_SB_EEENS5_IJSB_NSA_ILi0EEEST_EEEEENS5_IJNS4_10UnderscoreESW_SW_EEEEENS4_13SM90_TMA_LOADENS4_14ComposedLayoutINS4_7SwizzleILi2ELi4ELi3EEENS4_18smem_ptr_flag_bitsILi8EEENSQ_INS5_IJNSA_ILi8EEESH_EEENS5_IJSH_SB_EEEEEEEvNS4_8identityESZ_S19_vS1A_EENS_8epilogue10collective6detail29Sm90TmaWarpSpecializedAdapterINS1D_15DefaultEpilogueIaSJ_SJ_NS1C_6thread17LinearCombinationIaLi1EiiLNS1H_9ScaleType4KindE0ELNS_15FloatRoundStyleE2EaEENS1_15EpilogueDefaultEEEEEvvEEEEvNT_6ParamsE:
	.zero		1664


//--------------------- SYMBOLS --------------------------

	.type		.nv.reservedSmem.offset0,@object
	.size		.nv.reservedSmem.offset0,0x4
	.type		__assertfail,@function
